	.target	sm_103a

	.elftype	@"ET_EXEC"


//--------------------- .note.nv.tkinfo           --------------------------
	.section	.note.nv.tkinfo,"",@"SHT_NOTE"
	.sectionflags	@"SHF_NOTE_NV_TKINFO"
	.tkinfo
        /*0018*/ 	.word	0x00000002
        /*0030*/ 	.string	""
        /*0030*/ 	.string	"ptxas"
        /*0030*/ 	.string	"Cuda compilation tools, release 13.0, V13.0.88"
        /*0030*/ 	.string	"Build cuda_13.0.r13.0/compiler.36424714_0"
        /*0030*/ 	.string	"-arch sm_103a -m 64 "



//--------------------- .note.nv.cuinfo           --------------------------
	.section	.note.nv.cuinfo,"",@"SHT_NOTE"
	.sectionflags	@"SHF_NOTE_NV_CUINFO"
        /*0018*/ 	.short	0x0002
        /*001a*/ 	.short	0x0067
        /*001c*/ 	.short	0x0082
	.zero		2


//--------------------- .nv.info                  --------------------------
	.section	.nv.info,"",@"SHT_CUDA_INFO"
	.align	4


	//----- nvinfo : EIATTR_REGCOUNT
	.align		4
        /*0000*/ 	.byte	0x04, 0x2f
        /*0002*/ 	.short	(.L_43 - .L_42)
	.align		4
.L_42:
        /*0004*/ 	.word	index@(_ZN2at6native51_GLOBAL__N__11011a27_18_DepthwiseConv3d_cu_35e0c7b528conv_depthwise3d_cuda_kernelIddLi3ELi3ELi3ELi1ELi1ELi1EEEvNS_27GenericPackedTensorAccessorIKT_Lm5ENS_16DefaultPtrTraitsEiEENS3_IS4_Lm5ES6_iEES7_PS5_iiiiiiiii)
        /*0008*/ 	.word	0x00000028


	//----- nvinfo : EIATTR_FRAME_SIZE
	.align		4
.L_43:
        /*000c*/ 	.byte	0x04, 0x11
        /*000e*/ 	.short	(.L_45 - .L_44)
	.align		4
.L_44:
        /*0010*/ 	.word	index@(_ZN2at6native51_GLOBAL__N__11011a27_18_DepthwiseConv3d_cu_35e0c7b528conv_depthwise3d_cuda_kernelIddLi3ELi3ELi3ELi1ELi1ELi1EEEvNS_27GenericPackedTensorAccessorIKT_Lm5ENS_16DefaultPtrTraitsEiEENS3_IS4_Lm5ES6_iEES7_PS5_iiiiiiiii)
        /*0014*/ 	.word	0x00000000


	//----- nvinfo : EIATTR_REGCOUNT
	.align		4
.L_45:
        /*0018*/ 	.byte	0x04, 0x2f
        /*001a*/ 	.short	(.L_47 - .L_46)
	.align		4
.L_46:
        /*001c*/ 	.word	index@(_ZN2at6native51_GLOBAL__N__11011a27_18_DepthwiseConv3d_cu_35e0c7b528conv_depthwise3d_cuda_kernelIddLin1ELin1ELin1ELi1ELi1ELi1EEEvNS_27GenericPackedTensorAccessorIKT_Lm5ENS_16DefaultPtrTraitsEiEENS3_IS4_Lm5ES6_iEES7_PS5_iiiiiiiii)
        /*0020*/ 	.word	0x00000020


	//----- nvinfo : EIATTR_FRAME_SIZE
	.align		4
.L_47:
        /*0024*/ 	.byte	0x04, 0x11
        /*0026*/ 	.short	(.L_49 - .L_48)
	.align		4
.L_48:
        /*0028*/ 	.word	index@($__internal_27_$__cuda_sm20_div_u64)
        /*002c*/ 	.word	0x00000000


	//----- nvinfo : EIATTR_FRAME_SIZE
	.align		4
.L_49:
        /*0030*/ 	.byte	0x04, 0x11
        /*0032*/ 	.short	(.L_51 - .L_50)
	.align		4
.L_50:
        /*0034*/ 	.word	index@(_ZN2at6native51_GLOBAL__N__11011a27_18_DepthwiseConv3d_cu_35e0c7b528conv_depthwise3d_cuda_kernelIddLin1ELin1ELin1ELi1ELi1ELi1EEEvNS_27GenericPackedTensorAccessorIKT_Lm5ENS_16DefaultPtrTraitsEiEENS3_IS4_Lm5ES6_iEES7_PS5_iiiiiiiii)
        /*0038*/ 	.word	0x00000000


	//----- nvinfo : EIATTR_REGCOUNT
	.align		4
.L_51:
        /*003c*/ 	.byte	0x04, 0x2f
        /*003e*/ 	.short	(.L_53 - .L_52)
	.align		4
.L_52:
        /*0040*/ 	.word	index@(_ZN2at6native51_GLOBAL__N__11011a27_18_DepthwiseConv3d_cu_35e0c7b528conv_depthwise3d_cuda_kernelIddLin1ELin1ELin1ELin1ELin1ELin1EEEvNS_27GenericPackedTensorAccessorIKT_Lm5ENS_16DefaultPtrTraitsEiEENS3_IS4_Lm5ES6_iEES7_PS5_iiiiiiiii)
        /*0044*/ 	.word	0x00000030


	//----- nvinfo : EIATTR_FRAME_SIZE
	.align		4
.L_53:
        /*0048*/ 	.byte	0x04, 0x11
        /*004a*/ 	.short	(.L_55 - .L_54)
	.align		4
.L_54:
        /*004c*/ 	.word	index@($__internal_26_$__cuda_sm20_div_u64)
        /*0050*/ 	.word	0x00000000


	//----- nvinfo : EIATTR_FRAME_SIZE
	.align		4
.L_55:
        /*0054*/ 	.byte	0x04, 0x11
        /*0056*/ 	.short	(.L_57 - .L_56)
	.align		4
.L_56:
        /*0058*/ 	.word	index@(_ZN2at6native51_GLOBAL__N__11011a27_18_DepthwiseConv3d_cu_35e0c7b528conv_depthwise3d_cuda_kernelIddLin1ELin1ELin1ELin1ELin1ELin1EEEvNS_27GenericPackedTensorAccessorIKT_Lm5ENS_16DefaultPtrTraitsEiEENS3_IS4_Lm5ES6_iEES7_PS5_iiiiiiiii)
        /*005c*/ 	.word	0x00000000


	//----- nvinfo : EIATTR_REGCOUNT
	.align		4
.L_57:
        /*0060*/ 	.byte	0x04, 0x2f
        /*0062*/ 	.short	(.L_59 - .L_58)
	.align		4
.L_58:
        /*0064*/ 	.word	index@(_ZN2at6native51_GLOBAL__N__11011a27_18_DepthwiseConv3d_cu_35e0c7b528conv_depthwise3d_cuda_kernelIffLi3ELi3ELi3ELi1ELi1ELi1EEEvNS_27GenericPackedTensorAccessorIKT_Lm5ENS_16DefaultPtrTraitsEiEENS3_IS4_Lm5ES6_iEES7_PS5_iiiiiiiii)
        /*0068*/ 	.word	0x00000020


	//----- nvinfo : EIATTR_FRAME_SIZE
	.align		4
.L_59:
        /*006c*/ 	.byte	0x04, 0x11
        /*006e*/ 	.short	(.L_61 - .L_60)
	.align		4
.L_60:
        /*0070*/ 	.word	index@(_ZN2at6native51_GLOBAL__N__11011a27_18_DepthwiseConv3d_cu_35e0c7b528conv_depthwise3d_cuda_kernelIffLi3ELi3ELi3ELi1ELi1ELi1EEEvNS_27GenericPackedTensorAccessorIKT_Lm5ENS_16DefaultPtrTraitsEiEENS3_IS4_Lm5ES6_iEES7_PS5_iiiiiiiii)
        /*0074*/ 	.word	0x00000000


	//----- nvinfo : EIATTR_REGCOUNT
	.align		4
.L_61:
        /*0078*/ 	.byte	0x04, 0x2f
        /*007a*/ 	.short	(.L_63 - .L_62)
	.align		4
.L_62:
        /*007c*/ 	.word	index@(_ZN2at6native51_GLOBAL__N__11011a27_18_DepthwiseConv3d_cu_35e0c7b528conv_depthwise3d_cuda_kernelIffLin1ELin1ELin1ELi1ELi1ELi1EEEvNS_27GenericPackedTensorAccessorIKT_Lm5ENS_16DefaultPtrTraitsEiEENS3_IS4_Lm5ES6_iEES7_PS5_iiiiiiiii)
        /*0080*/ 	.word	0x00000020


	//----- nvinfo : EIATTR_FRAME_SIZE
	.align		4
.L_63:
        /*0084*/ 	.byte	0x04, 0x11
        /*0086*/ 	.short	(.L_65 - .L_64)
	.align		4
.L_64:
        /*0088*/ 	.word	index@($__internal_25_$__cuda_sm20_div_u64)
        /*008c*/ 	.word	0x00000000


	//----- nvinfo : EIATTR_FRAME_SIZE
	.align		4
.L_65:
        /*0090*/ 	.byte	0x04, 0x11
        /*0092*/ 	.short	(.L_67 - .L_66)
	.align		4
.L_66:
        /*0094*/ 	.word	index@(_ZN2at6native51_GLOBAL__N__11011a27_18_DepthwiseConv3d_cu_35e0c7b528conv_depthwise3d_cuda_kernelIffLin1ELin1ELin1ELi1ELi1ELi1EEEvNS_27GenericPackedTensorAccessorIKT_Lm5ENS_16DefaultPtrTraitsEiEENS3_IS4_Lm5ES6_iEES7_PS5_iiiiiiiii)
        /*0098*/ 	.word	0x00000000


	//----- nvinfo : EIATTR_REGCOUNT
	.align		4
.L_67:
        /*009c*/ 	.byte	0x04, 0x2f
        /*009e*/ 	.short	(.L_69 - .L_68)
	.align		4
.L_68:
        /*00a0*/ 	.word	index@(_ZN2at6native51_GLOBAL__N__11011a27_18_DepthwiseConv3d_cu_35e0c7b528conv_depthwise3d_cuda_kernelIffLin1ELin1ELin1ELin1ELin1ELin1EEEvNS_27GenericPackedTensorAccessorIKT_Lm5ENS_16DefaultPtrTraitsEiEENS3_IS4_Lm5ES6_iEES7_PS5_iiiiiiiii)
        /*00a4*/ 	.word	0x00000030


	//----- nvinfo : EIATTR_FRAME_SIZE
	.align		4
.L_69:
        /*00a8*/ 	.byte	0x04, 0x11
        /*00aa*/ 	.short	(.L_71 - .L_70)
	.align		4
.L_70:
        /*00ac*/ 	.word	index@($__internal_24_$__cuda_sm20_div_u64)
        /*00b0*/ 	.word	0x00000000


	//----- nvinfo : EIATTR_FRAME_SIZE
	.align		4
.L_71:
        /*00b4*/ 	.byte	0x04, 0x11
        /*00b6*/ 	.short	(.L_73 - .L_72)
	.align		4
.L_72:
        /*00b8*/ 	.word	index@(_ZN2at6native51_GLOBAL__N__11011a27_18_DepthwiseConv3d_cu_35e0c7b528conv_depthwise3d_cuda_kernelIffLin1ELin1ELin1ELin1ELin1ELin1EEEvNS_27GenericPackedTensorAccessorIKT_Lm5ENS_16DefaultPtrTraitsEiEENS3_IS4_Lm5ES6_iEES7_PS5_iiiiiiiii)
        /*00bc*/ 	.word	0x00000000


	//----- nvinfo : EIATTR_REGCOUNT
	.align		4
.L_73:
        /*00c0*/ 	.byte	0x04, 0x2f
        /*00c2*/ 	.short	(.L_75 - .L_74)
	.align		4
.L_74:
        /*00c4*/ 	.word	index@(_ZN2at6native51_GLOBAL__N__11011a27_18_DepthwiseConv3d_cu_35e0c7b528conv_depthwise3d_cuda_kernelIN3c104HalfEfLi3ELi3ELi3ELi1ELi1ELi1EEEvNS_27GenericPackedTensorAccessorIKT_Lm5ENS_16DefaultPtrTraitsEiEENS5_IS6_Lm5ES8_iEES9_PS7_iiiiiiiii)
        /*00c8*/ 	.word	0x00000020


	//----- nvinfo : EIATTR_FRAME_SIZE
	.align		4
.L_75:
        /*00cc*/ 	.byte	0x04, 0x11
        /*00ce*/ 	.short	(.L_77 - .L_76)
	.align		4
.L_76:
        /*00d0*/ 	.word	index@(_ZN2at6native51_GLOBAL__N__11011a27_18_DepthwiseConv3d_cu_35e0c7b528conv_depthwise3d_cuda_kernelIN3c104HalfEfLi3ELi3ELi3ELi1ELi1ELi1EEEvNS_27GenericPackedTensorAccessorIKT_Lm5ENS_16DefaultPtrTraitsEiEENS5_IS6_Lm5ES8_iEES9_PS7_iiiiiiiii)
        /*00d4*/ 	.word	0x00000000


	//----- nvinfo : EIATTR_REGCOUNT
	.align		4
.L_77:
        /*00d8*/ 	.byte	0x04, 0x2f
        /*00da*/ 	.short	(.L_79 - .L_78)
	.align		4
.L_78:
        /*00dc*/ 	.word	index@(_ZN2at6native51_GLOBAL__N__11011a27_18_DepthwiseConv3d_cu_35e0c7b528conv_depthwise3d_cuda_kernelIN3c104HalfEfLin1ELin1ELin1ELi1ELi1ELi1EEEvNS_27GenericPackedTensorAccessorIKT_Lm5ENS_16DefaultPtrTraitsEiEENS5_IS6_Lm5ES8_iEES9_PS7_iiiiiiiii)
        /*00e0*/ 	.word	0x0000001f


	//----- nvinfo : EIATTR_FRAME_SIZE
	.align		4
.L_79:
        /*00e4*/ 	.byte	0x04, 0x11
        /*00e6*/ 	.short	(.L_81 - .L_80)
	.align		4
.L_80:
        /*00e8*/ 	.word	index@($__internal_23_$__cuda_sm20_div_u64)
        /*00ec*/ 	.word	0x00000000


	//----- nvinfo : EIATTR_FRAME_SIZE
	.align		4
.L_81:
        /*00f0*/ 	.byte	0x04, 0x11
        /*00f2*/ 	.short	(.L_83 - .L_82)
	.align		4
.L_82:
        /*00f4*/ 	.word	index@(_ZN2at6native51_GLOBAL__N__11011a27_18_DepthwiseConv3d_cu_35e0c7b528conv_depthwise3d_cuda_kernelIN3c104HalfEfLin1ELin1ELin1ELi1ELi1ELi1EEEvNS_27GenericPackedTensorAccessorIKT_Lm5ENS_16DefaultPtrTraitsEiEENS5_IS6_Lm5ES8_iEES9_PS7_iiiiiiiii)
        /*00f8*/ 	.word	0x00000000


	//----- nvinfo : EIATTR_REGCOUNT
	.align		4
.L_83:
        /*00fc*/ 	.byte	0x04, 0x2f
        /*00fe*/ 	.short	(.L_85 - .L_84)
	.align		4
.L_84:
        /*0100*/ 	.word	index@(_ZN2at6native51_GLOBAL__N__11011a27_18_DepthwiseConv3d_cu_35e0c7b528conv_depthwise3d_cuda_kernelIN3c104HalfEfLin1ELin1ELin1ELin1ELin1ELin1EEEvNS_27GenericPackedTensorAccessorIKT_Lm5ENS_16DefaultPtrTraitsEiEENS5_IS6_Lm5ES8_iEES9_PS7_iiiiiiiii)
        /*0104*/ 	.word	0x00000030


	//----- nvinfo : EIATTR_FRAME_SIZE
	.align		4
.L_85:
        /*0108*/ 	.byte	0x04, 0x11
        /*010a*/ 	.short	(.L_87 - .L_86)
	.align		4
.L_86:
        /*010c*/ 	.word	index@($__internal_22_$__cuda_sm20_div_u64)
        /*0110*/ 	.word	0x00000000


	//----- nvinfo : EIATTR_FRAME_SIZE
	.align		4
.L_87:
        /*0114*/ 	.byte	0x04, 0x11
        /*0116*/ 	.short	(.L_89 - .L_88)
	.align		4
.L_88:
        /*0118*/ 	.word	index@(_ZN2at6native51_GLOBAL__N__11011a27_18_DepthwiseConv3d_cu_35e0c7b528conv_depthwise3d_cuda_kernelIN3c104HalfEfLin1ELin1ELin1ELin1ELin1ELin1EEEvNS_27GenericPackedTensorAccessorIKT_Lm5ENS_16DefaultPtrTraitsEiEENS5_IS6_Lm5ES8_iEES9_PS7_iiiiiiiii)
        /*011c*/ 	.word	0x00000000


	//----- nvinfo : EIATTR_REGCOUNT
	.align		4
.L_89:
        /*0120*/ 	.byte	0x04, 0x2f
        /*0122*/ 	.short	(.L_91 - .L_90)
	.align		4
.L_90:
        /*0124*/ 	.word	index@(_ZN2at6native51_GLOBAL__N__11011a27_18_DepthwiseConv3d_cu_35e0c7b528conv_depthwise3d_cuda_kernelIN3c108BFloat16EfLi3ELi3ELi3ELi1ELi1ELi1EEEvNS_27GenericPackedTensorAccessorIKT_Lm5ENS_16DefaultPtrTraitsEiEENS5_IS6_Lm5ES8_iEES9_PS7_iiiiiiiii)
        /*0128*/ 	.word	0x00000020


	//----- nvinfo : EIATTR_FRAME_SIZE
	.align		4
.L_91:
        /*012c*/ 	.byte	0x04, 0x11
        /*012e*/ 	.short	(.L_93 - .L_92)
	.align		4
.L_92:
        /*0130*/ 	.word	index@(_ZN2at6native51_GLOBAL__N__11011a27_18_DepthwiseConv3d_cu_35e0c7b528conv_depthwise3d_cuda_kernelIN3c108BFloat16EfLi3ELi3ELi3ELi1ELi1ELi1EEEvNS_27GenericPackedTensorAccessorIKT_Lm5ENS_16DefaultPtrTraitsEiEENS5_IS6_Lm5ES8_iEES9_PS7_iiiiiiiii)
        /*0134*/ 	.word	0x00000000


	//----- nvinfo : EIATTR_REGCOUNT
	.align		4
.L_93:
        /*0138*/ 	.byte	0x04, 0x2f
        /*013a*/ 	.short	(.L_95 - .L_94)
	.align		4
.L_94:
        /*013c*/ 	.word	index@(_ZN2at6native51_GLOBAL__N__11011a27_18_DepthwiseConv3d_cu_35e0c7b528conv_depthwise3d_cuda_kernelIN3c108BFloat16EfLin1ELin1ELin1ELi1ELi1ELi1EEEvNS_27GenericPackedTensorAccessorIKT_Lm5ENS_16DefaultPtrTraitsEiEENS5_IS6_Lm5ES8_iEES9_PS7_iiiiiiiii)
        /*0140*/ 	.word	0x0000001f


	//----- nvinfo : EIATTR_FRAME_SIZE
	.align		4
.L_95:
        /*0144*/ 	.byte	0x04, 0x11
        /*0146*/ 	.short	(.L_97 - .L_96)
	.align		4
.L_96:
        /*0148*/ 	.word	index@($__internal_21_$__cuda_sm20_div_u64)
        /*014c*/ 	.word	0x00000000


	//----- nvinfo : EIATTR_FRAME_SIZE
	.align		4
.L_97:
        /*0150*/ 	.byte	0x04, 0x11
        /*0152*/ 	.short	(.L_99 - .L_98)
	.align		4
.L_98:
        /*0154*/ 	.word	index@(_ZN2at6native51_GLOBAL__N__11011a27_18_DepthwiseConv3d_cu_35e0c7b528conv_depthwise3d_cuda_kernelIN3c108BFloat16EfLin1ELin1ELin1ELi1ELi1ELi1EEEvNS_27GenericPackedTensorAccessorIKT_Lm5ENS_16DefaultPtrTraitsEiEENS5_IS6_Lm5ES8_iEES9_PS7_iiiiiiiii)
        /*0158*/ 	.word	0x00000000


	//----- nvinfo : EIATTR_REGCOUNT
	.align		4
.L_99:
        /*015c*/ 	.byte	0x04, 0x2f
        /*015e*/ 	.short	(.L_101 - .L_100)
	.align		4
.L_100:
        /*0160*/ 	.word	index@(_ZN2at6native51_GLOBAL__N__11011a27_18_DepthwiseConv3d_cu_35e0c7b528conv_depthwise3d_cuda_kernelIN3c108BFloat16EfLin1ELin1ELin1ELin1ELin1ELin1EEEvNS_27GenericPackedTensorAccessorIKT_Lm5ENS_16DefaultPtrTraitsEiEENS5_IS6_Lm5ES8_iEES9_PS7_iiiiiiiii)
        /*0164*/ 	.word	0x00000030


	//----- nvinfo : EIATTR_FRAME_SIZE
	.align		4
.L_101:
        /*0168*/ 	.byte	0x04, 0x11
        /*016a*/ 	.short	(.L_103 - .L_102)
	.align		4
.L_102:
        /*016c*/ 	.word	index@($__internal_20_$__cuda_sm20_div_u64)
        /*0170*/ 	.word	0x00000000


	//----- nvinfo : EIATTR_FRAME_SIZE
	.align		4
.L_103:
        /*0174*/ 	.byte	0x04, 0x11
        /*0176*/ 	.short	(.L_105 - .L_104)
	.align		4
.L_104:
        /*0178*/ 	.word	index@(_ZN2at6native51_GLOBAL__N__11011a27_18_DepthwiseConv3d_cu_35e0c7b528conv_depthwise3d_cuda_kernelIN3c108BFloat16EfLin1ELin1ELin1ELin1ELin1ELin1EEEvNS_27GenericPackedTensorAccessorIKT_Lm5ENS_16DefaultPtrTraitsEiEENS5_IS6_Lm5ES8_iEES9_PS7_iiiiiiiii)
        /*017c*/ 	.word	0x00000000


	//----- nvinfo : EIATTR_REGCOUNT
	.align		4
.L_105:
        /*0180*/ 	.byte	0x04, 0x2f
        /*0182*/ 	.short	(.L_107 - .L_106)
	.align		4
.L_106:
        /*0184*/ 	.word	index@(_ZN2at6native51_GLOBAL__N__11011a27_18_DepthwiseConv3d_cu_35e0c7b543conv_depthwise3d_cuda_backward_input_kernelIddLi3ELi3ELi3ELi1ELi1ELi1ELi1ELi1ELi1EEEvNS_27GenericPackedTensorAccessorIKT_Lm5ENS_16DefaultPtrTraitsEiEENS3_IS4_Lm5ES6_iEES7_iiiiiiiii)
        /*0188*/ 	.word	0x00000030


	//----- nvinfo : EIATTR_FRAME_SIZE
	.align		4
.L_107:
        /*018c*/ 	.byte	0x04, 0x11
        /*018e*/ 	.short	(.L_109 - .L_108)
	.align		4
.L_108:
        /*0190*/ 	.word	index@($__internal_19_$__cuda_sm20_div_u64)
        /*0194*/ 	.word	0x00000000


	//----- nvinfo : EIATTR_FRAME_SIZE
	.align		4
.L_109:
        /*0198*/ 	.byte	0x04, 0x11
        /*019a*/ 	.short	(.L_111 - .L_110)
	.align		4
.L_110:
        /*019c*/ 	.word	index@(_ZN2at6native51_GLOBAL__N__11011a27_18_DepthwiseConv3d_cu_35e0c7b543conv_depthwise3d_cuda_backward_input_kernelIddLi3ELi3ELi3ELi1ELi1ELi1ELi1ELi1ELi1EEEvNS_27GenericPackedTensorAccessorIKT_Lm5ENS_16DefaultPtrTraitsEiEENS3_IS4_Lm5ES6_iEES7_iiiiiiiii)
        /*01a0*/ 	.word	0x00000000


	//----- nvinfo : EIATTR_REGCOUNT
	.align		4
.L_111:
        /*01a4*/ 	.byte	0x04, 0x2f
        /*01a6*/ 	.short	(.L_113 - .L_112)
	.align		4
.L_112:
        /*01a8*/ 	.word	index@(_ZN2at6native51_GLOBAL__N__11011a27_18_DepthwiseConv3d_cu_35e0c7b543conv_depthwise3d_cuda_backward_input_kernelIddLi3ELi3ELi3ELi1ELi1ELi1ELin1ELin1ELin1EEEvNS_27GenericPackedTensorAccessorIKT_Lm5ENS_16DefaultPtrTraitsEiEENS3_IS4_Lm5ES6_iEES7_iiiiiiiii)
        /*01ac*/ 	.word	0x0000003e


	//----- nvinfo : EIATTR_FRAME_SIZE
	.align		4
.L_113:
        /*01b0*/ 	.byte	0x04, 0x11
        /*01b2*/ 	.short	(.L_115 - .L_114)
	.align		4
.L_114:
        /*01b4*/ 	.word	index@($__internal_18_$__cuda_sm20_div_u64)
        /*01b8*/ 	.word	0x00000000


	//----- nvinfo : EIATTR_FRAME_SIZE
	.align		4
.L_115:
        /*01bc*/ 	.byte	0x04, 0x11
        /*01be*/ 	.short	(.L_117 - .L_116)
	.align		4
.L_116:
        /*01c0*/ 	.word	index@(_ZN2at6native51_GLOBAL__N__11011a27_18_DepthwiseConv3d_cu_35e0c7b543conv_depthwise3d_cuda_backward_input_kernelIddLi3ELi3ELi3ELi1ELi1ELi1ELin1ELin1ELin1EEEvNS_27GenericPackedTensorAccessorIKT_Lm5ENS_16DefaultPtrTraitsEiEENS3_IS4_Lm5ES6_iEES7_iiiiiiiii)
        /*01c4*/ 	.word	0x00000000


	//----- nvinfo : EIATTR_REGCOUNT
	.align		4
.L_117:
        /*01c8*/ 	.byte	0x04, 0x2f
        /*01ca*/ 	.short	(.L_119 - .L_118)
	.align		4
.L_118:
        /*01cc*/ 	.word	index@(_ZN2at6native51_GLOBAL__N__11011a27_18_DepthwiseConv3d_cu_35e0c7b543conv_depthwise3d_cuda_backward_input_kernelIddLi3ELi3ELi3ELin1ELin1ELin1ELi1ELi1ELi1EEEvNS_27GenericPackedTensorAccessorIKT_Lm5ENS_16DefaultPtrTraitsEiEENS3_IS4_Lm5ES6_iEES7_iiiiiiiii)
        /*01d0*/ 	.word	0x00000038


	//----- nvinfo : EIATTR_FRAME_SIZE
	.align		4
.L_119:
        /*01d4*/ 	.byte	0x04, 0x11
        /*01d6*/ 	.short	(.L_121 - .L_120)
	.align		4
.L_120:
        /*01d8*/ 	.word	index@($__internal_17_$__cuda_sm20_div_u64)
        /*01dc*/ 	.word	0x00000000


	//----- nvinfo : EIATTR_FRAME_SIZE
	.align		4
.L_121:
        /*01e0*/ 	.byte	0x04, 0x11
        /*01e2*/ 	.short	(.L_123 - .L_122)
	.align		4
.L_122:
        /*01e4*/ 	.word	index@(_ZN2at6native51_GLOBAL__N__11011a27_18_DepthwiseConv3d_cu_35e0c7b543conv_depthwise3d_cuda_backward_input_kernelIddLi3ELi3ELi3ELin1ELin1ELin1ELi1ELi1ELi1EEEvNS_27GenericPackedTensorAccessorIKT_Lm5ENS_16DefaultPtrTraitsEiEENS3_IS4_Lm5ES6_iEES7_iiiiiiiii)
        /*01e8*/ 	.word	0x00000000


	//----- nvinfo : EIATTR_REGCOUNT
	.align		4
.L_123:
        /*01ec*/ 	.byte	0x04, 0x2f
        /*01ee*/ 	.short	(.L_125 - .L_124)
	.align		4
.L_124:
        /*01f0*/ 	.word	index@(_ZN2at6native51_GLOBAL__N__11011a27_18_DepthwiseConv3d_cu_35e0c7b543conv_depthwise3d_cuda_backward_input_kernelIddLi3ELi3ELi3ELin1ELin1ELin1ELin1ELin1ELin1EEEvNS_27GenericPackedTensorAccessorIKT_Lm5ENS_16DefaultPtrTraitsEiEENS3_IS4_Lm5ES6_iEES7_iiiiiiiii)
        /*01f4*/ 	.word	0x0000003d


	//----- nvinfo : EIATTR_FRAME_SIZE
	.align		4
.L_125:
        /*01f8*/ 	.byte	0x04, 0x11
        /*01fa*/ 	.short	(.L_127 - .L_126)
	.align		4
.L_126:
        /*01fc*/ 	.word	index@($__internal_16_$__cuda_sm20_div_u64)
        /*0200*/ 	.word	0x00000000


	//----- nvinfo : EIATTR_FRAME_SIZE
	.align		4
.L_127:
        /*0204*/ 	.byte	0x04, 0x11
        /*0206*/ 	.short	(.L_129 - .L_128)
	.align		4
.L_128:
        /*0208*/ 	.word	index@(_ZN2at6native51_GLOBAL__N__11011a27_18_DepthwiseConv3d_cu_35e0c7b543conv_depthwise3d_cuda_backward_input_kernelIddLi3ELi3ELi3ELin1ELin1ELin1ELin1ELin1ELin1EEEvNS_27GenericPackedTensorAccessorIKT_Lm5ENS_16DefaultPtrTraitsEiEENS3_IS4_Lm5ES6_iEES7_iiiiiiiii)
        /*020c*/ 	.word	0x00000000


	//----- nvinfo : EIATTR_REGCOUNT
	.align		4
.L_129:
        /*0210*/ 	.byte	0x04, 0x2f
        /*0212*/ 	.short	(.L_131 - .L_130)
	.align		4
.L_130:
        /*0214*/ 	.word	index@(_ZN2at6native51_GLOBAL__N__11011a27_18_DepthwiseConv3d_cu_35e0c7b543conv_depthwise3d_cuda_backward_input_kernelIddLin1ELin1ELin1ELin1ELin1ELin1ELin1ELin1ELin1EEEvNS_27GenericPackedTensorAccessorIKT_Lm5ENS_16DefaultPtrTraitsEiEENS3_IS4_Lm5ES6_iEES7_iiiiiiiii)
        /*0218*/ 	.word	0x00000034


	//----- nvinfo : EIATTR_FRAME_SIZE
	.align		4
.L_131:
        /*021c*/ 	.byte	0x04, 0x11
        /*021e*/ 	.short	(.L_133 - .L_132)
	.align		4
.L_132:
        /*0220*/ 	.word	index@($__internal_15_$__cuda_sm20_div_u64)
        /*0224*/ 	.word	0x00000000


	//----- nvinfo : EIATTR_FRAME_SIZE
	.align		4
.L_133:
        /*0228*/ 	.byte	0x04, 0x11
        /*022a*/ 	.short	(.L_135 - .L_134)
	.align		4
.L_134:
        /*022c*/ 	.word	index@(_ZN2at6native51_GLOBAL__N__11011a27_18_DepthwiseConv3d_cu_35e0c7b543conv_depthwise3d_cuda_backward_input_kernelIddLin1ELin1ELin1ELin1ELin1ELin1ELin1ELin1ELin1EEEvNS_27GenericPackedTensorAccessorIKT_Lm5ENS_16DefaultPtrTraitsEiEENS3_IS4_Lm5ES6_iEES7_iiiiiiiii)
        /*0230*/ 	.word	0x00000000


	//----- nvinfo : EIATTR_REGCOUNT
	.align		4
.L_135:
        /*0234*/ 	.byte	0x04, 0x2f
        /*0236*/ 	.short	(.L_137 - .L_136)
	.align		4
.L_136:
        /*0238*/ 	.word	index@(_ZN2at6native51_GLOBAL__N__11011a27_18_DepthwiseConv3d_cu_35e0c7b543conv_depthwise3d_cuda_backward_input_kernelIffLi3ELi3ELi3ELi1ELi1ELi1ELi1ELi1ELi1EEEvNS_27GenericPackedTensorAccessorIKT_Lm5ENS_16DefaultPtrTraitsEiEENS3_IS4_Lm5ES6_iEES7_iiiiiiiii)
        /*023c*/ 	.word	0x00000030


	//----- nvinfo : EIATTR_FRAME_SIZE
	.align		4
.L_137:
        /*0240*/ 	.byte	0x04, 0x11
        /*0242*/ 	.short	(.L_139 - .L_138)
	.align		4
.L_138:
        /*0244*/ 	.word	index@($__internal_14_$__cuda_sm20_div_u64)
        /*0248*/ 	.word	0x00000000


	//----- nvinfo : EIATTR_FRAME_SIZE
	.align		4
.L_139:
        /*024c*/ 	.byte	0x04, 0x11
        /*024e*/ 	.short	(.L_141 - .L_140)
	.align		4
.L_140:
        /*0250*/ 	.word	index@(_ZN2at6native51_GLOBAL__N__11011a27_18_DepthwiseConv3d_cu_35e0c7b543conv_depthwise3d_cuda_backward_input_kernelIffLi3ELi3ELi3ELi1ELi1ELi1ELi1ELi1ELi1EEEvNS_27GenericPackedTensorAccessorIKT_Lm5ENS_16DefaultPtrTraitsEiEENS3_IS4_Lm5ES6_iEES7_iiiiiiiii)
        /*0254*/ 	.word	0x00000000


	//----- nvinfo : EIATTR_REGCOUNT
	.align		4
.L_141:
        /*0258*/ 	.byte	0x04, 0x2f
        /*025a*/ 	.short	(.L_143 - .L_142)
	.align		4
.L_142:
        /*025c*/ 	.word	index@(_ZN2at6native51_GLOBAL__N__11011a27_18_DepthwiseConv3d_cu_35e0c7b543conv_depthwise3d_cuda_backward_input_kernelIffLi3ELi3ELi3ELi1ELi1ELi1ELin1ELin1ELin1EEEvNS_27GenericPackedTensorAccessorIKT_Lm5ENS_16DefaultPtrTraitsEiEENS3_IS4_Lm5ES6_iEES7_iiiiiiiii)
        /*0260*/ 	.word	0x0000003a


	//----- nvinfo : EIATTR_FRAME_SIZE
	.align		4
.L_143:
        /*0264*/ 	.byte	0x04, 0x11
        /*0266*/ 	.short	(.L_145 - .L_144)
	.align		4
.L_144:
        /*0268*/ 	.word	index@($__internal_13_$__cuda_sm20_div_u64)
        /*026c*/ 	.word	0x00000000


	//----- nvinfo : EIATTR_FRAME_SIZE
	.align		4
.L_145:
        /*0270*/ 	.byte	0x04, 0x11
        /*0272*/ 	.short	(.L_147 - .L_146)
	.align		4
.L_146:
        /*0274*/ 	.word	index@(_ZN2at6native51_GLOBAL__N__11011a27_18_DepthwiseConv3d_cu_35e0c7b543conv_depthwise3d_cuda_backward_input_kernelIffLi3ELi3ELi3ELi1ELi1ELi1ELin1ELin1ELin1EEEvNS_27GenericPackedTensorAccessorIKT_Lm5ENS_16DefaultPtrTraitsEiEENS3_IS4_Lm5ES6_iEES7_iiiiiiiii)
        /*0278*/ 	.word	0x00000000


	//----- nvinfo : EIATTR_REGCOUNT
	.align		4
.L_147:
        /*027c*/ 	.byte	0x04, 0x2f
        /*027e*/ 	.short	(.L_149 - .L_148)
	.align		4
.L_148:
        /*0280*/ 	.word	index@(_ZN2at6native51_GLOBAL__N__11011a27_18_DepthwiseConv3d_cu_35e0c7b543conv_depthwise3d_cuda_backward_input_kernelIffLi3ELi3ELi3ELin1ELin1ELin1ELi1ELi1ELi1EEEvNS_27GenericPackedTensorAccessorIKT_Lm5ENS_16DefaultPtrTraitsEiEENS3_IS4_Lm5ES6_iEES7_iiiiiiiii)
        /*0284*/ 	.word	0x00000038


	//----- nvinfo : EIATTR_FRAME_SIZE
	.align		4
.L_149:
        /*0288*/ 	.byte	0x04, 0x11
        /*028a*/ 	.short	(.L_151 - .L_150)
	.align		4
.L_150:
        /*028c*/ 	.word	index@($__internal_12_$__cuda_sm20_div_u64)
        /*0290*/ 	.word	0x00000000


	//----- nvinfo : EIATTR_FRAME_SIZE
	.align		4
.L_151:
        /*0294*/ 	.byte	0x04, 0x11
        /*0296*/ 	.short	(.L_153 - .L_152)
	.align		4
.L_152:
        /*0298*/ 	.word	index@(_ZN2at6native51_GLOBAL__N__11011a27_18_DepthwiseConv3d_cu_35e0c7b543conv_depthwise3d_cuda_backward_input_kernelIffLi3ELi3ELi3ELin1ELin1ELin1ELi1ELi1ELi1EEEvNS_27GenericPackedTensorAccessorIKT_Lm5ENS_16DefaultPtrTraitsEiEENS3_IS4_Lm5ES6_iEES7_iiiiiiiii)
        /*029c*/ 	.word	0x00000000


	//----- nvinfo : EIATTR_REGCOUNT
	.align		4
.L_153:
        /*02a0*/ 	.byte	0x04, 0x2f
        /*02a2*/ 	.short	(.L_155 - .L_154)
	.align		4
.L_154:
        /*02a4*/ 	.word	index@(_ZN2at6native51_GLOBAL__N__11011a27_18_DepthwiseConv3d_cu_35e0c7b543conv_depthwise3d_cuda_backward_input_kernelIffLi3ELi3ELi3ELin1ELin1ELin1ELin1ELin1ELin1EEEvNS_27GenericPackedTensorAccessorIKT_Lm5ENS_16DefaultPtrTraitsEiEENS3_IS4_Lm5ES6_iEES7_iiiiiiiii)
        /*02a8*/ 	.word	0x00000038


	//----- nvinfo : EIATTR_FRAME_SIZE
	.align		4
.L_155:
        /*02ac*/ 	.byte	0x04, 0x11
        /*02ae*/ 	.short	(.L_157 - .L_156)
	.align		4
.L_156:
        /*02b0*/ 	.word	index@($__internal_11_$__cuda_sm20_div_u64)
        /*02b4*/ 	.word	0x00000000


	//----- nvinfo : EIATTR_FRAME_SIZE
	.align		4
.L_157:
        /*02b8*/ 	.byte	0x04, 0x11
        /*02ba*/ 	.short	(.L_159 - .L_158)
	.align		4
.L_158:
        /*02bc*/ 	.word	index@(_ZN2at6native51_GLOBAL__N__11011a27_18_DepthwiseConv3d_cu_35e0c7b543conv_depthwise3d_cuda_backward_input_kernelIffLi3ELi3ELi3ELin1ELin1ELin1ELin1ELin1ELin1EEEvNS_27GenericPackedTensorAccessorIKT_Lm5ENS_16DefaultPtrTraitsEiEENS3_IS4_Lm5ES6_iEES7_iiiiiiiii)
        /*02c0*/ 	.word	0x00000000


	//----- nvinfo : EIATTR_REGCOUNT
	.align		4
.L_159:
        /*02c4*/ 	.byte	0x04, 0x2f
        /*02c6*/ 	.short	(.L_161 - .L_160)
	.align		4
.L_160:
        /*02c8*/ 	.word	index@(_ZN2at6native51_GLOBAL__N__11011a27_18_DepthwiseConv3d_cu_35e0c7b543conv_depthwise3d_cuda_backward_input_kernelIffLin1ELin1ELin1ELin1ELin1ELin1ELin1ELin1ELin1EEEvNS_27GenericPackedTensorAccessorIKT_Lm5ENS_16DefaultPtrTraitsEiEENS3_IS4_Lm5ES6_iEES7_iiiiiiiii)
        /*02cc*/ 	.word	0x00000034


	//----- nvinfo : EIATTR_FRAME_SIZE
	.align		4
.L_161:
        /*02d0*/ 	.byte	0x04, 0x11
        /*02d2*/ 	.short	(.L_163 - .L_162)
	.align		4
.L_162:
        /*02d4*/ 	.word	index@($__internal_10_$__cuda_sm20_div_u64)
        /*02d8*/ 	.word	0x00000000


	//----- nvinfo : EIATTR_FRAME_SIZE
	.align		4
.L_163:
        /*02dc*/ 	.byte	0x04, 0x11
        /*02de*/ 	.short	(.L_165 - .L_164)
	.align		4
.L_164:
        /*02e0*/ 	.word	index@(_ZN2at6native51_GLOBAL__N__11011a27_18_DepthwiseConv3d_cu_35e0c7b543conv_depthwise3d_cuda_backward_input_kernelIffLin1ELin1ELin1ELin1ELin1ELin1ELin1ELin1ELin1EEEvNS_27GenericPackedTensorAccessorIKT_Lm5ENS_16DefaultPtrTraitsEiEENS3_IS4_Lm5ES6_iEES7_iiiiiiiii)
        /*02e4*/ 	.word	0x00000000


	//----- nvinfo : EIATTR_REGCOUNT
	.align		4
.L_165:
        /*02e8*/ 	.byte	0x04, 0x2f
        /*02ea*/ 	.short	(.L_167 - .L_166)
	.align		4
.L_166:
        /*02ec*/ 	.word	index@(_ZN2at6native51_GLOBAL__N__11011a27_18_DepthwiseConv3d_cu_35e0c7b543conv_depthwise3d_cuda_backward_input_kernelIN3c104HalfEfLi3ELi3ELi3ELi1ELi1ELi1ELi1ELi1ELi1EEEvNS_27GenericPackedTensorAccessorIKT_Lm5ENS_16DefaultPtrTraitsEiEENS5_IS6_Lm5ES8_iEES9_iiiiiiiii)
        /*02f0*/ 	.word	0x00000034


	//----- nvinfo : EIATTR_FRAME_SIZE
	.align		4
.L_167:
        /*02f4*/ 	.byte	0x04, 0x11
        /*02f6*/ 	.short	(.L_169 - .L_168)
	.align		4
.L_168:
        /*02f8*/ 	.word	index@($__internal_9_$__cuda_sm20_div_u64)
        /*02fc*/ 	.word	0x00000000


	//----- nvinfo : EIATTR_FRAME_SIZE
	.align		4
.L_169:
        /*0300*/ 	.byte	0x04, 0x11
        /*0302*/ 	.short	(.L_171 - .L_170)
	.align		4
.L_170:
        /*0304*/ 	.word	index@(_ZN2at6native51_GLOBAL__N__11011a27_18_DepthwiseConv3d_cu_35e0c7b543conv_depthwise3d_cuda_backward_input_kernelIN3c104HalfEfLi3ELi3ELi3ELi1ELi1ELi1ELi1ELi1ELi1EEEvNS_27GenericPackedTensorAccessorIKT_Lm5ENS_16DefaultPtrTraitsEiEENS5_IS6_Lm5ES8_iEES9_iiiiiiiii)
        /*0308*/ 	.word	0x00000000


	//----- nvinfo : EIATTR_REGCOUNT
	.align		4
.L_171:
        /*030c*/ 	.byte	0x04, 0x2f
        /*030e*/ 	.short	(.L_173 - .L_172)
	.align		4
.L_172:
        /*0310*/ 	.word	index@(_ZN2at6native51_GLOBAL__N__11011a27_18_DepthwiseConv3d_cu_35e0c7b543conv_depthwise3d_cuda_backward_input_kernelIN3c104HalfEfLi3ELi3ELi3ELi1ELi1ELi1ELin1ELin1ELin1EEEvNS_27GenericPackedTensorAccessorIKT_Lm5ENS_16DefaultPtrTraitsEiEENS5_IS6_Lm5ES8_iEES9_iiiiiiiii)
        /*0314*/ 	.word	0x0000003c


	//----- nvinfo : EIATTR_FRAME_SIZE
	.align		4
.L_173:
        /*0318*/ 	.byte	0x04, 0x11
        /*031a*/ 	.short	(.L_175 - .L_174)
	.align		4
.L_174:
        /*031c*/ 	.word	index@($__internal_8_$__cuda_sm20_div_u64)
        /*0320*/ 	.word	0x00000000


	//----- nvinfo : EIATTR_FRAME_SIZE
	.align		4
.L_175:
        /*0324*/ 	.byte	0x04, 0x11
        /*0326*/ 	.short	(.L_177 - .L_176)
	.align		4
.L_176:
        /*0328*/ 	.word	index@(_ZN2at6native51_GLOBAL__N__11011a27_18_DepthwiseConv3d_cu_35e0c7b543conv_depthwise3d_cuda_backward_input_kernelIN3c104HalfEfLi3ELi3ELi3ELi1ELi1ELi1ELin1ELin1ELin1EEEvNS_27GenericPackedTensorAccessorIKT_Lm5ENS_16DefaultPtrTraitsEiEENS5_IS6_Lm5ES8_iEES9_iiiiiiiii)
        /*032c*/ 	.word	0x00000000


	//----- nvinfo : EIATTR_REGCOUNT
	.align		4
.L_177:
        /*0330*/ 	.byte	0x04, 0x2f
        /*0332*/ 	.short	(.L_179 - .L_178)
	.align		4
.L_178:
        /*0334*/ 	.word	index@(_ZN2at6native51_GLOBAL__N__11011a27_18_DepthwiseConv3d_cu_35e0c7b543conv_depthwise3d_cuda_backward_input_kernelIN3c104HalfEfLi3ELi3ELi3ELin1ELin1ELin1ELi1ELi1ELi1EEEvNS_27GenericPackedTensorAccessorIKT_Lm5ENS_16DefaultPtrTraitsEiEENS5_IS6_Lm5ES8_iEES9_iiiiiiiii)
        /*0338*/ 	.word	0x00000038


	//----- nvinfo : EIATTR_FRAME_SIZE
	.align		4
.L_179:
        /*033c*/ 	.byte	0x04, 0x11
        /*033e*/ 	.short	(.L_181 - .L_180)
	.align		4
.L_180:
        /*0340*/ 	.word	index@($__internal_7_$__cuda_sm20_div_u64)
        /*0344*/ 	.word	0x00000000


	//----- nvinfo : EIATTR_FRAME_SIZE
	.align		4
.L_181:
        /*0348*/ 	.byte	0x04, 0x11
        /*034a*/ 	.short	(.L_183 - .L_182)
	.align		4
.L_182:
        /*034c*/ 	.word	index@(_ZN2at6native51_GLOBAL__N__11011a27_18_DepthwiseConv3d_cu_35e0c7b543conv_depthwise3d_cuda_backward_input_kernelIN3c104HalfEfLi3ELi3ELi3ELin1ELin1ELin1ELi1ELi1ELi1EEEvNS_27GenericPackedTensorAccessorIKT_Lm5ENS_16DefaultPtrTraitsEiEENS5_IS6_Lm5ES8_iEES9_iiiiiiiii)
        /*0350*/ 	.word	0x00000000


	//----- nvinfo : EIATTR_REGCOUNT
	.align		4
.L_183:
        /*0354*/ 	.byte	0x04, 0x2f
        /*0356*/ 	.short	(.L_185 - .L_184)
	.align		4
.L_184:
        /*0358*/ 	.word	index@(_ZN2at6native51_GLOBAL__N__11011a27_18_DepthwiseConv3d_cu_35e0c7b543conv_depthwise3d_cuda_backward_input_kernelIN3c104HalfEfLi3ELi3ELi3ELin1ELin1ELin1ELin1ELin1ELin1EEEvNS_27GenericPackedTensorAccessorIKT_Lm5ENS_16DefaultPtrTraitsEiEENS5_IS6_Lm5ES8_iEES9_iiiiiiiii)
        /*035c*/ 	.word	0x00000040


	//----- nvinfo : EIATTR_FRAME_SIZE
	.align		4
.L_185:
        /*0360*/ 	.byte	0x04, 0x11
        /*0362*/ 	.short	(.L_187 - .L_186)
	.align		4
.L_186:
        /*0364*/ 	.word	index@($__internal_6_$__cuda_sm20_div_u64)
        /*0368*/ 	.word	0x00000000


	//----- nvinfo : EIATTR_FRAME_SIZE
	.align		4
.L_187:
        /*036c*/ 	.byte	0x04, 0x11
        /*036e*/ 	.short	(.L_189 - .L_188)
	.align		4
.L_188:
        /*0370*/ 	.word	index@(_ZN2at6native51_GLOBAL__N__11011a27_18_DepthwiseConv3d_cu_35e0c7b543conv_depthwise3d_cuda_backward_input_kernelIN3c104HalfEfLi3ELi3ELi3ELin1ELin1ELin1ELin1ELin1ELin1EEEvNS_27GenericPackedTensorAccessorIKT_Lm5ENS_16DefaultPtrTraitsEiEENS5_IS6_Lm5ES8_iEES9_iiiiiiiii)
        /*0374*/ 	.word	0x00000000


	//----- nvinfo : EIATTR_REGCOUNT
	.align		4
.L_189:
        /*0378*/ 	.byte	0x04, 0x2f
        /*037a*/ 	.short	(.L_191 - .L_190)
	.align		4
.L_190:
        /*037c*/ 	.word	index@(_ZN2at6native51_GLOBAL__N__11011a27_18_DepthwiseConv3d_cu_35e0c7b543conv_depthwise3d_cuda_backward_input_kernelIN3c104HalfEfLin1ELin1ELin1ELin1ELin1ELin1ELin1ELin1ELin1EEEvNS_27GenericPackedTensorAccessorIKT_Lm5ENS_16DefaultPtrTraitsEiEENS5_IS6_Lm5ES8_iEES9_iiiiiiiii)
        /*0380*/ 	.word	0x00000032


	//----- nvinfo : EIATTR_FRAME_SIZE
	.align		4
.L_191:
        /*0384*/ 	.byte	0x04, 0x11
        /*0386*/ 	.short	(.L_193 - .L_192)
	.align		4
.L_192:
        /*0388*/ 	.word	index@($__internal_5_$__cuda_sm20_div_u64)
        /*038c*/ 	.word	0x00000000


	//----- nvinfo : EIATTR_FRAME_SIZE
	.align		4
.L_193:
        /*0390*/ 	.byte	0x04, 0x11
        /*0392*/ 	.short	(.L_195 - .L_194)
	.align		4
.L_194:
        /*0394*/ 	.word	index@(_ZN2at6native51_GLOBAL__N__11011a27_18_DepthwiseConv3d_cu_35e0c7b543conv_depthwise3d_cuda_backward_input_kernelIN3c104HalfEfLin1ELin1ELin1ELin1ELin1ELin1ELin1ELin1ELin1EEEvNS_27GenericPackedTensorAccessorIKT_Lm5ENS_16DefaultPtrTraitsEiEENS5_IS6_Lm5ES8_iEES9_iiiiiiiii)
        /*0398*/ 	.word	0x00000000


	//----- nvinfo : EIATTR_REGCOUNT
	.align		4
.L_195:
        /*039c*/ 	.byte	0x04, 0x2f
        /*039e*/ 	.short	(.L_197 - .L_196)
	.align		4
.L_196:
        /*03a0*/ 	.word	index@(_ZN2at6native51_GLOBAL__N__11011a27_18_DepthwiseConv3d_cu_35e0c7b543conv_depthwise3d_cuda_backward_input_kernelIN3c108BFloat16EfLi3ELi3ELi3ELi1ELi1ELi1ELi1ELi1ELi1EEEvNS_27GenericPackedTensorAccessorIKT_Lm5ENS_16DefaultPtrTraitsEiEENS5_IS6_Lm5ES8_iEES9_iiiiiiiii)
        /*03a4*/ 	.word	0x00000034


	//----- nvinfo : EIATTR_FRAME_SIZE
	.align		4
.L_197:
        /*03a8*/ 	.byte	0x04, 0x11
        /*03aa*/ 	.short	(.L_199 - .L_198)
	.align		4
.L_198:
        /*03ac*/ 	.word	index@($__internal_4_$__cuda_sm20_div_u64)
        /*03b0*/ 	.word	0x00000000


	//----- nvinfo : EIATTR_FRAME_SIZE
	.align		4
.L_199:
        /*03b4*/ 	.byte	0x04, 0x11
        /*03b6*/ 	.short	(.L_201 - .L_200)
	.align		4
.L_200:
        /*03b8*/ 	.word	index@(_ZN2at6native51_GLOBAL__N__11011a27_18_DepthwiseConv3d_cu_35e0c7b543conv_depthwise3d_cuda_backward_input_kernelIN3c108BFloat16EfLi3ELi3ELi3ELi1ELi1ELi1ELi1ELi1ELi1EEEvNS_27GenericPackedTensorAccessorIKT_Lm5ENS_16DefaultPtrTraitsEiEENS5_IS6_Lm5ES8_iEES9_iiiiiiiii)
        /*03bc*/ 	.word	0x00000000


	//----- nvinfo : EIATTR_REGCOUNT
	.align		4
.L_201:
        /*03c0*/ 	.byte	0x04, 0x2f
        /*03c2*/ 	.short	(.L_203 - .L_202)
	.align		4
.L_202:
        /*03c4*/ 	.word	index@(_ZN2at6native51_GLOBAL__N__11011a27_18_DepthwiseConv3d_cu_35e0c7b543conv_depthwise3d_cuda_backward_input_kernelIN3c108BFloat16EfLi3ELi3ELi3ELi1ELi1ELi1ELin1ELin1ELin1EEEvNS_27GenericPackedTensorAccessorIKT_Lm5ENS_16DefaultPtrTraitsEiEENS5_IS6_Lm5ES8_iEES9_iiiiiiiii)
        /*03c8*/ 	.word	0x0000003c


	//----- nvinfo : EIATTR_FRAME_SIZE
	.align		4
.L_203:
        /*03cc*/ 	.byte	0x04, 0x11
        /*03ce*/ 	.short	(.L_205 - .L_204)
	.align		4
.L_204:
        /*03d0*/ 	.word	index@($__internal_3_$__cuda_sm20_div_u64)
        /*03d4*/ 	.word	0x00000000


	//----- nvinfo : EIATTR_FRAME_SIZE
	.align		4
.L_205:
        /*03d8*/ 	.byte	0x04, 0x11
        /*03da*/ 	.short	(.L_207 - .L_206)
	.align		4
.L_206:
        /*03dc*/ 	.word	index@(_ZN2at6native51_GLOBAL__N__11011a27_18_DepthwiseConv3d_cu_35e0c7b543conv_depthwise3d_cuda_backward_input_kernelIN3c108BFloat16EfLi3ELi3ELi3ELi1ELi1ELi1ELin1ELin1ELin1EEEvNS_27GenericPackedTensorAccessorIKT_Lm5ENS_16DefaultPtrTraitsEiEENS5_IS6_Lm5ES8_iEES9_iiiiiiiii)
        /*03e0*/ 	.word	0x00000000


	//----- nvinfo : EIATTR_REGCOUNT
	.align		4
.L_207:
        /*03e4*/ 	.byte	0x04, 0x2f
        /*03e6*/ 	.short	(.L_209 - .L_208)
	.align		4
.L_208:
        /*03e8*/ 	.word	index@(_ZN2at6native51_GLOBAL__N__11011a27_18_DepthwiseConv3d_cu_35e0c7b543conv_depthwise3d_cuda_backward_input_kernelIN3c108BFloat16EfLi3ELi3ELi3ELin1ELin1ELin1ELi1ELi1ELi1EEEvNS_27GenericPackedTensorAccessorIKT_Lm5ENS_16DefaultPtrTraitsEiEENS5_IS6_Lm5ES8_iEES9_iiiiiiiii)
        /*03ec*/ 	.word	0x00000038


	//----- nvinfo : EIATTR_FRAME_SIZE
	.align		4
.L_209:
        /*03f0*/ 	.byte	0x04, 0x11
        /*03f2*/ 	.short	(.L_211 - .L_210)
	.align		4
.L_210:
        /*03f4*/ 	.word	index@($__internal_2_$__cuda_sm20_div_u64)
        /*03f8*/ 	.word	0x00000000


	//----- nvinfo : EIATTR_FRAME_SIZE
	.align		4
.L_211:
        /*03fc*/ 	.byte	0x04, 0x11
        /*03fe*/ 	.short	(.L_213 - .L_212)
	.align		4
.L_212:
        /*0400*/ 	.word	index@(_ZN2at6native51_GLOBAL__N__11011a27_18_DepthwiseConv3d_cu_35e0c7b543conv_depthwise3d_cuda_backward_input_kernelIN3c108BFloat16EfLi3ELi3ELi3ELin1ELin1ELin1ELi1ELi1ELi1EEEvNS_27GenericPackedTensorAccessorIKT_Lm5ENS_16DefaultPtrTraitsEiEENS5_IS6_Lm5ES8_iEES9_iiiiiiiii)
        /*0404*/ 	.word	0x00000000


	//----- nvinfo : EIATTR_REGCOUNT
	.align		4
.L_213:
        /*0408*/ 	.byte	0x04, 0x2f
        /*040a*/ 	.short	(.L_215 - .L_214)
	.align		4
.L_214:
        /*040c*/ 	.word	index@(_ZN2at6native51_GLOBAL__N__11011a27_18_DepthwiseConv3d_cu_35e0c7b543conv_depthwise3d_cuda_backward_input_kernelIN3c108BFloat16EfLi3ELi3ELi3ELin1ELin1ELin1ELin1ELin1ELin1EEEvNS_27GenericPackedTensorAccessorIKT_Lm5ENS_16DefaultPtrTraitsEiEENS5_IS6_Lm5ES8_iEES9_iiiiiiiii)
        /*0410*/ 	.word	0x00000040


	//----- nvinfo : EIATTR_FRAME_SIZE
	.align		4
.L_215:
        /*0414*/ 	.byte	0x04, 0x11
        /*0416*/ 	.short	(.L_217 - .L_216)
	.align		4
.L_216:
        /*0418*/ 	.word	index@($__internal_1_$__cuda_sm20_div_u64)
        /*041c*/ 	.word	0x00000000


	//----- nvinfo : EIATTR_FRAME_SIZE
	.align		4
.L_217:
        /*0420*/ 	.byte	0x04, 0x11
        /*0422*/ 	.short	(.L_219 - .L_218)
	.align		4
.L_218:
        /*0424*/ 	.word	index@(_ZN2at6native51_GLOBAL__N__11011a27_18_DepthwiseConv3d_cu_35e0c7b543conv_depthwise3d_cuda_backward_input_kernelIN3c108BFloat16EfLi3ELi3ELi3ELin1ELin1ELin1ELin1ELin1ELin1EEEvNS_27GenericPackedTensorAccessorIKT_Lm5ENS_16DefaultPtrTraitsEiEENS5_IS6_Lm5ES8_iEES9_iiiiiiiii)
        /*0428*/ 	.word	0x00000000


	//----- nvinfo : EIATTR_REGCOUNT
	.align		4
.L_219:
        /*042c*/ 	.byte	0x04, 0x2f
        /*042e*/ 	.short	(.L_221 - .L_220)
	.align		4
.L_220:
        /*0430*/ 	.word	index@(_ZN2at6native51_GLOBAL__N__11011a27_18_DepthwiseConv3d_cu_35e0c7b543conv_depthwise3d_cuda_backward_input_kernelIN3c108BFloat16EfLin1ELin1ELin1ELin1ELin1ELin1ELin1ELin1ELin1EEEvNS_27GenericPackedTensorAccessorIKT_Lm5ENS_16DefaultPtrTraitsEiEENS5_IS6_Lm5ES8_iEES9_iiiiiiiii)
        /*0434*/ 	.word	0x00000032


	//----- nvinfo : EIATTR_FRAME_SIZE
	.align		4
.L_221:
        /*0438*/ 	.byte	0x04, 0x11
        /*043a*/ 	.short	(.L_223 - .L_222)
	.align		4
.L_222:
        /*043c*/ 	.word	index@($__internal_0_$__cuda_sm20_div_u64)
        /*0440*/ 	.word	0x00000000


	//----- nvinfo : EIATTR_FRAME_SIZE
	.align		4
.L_223:
        /*0444*/ 	.byte	0x04, 0x11
        /*0446*/ 	.short	(.L_225 - .L_224)
	.align		4
.L_224:
        /*0448*/ 	.word	index@(_ZN2at6native51_GLOBAL__N__11011a27_18_DepthwiseConv3d_cu_35e0c7b543conv_depthwise3d_cuda_backward_input_kernelIN3c108BFloat16EfLin1ELin1ELin1ELin1ELin1ELin1ELin1ELin1ELin1EEEvNS_27GenericPackedTensorAccessorIKT_Lm5ENS_16DefaultPtrTraitsEiEENS5_IS6_Lm5ES8_iEES9_iiiiiiiii)
        /*044c*/ 	.word	0x00000000


	//----- nvinfo : EIATTR_REGCOUNT
	.align		4
.L_225:
        /*0450*/ 	.byte	0x04, 0x2f
        /*0452*/ 	.short	(.L_227 - .L_226)
	.align		4
.L_226:
        /*0454*/ 	.word	index@(_ZN2at6native51_GLOBAL__N__11011a27_18_DepthwiseConv3d_cu_35e0c7b544conv_depthwise3d_cuda_backward_weight_kernelIddLi1ELi1EEEvNS_27GenericPackedTensorAccessorIKT_Lm5ENS_16DefaultPtrTraitsEiEES7_NS3_IS4_Lm5ES6_iEEiiiiiiiii)
        /*0458*/ 	.word	0x00000020


	//----- nvinfo : EIATTR_FRAME_SIZE
	.align		4
.L_227:
        /*045c*/ 	.byte	0x04, 0x11
        /*045e*/ 	.short	(.L_229 - .L_228)
	.align		4
.L_228:
        /*0460*/ 	.word	index@(_ZN2at6native51_GLOBAL__N__11011a27_18_DepthwiseConv3d_cu_35e0c7b544conv_depthwise3d_cuda_backward_weight_kernelIddLi1ELi1EEEvNS_27GenericPackedTensorAccessorIKT_Lm5ENS_16DefaultPtrTraitsEiEES7_NS3_IS4_Lm5ES6_iEEiiiiiiiii)
        /*0464*/ 	.word	0x00000000


	//----- nvinfo : EIATTR_REGCOUNT
	.align		4
.L_229:
        /*0468*/ 	.byte	0x04, 0x2f
        /*046a*/ 	.short	(.L_231 - .L_230)
	.align		4
.L_230:
        /*046c*/ 	.word	index@(_ZN2at6native51_GLOBAL__N__11011a27_18_DepthwiseConv3d_cu_35e0c7b544conv_depthwise3d_cuda_backward_weight_kernelIddLi2ELi2EEEvNS_27GenericPackedTensorAccessorIKT_Lm5ENS_16DefaultPtrTraitsEiEES7_NS3_IS4_Lm5ES6_iEEiiiiiiiii)
        /*0470*/ 	.word	0x00000020


	//----- nvinfo : EIATTR_FRAME_SIZE
	.align		4
.L_231:
        /*0474*/ 	.byte	0x04, 0x11
        /*0476*/ 	.short	(.L_233 - .L_232)
	.align		4
.L_232:
        /*0478*/ 	.word	index@(_ZN2at6native51_GLOBAL__N__11011a27_18_DepthwiseConv3d_cu_35e0c7b544conv_depthwise3d_cuda_backward_weight_kernelIddLi2ELi2EEEvNS_27GenericPackedTensorAccessorIKT_Lm5ENS_16DefaultPtrTraitsEiEES7_NS3_IS4_Lm5ES6_iEEiiiiiiiii)
        /*047c*/ 	.word	0x00000000


	//----- nvinfo : EIATTR_REGCOUNT
	.align		4
.L_233:
        /*0480*/ 	.byte	0x04, 0x2f
        /*0482*/ 	.short	(.L_235 - .L_234)
	.align		4
.L_234:
        /*0484*/ 	.word	index@(_ZN2at6native51_GLOBAL__N__11011a27_18_DepthwiseConv3d_cu_35e0c7b544conv_depthwise3d_cuda_backward_weight_kernelIddLin1ELin1EEEvNS_27GenericPackedTensorAccessorIKT_Lm5ENS_16DefaultPtrTraitsEiEES7_NS3_IS4_Lm5ES6_iEEiiiiiiiii)
        /*0488*/ 	.word	0x00000020


	//----- nvinfo : EIATTR_FRAME_SIZE
	.align		4
.L_235:
        /*048c*/ 	.byte	0x04, 0x11
        /*048e*/ 	.short	(.L_237 - .L_236)
	.align		4
.L_236:
        /*0490*/ 	.word	index@(_ZN2at6native51_GLOBAL__N__11011a27_18_DepthwiseConv3d_cu_35e0c7b544conv_depthwise3d_cuda_backward_weight_kernelIddLin1ELin1EEEvNS_27GenericPackedTensorAccessorIKT_Lm5ENS_16DefaultPtrTraitsEiEES7_NS3_IS4_Lm5ES6_iEEiiiiiiiii)
        /*0494*/ 	.word	0x00000000


	//----- nvinfo : EIATTR_REGCOUNT
	.align		4
.L_237:
        /*0498*/ 	.byte	0x04, 0x2f
        /*049a*/ 	.short	(.L_239 - .L_238)
	.align		4
.L_238:
        /*049c*/ 	.word	index@(_ZN2at6native51_GLOBAL__N__11011a27_18_DepthwiseConv3d_cu_35e0c7b544conv_depthwise3d_cuda_backward_weight_kernelIffLi1ELi1EEEvNS_27GenericPackedTensorAccessorIKT_Lm5ENS_16DefaultPtrTraitsEiEES7_NS3_IS4_Lm5ES6_iEEiiiiiiiii)
        /*04a0*/ 	.word	0x0000001e


	//----- nvinfo : EIATTR_FRAME_SIZE
	.align		4
.L_239:
        /*04a4*/ 	.byte	0x04, 0x11
        /*04a6*/ 	.short	(.L_241 - .L_240)
	.align		4
.L_240:
        /*04a8*/ 	.word	index@(_ZN2at6native51_GLOBAL__N__11011a27_18_DepthwiseConv3d_cu_35e0c7b544conv_depthwise3d_cuda_backward_weight_kernelIffLi1ELi1EEEvNS_27GenericPackedTensorAccessorIKT_Lm5ENS_16DefaultPtrTraitsEiEES7_NS3_IS4_Lm5ES6_iEEiiiiiiiii)
        /*04ac*/ 	.word	0x00000000


	//----- nvinfo : EIATTR_REGCOUNT
	.align		4
.L_241:
        /*04b0*/ 	.byte	0x04, 0x2f
        /*04b2*/ 	.short	(.L_243 - .L_242)
	.align		4
.L_242:
        /*04b4*/ 	.word	index@(_ZN2at6native51_GLOBAL__N__11011a27_18_DepthwiseConv3d_cu_35e0c7b544conv_depthwise3d_cuda_backward_weight_kernelIffLi2ELi2EEEvNS_27GenericPackedTensorAccessorIKT_Lm5ENS_16DefaultPtrTraitsEiEES7_NS3_IS4_Lm5ES6_iEEiiiiiiiii)
        /*04b8*/ 	.word	0x0000001e


	//----- nvinfo : EIATTR_FRAME_SIZE
	.align		4
.L_243:
        /*04bc*/ 	.byte	0x04, 0x11
        /*04be*/ 	.short	(.L_245 - .L_244)
	.align		4
.L_244:
        /*04c0*/ 	.word	index@(_ZN2at6native51_GLOBAL__N__11011a27_18_DepthwiseConv3d_cu_35e0c7b544conv_depthwise3d_cuda_backward_weight_kernelIffLi2ELi2EEEvNS_27GenericPackedTensorAccessorIKT_Lm5ENS_16DefaultPtrTraitsEiEES7_NS3_IS4_Lm5ES6_iEEiiiiiiiii)
        /*04c4*/ 	.word	0x00000000


	//----- nvinfo : EIATTR_REGCOUNT
	.align		4
.L_245:
        /*04c8*/ 	.byte	0x04, 0x2f
        /*04ca*/ 	.short	(.L_247 - .L_246)
	.align		4
.L_246:
        /*04cc*/ 	.word	index@(_ZN2at6native51_GLOBAL__N__11011a27_18_DepthwiseConv3d_cu_35e0c7b544conv_depthwise3d_cuda_backward_weight_kernelIffLin1ELin1EEEvNS_27GenericPackedTensorAccessorIKT_Lm5ENS_16DefaultPtrTraitsEiEES7_NS3_IS4_Lm5ES6_iEEiiiiiiiii)
        /*04d0*/ 	.word	0x0000001e


	//----- nvinfo : EIATTR_FRAME_SIZE
	.align		4
.L_247:
        /*04d4*/ 	.byte	0x04, 0x11
        /*04d6*/ 	.short	(.L_249 - .L_248)
	.align		4
.L_248:
        /*04d8*/ 	.word	index@(_ZN2at6native51_GLOBAL__N__11011a27_18_DepthwiseConv3d_cu_35e0c7b544conv_depthwise3d_cuda_backward_weight_kernelIffLin1ELin1EEEvNS_27GenericPackedTensorAccessorIKT_Lm5ENS_16DefaultPtrTraitsEiEES7_NS3_IS4_Lm5ES6_iEEiiiiiiiii)
        /*04dc*/ 	.word	0x00000000


	//----- nvinfo : EIATTR_REGCOUNT
	.align		4
.L_249:
        /*04e0*/ 	.byte	0x04, 0x2f
        /*04e2*/ 	.short	(.L_251 - .L_250)
	.align		4
.L_250:
        /*04e4*/ 	.word	index@(_ZN2at6native51_GLOBAL__N__11011a27_18_DepthwiseConv3d_cu_35e0c7b544conv_depthwise3d_cuda_backward_weight_kernelIN3c104HalfEfLi1ELi1EEEvNS_27GenericPackedTensorAccessorIKT_Lm5ENS_16DefaultPtrTraitsEiEES9_NS5_IS6_Lm5ES8_iEEiiiiiiiii)
        /*04e8*/ 	.word	0x0000001e


	//----- nvinfo : EIATTR_FRAME_SIZE
	.align		4
.L_251:
        /*04ec*/ 	.byte	0x04, 0x11
        /*04ee*/ 	.short	(.L_253 - .L_252)
	.align		4
.L_252:
        /*04f0*/ 	.word	index@(_ZN2at6native51_GLOBAL__N__11011a27_18_DepthwiseConv3d_cu_35e0c7b544conv_depthwise3d_cuda_backward_weight_kernelIN3c104HalfEfLi1ELi1EEEvNS_27GenericPackedTensorAccessorIKT_Lm5ENS_16DefaultPtrTraitsEiEES9_NS5_IS6_Lm5ES8_iEEiiiiiiiii)
        /*04f4*/ 	.word	0x00000000


	//----- nvinfo : EIATTR_REGCOUNT
	.align		4
.L_253:
        /*04f8*/ 	.byte	0x04, 0x2f
        /*04fa*/ 	.short	(.L_255 - .L_254)
	.align		4
.L_254:
        /*04fc*/ 	.word	index@(_ZN2at6native51_GLOBAL__N__11011a27_18_DepthwiseConv3d_cu_35e0c7b544conv_depthwise3d_cuda_backward_weight_kernelIN3c104HalfEfLi2ELi2EEEvNS_27GenericPackedTensorAccessorIKT_Lm5ENS_16DefaultPtrTraitsEiEES9_NS5_IS6_Lm5ES8_iEEiiiiiiiii)
        /*0500*/ 	.word	0x0000001e


	//----- nvinfo : EIATTR_FRAME_SIZE
	.align		4
.L_255:
        /*0504*/ 	.byte	0x04, 0x11
        /*0506*/ 	.short	(.L_257 - .L_256)
	.align		4
.L_256:
        /*0508*/ 	.word	index@(_ZN2at6native51_GLOBAL__N__11011a27_18_DepthwiseConv3d_cu_35e0c7b544conv_depthwise3d_cuda_backward_weight_kernelIN3c104HalfEfLi2ELi2EEEvNS_27GenericPackedTensorAccessorIKT_Lm5ENS_16DefaultPtrTraitsEiEES9_NS5_IS6_Lm5ES8_iEEiiiiiiiii)
        /*050c*/ 	.word	0x00000000


	//----- nvinfo : EIATTR_REGCOUNT
	.align		4
.L_257:
        /*0510*/ 	.byte	0x04, 0x2f
        /*0512*/ 	.short	(.L_259 - .L_258)
	.align		4
.L_258:
        /*0514*/ 	.word	index@(_ZN2at6native51_GLOBAL__N__11011a27_18_DepthwiseConv3d_cu_35e0c7b544conv_depthwise3d_cuda_backward_weight_kernelIN3c104HalfEfLin1ELin1EEEvNS_27GenericPackedTensorAccessorIKT_Lm5ENS_16DefaultPtrTraitsEiEES9_NS5_IS6_Lm5ES8_iEEiiiiiiiii)
        /*0518*/ 	.word	0x0000001e


	//----- nvinfo : EIATTR_FRAME_SIZE
	.align		4
.L_259:
        /*051c*/ 	.byte	0x04, 0x11
        /*051e*/ 	.short	(.L_261 - .L_260)
	.align		4
.L_260:
        /*0520*/ 	.word	index@(_ZN2at6native51_GLOBAL__N__11011a27_18_DepthwiseConv3d_cu_35e0c7b544conv_depthwise3d_cuda_backward_weight_kernelIN3c104HalfEfLin1ELin1EEEvNS_27GenericPackedTensorAccessorIKT_Lm5ENS_16DefaultPtrTraitsEiEES9_NS5_IS6_Lm5ES8_iEEiiiiiiiii)
        /*0524*/ 	.word	0x00000000


	//----- nvinfo : EIATTR_REGCOUNT
	.align		4
.L_261:
        /*0528*/ 	.byte	0x04, 0x2f
        /*052a*/ 	.short	(.L_263 - .L_262)
	.align		4
.L_262:
        /*052c*/ 	.word	index@(_ZN2at6native51_GLOBAL__N__11011a27_18_DepthwiseConv3d_cu_35e0c7b544conv_depthwise3d_cuda_backward_weight_kernelIN3c108BFloat16EfLi1ELi1EEEvNS_27GenericPackedTensorAccessorIKT_Lm5ENS_16DefaultPtrTraitsEiEES9_NS5_IS6_Lm5ES8_iEEiiiiiiiii)
        /*0530*/ 	.word	0x0000001e


	//----- nvinfo : EIATTR_FRAME_SIZE
	.align		4
.L_263:
        /*0534*/ 	.byte	0x04, 0x11
        /*0536*/ 	.short	(.L_265 - .L_264)
	.align		4
.L_264:
        /*0538*/ 	.word	index@(_ZN2at6native51_GLOBAL__N__11011a27_18_DepthwiseConv3d_cu_35e0c7b544conv_depthwise3d_cuda_backward_weight_kernelIN3c108BFloat16EfLi1ELi1EEEvNS_27GenericPackedTensorAccessorIKT_Lm5ENS_16DefaultPtrTraitsEiEES9_NS5_IS6_Lm5ES8_iEEiiiiiiiii)
        /*053c*/ 	.word	0x00000000


	//----- nvinfo : EIATTR_REGCOUNT
	.align		4
.L_265:
        /*0540*/ 	.byte	0x04, 0x2f
        /*0542*/ 	.short	(.L_267 - .L_266)
	.align		4
.L_266:
        /*0544*/ 	.word	index@(_ZN2at6native51_GLOBAL__N__11011a27_18_DepthwiseConv3d_cu_35e0c7b544conv_depthwise3d_cuda_backward_weight_kernelIN3c108BFloat16EfLi2ELi2EEEvNS_27GenericPackedTensorAccessorIKT_Lm5ENS_16DefaultPtrTraitsEiEES9_NS5_IS6_Lm5ES8_iEEiiiiiiiii)
        /*0548*/ 	.word	0x0000001e


	//----- nvinfo : EIATTR_FRAME_SIZE
	.align		4
.L_267:
        /*054c*/ 	.byte	0x04, 0x11
        /*054e*/ 	.short	(.L_269 - .L_268)
	.align		4
.L_268:
        /*0550*/ 	.word	index@(_ZN2at6native51_GLOBAL__N__11011a27_18_DepthwiseConv3d_cu_35e0c7b544conv_depthwise3d_cuda_backward_weight_kernelIN3c108BFloat16EfLi2ELi2EEEvNS_27GenericPackedTensorAccessorIKT_Lm5ENS_16DefaultPtrTraitsEiEES9_NS5_IS6_Lm5ES8_iEEiiiiiiiii)
        /*0554*/ 	.word	0x00000000


	//----- nvinfo : EIATTR_REGCOUNT
	.align		4
.L_269:
        /*0558*/ 	.byte	0x04, 0x2f
        /*055a*/ 	.short	(.L_271 - .L_270)
	.align		4
.L_270:
        /*055c*/ 	.word	index@(_ZN2at6native51_GLOBAL__N__11011a27_18_DepthwiseConv3d_cu_35e0c7b544conv_depthwise3d_cuda_backward_weight_kernelIN3c108BFloat16EfLin1ELin1EEEvNS_27GenericPackedTensorAccessorIKT_Lm5ENS_16DefaultPtrTraitsEiEES9_NS5_IS6_Lm5ES8_iEEiiiiiiiii)
        /*0560*/ 	.word	0x0000001e


	//----- nvinfo : EIATTR_FRAME_SIZE
	.align		4
.L_271:
        /*0564*/ 	.byte	0x04, 0x11
        /*0566*/ 	.short	(.L_273 - .L_272)
	.align		4
.L_272:
        /*0568*/ 	.word	index@(_ZN2at6native51_GLOBAL__N__11011a27_18_DepthwiseConv3d_cu_35e0c7b544conv_depthwise3d_cuda_backward_weight_kernelIN3c108BFloat16EfLin1ELin1EEEvNS_27GenericPackedTensorAccessorIKT_Lm5ENS_16DefaultPtrTraitsEiEES9_NS5_IS6_Lm5ES8_iEEiiiiiiiii)
        /*056c*/ 	.word	0x00000000


	//----- nvinfo : EIATTR_MIN_STACK_SIZE
	.align		4
.L_273:
        /*0570*/ 	.byte	0x04, 0x12
        /*0572*/ 	.short	(.L_275 - .L_274)
	.align		4
.L_274:
        /*0574*/ 	.word	index@(_ZN2at6native51_GLOBAL__N__11011a27_18_DepthwiseConv3d_cu_35e0c7b544conv_depthwise3d_cuda_backward_weight_kernelIN3c108BFloat16EfLin1ELin1EEEvNS_27GenericPackedTensorAccessorIKT_Lm5ENS_16DefaultPtrTraitsEiEES9_NS5_IS6_Lm5ES8_iEEiiiiiiiii)
        /*0578*/ 	.word	0x00000000


	//----- nvinfo : EIATTR_MIN_STACK_SIZE
	.align		4
.L_275:
        /*057c*/ 	.byte	0x04, 0x12
        /*057e*/ 	.short	(.L_277 - .L_276)
	.align		4
.L_276:
        /*0580*/ 	.word	index@(_ZN2at6native51_GLOBAL__N__11011a27_18_DepthwiseConv3d_cu_35e0c7b544conv_depthwise3d_cuda_backward_weight_kernelIN3c108BFloat16EfLi2ELi2EEEvNS_27GenericPackedTensorAccessorIKT_Lm5ENS_16DefaultPtrTraitsEiEES9_NS5_IS6_Lm5ES8_iEEiiiiiiiii)
        /*0584*/ 	.word	0x00000000


	//----- nvinfo : EIATTR_MIN_STACK_SIZE
	.align		4
.L_277:
        /*0588*/ 	.byte	0x04, 0x12
        /*058a*/ 	.short	(.L_279 - .L_278)
	.align		4
.L_278:
        /*058c*/ 	.word	index@(_ZN2at6native51_GLOBAL__N__11011a27_18_DepthwiseConv3d_cu_35e0c7b544conv_depthwise3d_cuda_backward_weight_kernelIN3c108BFloat16EfLi1ELi1EEEvNS_27GenericPackedTensorAccessorIKT_Lm5ENS_16DefaultPtrTraitsEiEES9_NS5_IS6_Lm5ES8_iEEiiiiiiiii)
        /*0590*/ 	.word	0x00000000


	//----- nvinfo : EIATTR_MIN_STACK_SIZE
	.align		4
.L_279:
        /*0594*/ 	.byte	0x04, 0x12
        /*0596*/ 	.short	(.L_281 - .L_280)
	.align		4
.L_280:
        /*0598*/ 	.word	index@(_ZN2at6native51_GLOBAL__N__11011a27_18_DepthwiseConv3d_cu_35e0c7b544conv_depthwise3d_cuda_backward_weight_kernelIN3c104HalfEfLin1ELin1EEEvNS_27GenericPackedTensorAccessorIKT_Lm5ENS_16DefaultPtrTraitsEiEES9_NS5_IS6_Lm5ES8_iEEiiiiiiiii)
        /*059c*/ 	.word	0x00000000


	//----- nvinfo : EIATTR_MIN_STACK_SIZE
	.align		4
.L_281:
        /*05a0*/ 	.byte	0x04, 0x12
        /*05a2*/ 	.short	(.L_283 - .L_282)
	.align		4
.L_282:
        /*05a4*/ 	.word	index@(_ZN2at6native51_GLOBAL__N__11011a27_18_DepthwiseConv3d_cu_35e0c7b544conv_depthwise3d_cuda_backward_weight_kernelIN3c104HalfEfLi2ELi2EEEvNS_27GenericPackedTensorAccessorIKT_Lm5ENS_16DefaultPtrTraitsEiEES9_NS5_IS6_Lm5ES8_iEEiiiiiiiii)
        /*05a8*/ 	.word	0x00000000


	//----- nvinfo : EIATTR_MIN_STACK_SIZE
	.align		4
.L_283:
        /*05ac*/ 	.byte	0x04, 0x12
        /*05ae*/ 	.short	(.L_285 - .L_284)
	.align		4
.L_284:
        /*05b0*/ 	.word	index@(_ZN2at6native51_GLOBAL__N__11011a27_18_DepthwiseConv3d_cu_35e0c7b544conv_depthwise3d_cuda_backward_weight_kernelIN3c104HalfEfLi1ELi1EEEvNS_27GenericPackedTensorAccessorIKT_Lm5ENS_16DefaultPtrTraitsEiEES9_NS5_IS6_Lm5ES8_iEEiiiiiiiii)
        /*05b4*/ 	.word	0x00000000


	//----- nvinfo : EIATTR_MIN_STACK_SIZE
	.align		4
.L_285:
        /*05b8*/ 	.byte	0x04, 0x12
        /*05ba*/ 	.short	(.L_287 - .L_286)
	.align		4
.L_286:
        /*05bc*/ 	.word	index@(_ZN2at6native51_GLOBAL__N__11011a27_18_DepthwiseConv3d_cu_35e0c7b544conv_depthwise3d_cuda_backward_weight_kernelIffLin1ELin1EEEvNS_27GenericPackedTensorAccessorIKT_Lm5ENS_16DefaultPtrTraitsEiEES7_NS3_IS4_Lm5ES6_iEEiiiiiiiii)
        /*05c0*/ 	.word	0x00000000


	//----- nvinfo : EIATTR_MIN_STACK_SIZE
	.align		4
.L_287:
        /*05c4*/ 	.byte	0x04, 0x12
        /*05c6*/ 	.short	(.L_289 - .L_288)
	.align		4
.L_288:
        /*05c8*/ 	.word	index@(_ZN2at6native51_GLOBAL__N__11011a27_18_DepthwiseConv3d_cu_35e0c7b544conv_depthwise3d_cuda_backward_weight_kernelIffLi2ELi2EEEvNS_27GenericPackedTensorAccessorIKT_Lm5ENS_16DefaultPtrTraitsEiEES7_NS3_IS4_Lm5ES6_iEEiiiiiiiii)
        /*05cc*/ 	.word	0x00000000


	//----- nvinfo : EIATTR_MIN_STACK_SIZE
	.align		4
.L_289:
        /*05d0*/ 	.byte	0x04, 0x12
        /*05d2*/ 	.short	(.L_291 - .L_290)
	.align		4
.L_290:
        /*05d4*/ 	.word	index@(_ZN2at6native51_GLOBAL__N__11011a27_18_DepthwiseConv3d_cu_35e0c7b544conv_depthwise3d_cuda_backward_weight_kernelIffLi1ELi1EEEvNS_27GenericPackedTensorAccessorIKT_Lm5ENS_16DefaultPtrTraitsEiEES7_NS3_IS4_Lm5ES6_iEEiiiiiiiii)
        /*05d8*/ 	.word	0x00000000


	//----- nvinfo : EIATTR_MIN_STACK_SIZE
	.align		4
.L_291:
        /*05dc*/ 	.byte	0x04, 0x12
        /*05de*/ 	.short	(.L_293 - .L_292)
	.align		4
.L_292:
        /*05e0*/ 	.word	index@(_ZN2at6native51_GLOBAL__N__11011a27_18_DepthwiseConv3d_cu_35e0c7b544conv_depthwise3d_cuda_backward_weight_kernelIddLin1ELin1EEEvNS_27GenericPackedTensorAccessorIKT_Lm5ENS_16DefaultPtrTraitsEiEES7_NS3_IS4_Lm5ES6_iEEiiiiiiiii)
        /*05e4*/ 	.word	0x00000000


	//----- nvinfo : EIATTR_MIN_STACK_SIZE
	.align		4
.L_293:
        /*05e8*/ 	.byte	0x04, 0x12
        /*05ea*/ 	.short	(.L_295 - .L_294)
	.align		4
.L_294:
        /*05ec*/ 	.word	index@(_ZN2at6native51_GLOBAL__N__11011a27_18_DepthwiseConv3d_cu_35e0c7b544conv_depthwise3d_cuda_backward_weight_kernelIddLi2ELi2EEEvNS_27GenericPackedTensorAccessorIKT_Lm5ENS_16DefaultPtrTraitsEiEES7_NS3_IS4_Lm5ES6_iEEiiiiiiiii)
        /*05f0*/ 	.word	0x00000000


	//----- nvinfo : EIATTR_MIN_STACK_SIZE
	.align		4
.L_295:
        /*05f4*/ 	.byte	0x04, 0x12
        /*05f6*/ 	.short	(.L_297 - .L_296)
	.align		4
.L_296:
        /*05f8*/ 	.word	index@(_ZN2at6native51_GLOBAL__N__11011a27_18_DepthwiseConv3d_cu_35e0c7b544conv_depthwise3d_cuda_backward_weight_kernelIddLi1ELi1EEEvNS_27GenericPackedTensorAccessorIKT_Lm5ENS_16DefaultPtrTraitsEiEES7_NS3_IS4_Lm5ES6_iEEiiiiiiiii)
        /*05fc*/ 	.word	0x00000000


	//----- nvinfo : EIATTR_MIN_STACK_SIZE
	.align		4
.L_297:
        /*0600*/ 	.byte	0x04, 0x12
        /*0602*/ 	.short	(.L_299 - .L_298)
	.align		4
.L_298:
        /*0604*/ 	.word	index@(_ZN2at6native51_GLOBAL__N__11011a27_18_DepthwiseConv3d_cu_35e0c7b543conv_depthwise3d_cuda_backward_input_kernelIN3c108BFloat16EfLin1ELin1ELin1ELin1ELin1ELin1ELin1ELin1ELin1EEEvNS_27GenericPackedTensorAccessorIKT_Lm5ENS_16DefaultPtrTraitsEiEENS5_IS6_Lm5ES8_iEES9_iiiiiiiii)
        /*0608*/ 	.word	0x00000000


	//----- nvinfo : EIATTR_MIN_STACK_SIZE
	.align		4
.L_299:
        /*060c*/ 	.byte	0x04, 0x12
        /*060e*/ 	.short	(.L_301 - .L_300)
	.align		4
.L_300:
        /*0610*/ 	.word	index@(_ZN2at6native51_GLOBAL__N__11011a27_18_DepthwiseConv3d_cu_35e0c7b543conv_depthwise3d_cuda_backward_input_kernelIN3c108BFloat16EfLi3ELi3ELi3ELin1ELin1ELin1ELin1ELin1ELin1EEEvNS_27GenericPackedTensorAccessorIKT_Lm5ENS_16DefaultPtrTraitsEiEENS5_IS6_Lm5ES8_iEES9_iiiiiiiii)
        /*0614*/ 	.word	0x00000000


	//----- nvinfo : EIATTR_MIN_STACK_SIZE
	.align		4
.L_301:
        /*0618*/ 	.byte	0x04, 0x12
        /*061a*/ 	.short	(.L_303 - .L_302)
	.align		4
.L_302:
        /*061c*/ 	.word	index@(_ZN2at6native51_GLOBAL__N__11011a27_18_DepthwiseConv3d_cu_35e0c7b543conv_depthwise3d_cuda_backward_input_kernelIN3c108BFloat16EfLi3ELi3ELi3ELin1ELin1ELin1ELi1ELi1ELi1EEEvNS_27GenericPackedTensorAccessorIKT_Lm5ENS_16DefaultPtrTraitsEiEENS5_IS6_Lm5ES8_iEES9_iiiiiiiii)
        /*0620*/ 	.word	0x00000000


	//----- nvinfo : EIATTR_MIN_STACK_SIZE
	.align		4
.L_303:
        /*0624*/ 	.byte	0x04, 0x12
        /*0626*/ 	.short	(.L_305 - .L_304)
	.align		4
.L_304:
        /*0628*/ 	.word	index@(_ZN2at6native51_GLOBAL__N__11011a27_18_DepthwiseConv3d_cu_35e0c7b543conv_depthwise3d_cuda_backward_input_kernelIN3c108BFloat16EfLi3ELi3ELi3ELi1ELi1ELi1ELin1ELin1ELin1EEEvNS_27GenericPackedTensorAccessorIKT_Lm5ENS_16DefaultPtrTraitsEiEENS5_IS6_Lm5ES8_iEES9_iiiiiiiii)
        /*062c*/ 	.word	0x00000000


	//----- nvinfo : EIATTR_MIN_STACK_SIZE
	.align		4
.L_305:
        /*0630*/ 	.byte	0x04, 0x12
        /*0632*/ 	.short	(.L_307 - .L_306)
	.align		4
.L_306:
        /*0634*/ 	.word	index@(_ZN2at6native51_GLOBAL__N__11011a27_18_DepthwiseConv3d_cu_35e0c7b543conv_depthwise3d_cuda_backward_input_kernelIN3c108BFloat16EfLi3ELi3ELi3ELi1ELi1ELi1ELi1ELi1ELi1EEEvNS_27GenericPackedTensorAccessorIKT_Lm5ENS_16DefaultPtrTraitsEiEENS5_IS6_Lm5ES8_iEES9_iiiiiiiii)
        /*0638*/ 	.word	0x00000000


	//----- nvinfo : EIATTR_MIN_STACK_SIZE
	.align		4
.L_307:
        /*063c*/ 	.byte	0x04, 0x12
        /*063e*/ 	.short	(.L_309 - .L_308)
	.align		4
.L_308:
        /*0640*/ 	.word	index@(_ZN2at6native51_GLOBAL__N__11011a27_18_DepthwiseConv3d_cu_35e0c7b543conv_depthwise3d_cuda_backward_input_kernelIN3c104HalfEfLin1ELin1ELin1ELin1ELin1ELin1ELin1ELin1ELin1EEEvNS_27GenericPackedTensorAccessorIKT_Lm5ENS_16DefaultPtrTraitsEiEENS5_IS6_Lm5ES8_iEES9_iiiiiiiii)
        /*0644*/ 	.word	0x00000000


	//----- nvinfo : EIATTR_MIN_STACK_SIZE
	.align		4
.L_309:
        /*0648*/ 	.byte	0x04, 0x12
        /*064a*/ 	.short	(.L_311 - .L_310)
	.align		4
.L_310:
        /*064c*/ 	.word	index@(_ZN2at6native51_GLOBAL__N__11011a27_18_DepthwiseConv3d_cu_35e0c7b543conv_depthwise3d_cuda_backward_input_kernelIN3c104HalfEfLi3ELi3ELi3ELin1ELin1ELin1ELin1ELin1ELin1EEEvNS_27GenericPackedTensorAccessorIKT_Lm5ENS_16DefaultPtrTraitsEiEENS5_IS6_Lm5ES8_iEES9_iiiiiiiii)
        /*0650*/ 	.word	0x00000000


	//----- nvinfo : EIATTR_MIN_STACK_SIZE
	.align		4
.L_311:
        /*0654*/ 	.byte	0x04, 0x12
        /*0656*/ 	.short	(.L_313 - .L_312)
	.align		4
.L_312:
        /*0658*/ 	.word	index@(_ZN2at6native51_GLOBAL__N__11011a27_18_DepthwiseConv3d_cu_35e0c7b543conv_depthwise3d_cuda_backward_input_kernelIN3c104HalfEfLi3ELi3ELi3ELin1ELin1ELin1ELi1ELi1ELi1EEEvNS_27GenericPackedTensorAccessorIKT_Lm5ENS_16DefaultPtrTraitsEiEENS5_IS6_Lm5ES8_iEES9_iiiiiiiii)
        /*065c*/ 	.word	0x00000000


	//----- nvinfo : EIATTR_MIN_STACK_SIZE
	.align		4
.L_313:
        /*0660*/ 	.byte	0x04, 0x12
        /*0662*/ 	.short	(.L_315 - .L_314)
	.align		4
.L_314:
        /*0664*/ 	.word	index@(_ZN2at6native51_GLOBAL__N__11011a27_18_DepthwiseConv3d_cu_35e0c7b543conv_depthwise3d_cuda_backward_input_kernelIN3c104HalfEfLi3ELi3ELi3ELi1ELi1ELi1ELin1ELin1ELin1EEEvNS_27GenericPackedTensorAccessorIKT_Lm5ENS_16DefaultPtrTraitsEiEENS5_IS6_Lm5ES8_iEES9_iiiiiiiii)
        /*0668*/ 	.word	0x00000000


	//----- nvinfo : EIATTR_MIN_STACK_SIZE
	.align		4
.L_315:
        /*066c*/ 	.byte	0x04, 0x12
        /*066e*/ 	.short	(.L_317 - .L_316)
	.align		4
.L_316:
        /*0670*/ 	.word	index@(_ZN2at6native51_GLOBAL__N__11011a27_18_DepthwiseConv3d_cu_35e0c7b543conv_depthwise3d_cuda_backward_input_kernelIN3c104HalfEfLi3ELi3ELi3ELi1ELi1ELi1ELi1ELi1ELi1EEEvNS_27GenericPackedTensorAccessorIKT_Lm5ENS_16DefaultPtrTraitsEiEENS5_IS6_Lm5ES8_iEES9_iiiiiiiii)
        /*0674*/ 	.word	0x00000000


	//----- nvinfo : EIATTR_MIN_STACK_SIZE
	.align		4
.L_317:
        /*0678*/ 	.byte	0x04, 0x12
        /*067a*/ 	.short	(.L_319 - .L_318)
	.align		4
.L_318:
        /*067c*/ 	.word	index@(_ZN2at6native51_GLOBAL__N__11011a27_18_DepthwiseConv3d_cu_35e0c7b543conv_depthwise3d_cuda_backward_input_kernelIffLin1ELin1ELin1ELin1ELin1ELin1ELin1ELin1ELin1EEEvNS_27GenericPackedTensorAccessorIKT_Lm5ENS_16DefaultPtrTraitsEiEENS3_IS4_Lm5ES6_iEES7_iiiiiiiii)
        /*0680*/ 	.word	0x00000000


	//----- nvinfo : EIATTR_MIN_STACK_SIZE
	.align		4
.L_319:
        /*0684*/ 	.byte	0x04, 0x12
        /*0686*/ 	.short	(.L_321 - .L_320)
	.align		4
.L_320:
        /*0688*/ 	.word	index@(_ZN2at6native51_GLOBAL__N__11011a27_18_DepthwiseConv3d_cu_35e0c7b543conv_depthwise3d_cuda_backward_input_kernelIffLi3ELi3ELi3ELin1ELin1ELin1ELin1ELin1ELin1EEEvNS_27GenericPackedTensorAccessorIKT_Lm5ENS_16DefaultPtrTraitsEiEENS3_IS4_Lm5ES6_iEES7_iiiiiiiii)
        /*068c*/ 	.word	0x00000000


	//----- nvinfo : EIATTR_MIN_STACK_SIZE
	.align		4
.L_321:
        /*0690*/ 	.byte	0x04, 0x12
        /*0692*/ 	.short	(.L_323 - .L_322)
	.align		4
.L_322:
        /*0694*/ 	.word	index@(_ZN2at6native51_GLOBAL__N__11011a27_18_DepthwiseConv3d_cu_35e0c7b543conv_depthwise3d_cuda_backward_input_kernelIffLi3ELi3ELi3ELin1ELin1ELin1ELi1ELi1ELi1EEEvNS_27GenericPackedTensorAccessorIKT_Lm5ENS_16DefaultPtrTraitsEiEENS3_IS4_Lm5ES6_iEES7_iiiiiiiii)
        /*0698*/ 	.word	0x00000000


	//----- nvinfo : EIATTR_MIN_STACK_SIZE
	.align		4
.L_323:
        /*069c*/ 	.byte	0x04, 0x12
        /*069e*/ 	.short	(.L_325 - .L_324)
	.align		4
.L_324:
        /*06a0*/ 	.word	index@(_ZN2at6native51_GLOBAL__N__11011a27_18_DepthwiseConv3d_cu_35e0c7b543conv_depthwise3d_cuda_backward_input_kernelIffLi3ELi3ELi3ELi1ELi1ELi1ELin1ELin1ELin1EEEvNS_27GenericPackedTensorAccessorIKT_Lm5ENS_16DefaultPtrTraitsEiEENS3_IS4_Lm5ES6_iEES7_iiiiiiiii)
        /*06a4*/ 	.word	0x00000000


	//----- nvinfo : EIATTR_MIN_STACK_SIZE
	.align		4
.L_325:
        /*06a8*/ 	.byte	0x04, 0x12
        /*06aa*/ 	.short	(.L_327 - .L_326)
	.align		4
.L_326:
        /*06ac*/ 	.word	index@(_ZN2at6native51_GLOBAL__N__11011a27_18_DepthwiseConv3d_cu_35e0c7b543conv_depthwise3d_cuda_backward_input_kernelIffLi3ELi3ELi3ELi1ELi1ELi1ELi1ELi1ELi1EEEvNS_27GenericPackedTensorAccessorIKT_Lm5ENS_16DefaultPtrTraitsEiEENS3_IS4_Lm5ES6_iEES7_iiiiiiiii)
        /*06b0*/ 	.word	0x00000000


	//----- nvinfo : EIATTR_MIN_STACK_SIZE
	.align		4
.L_327:
        /*06b4*/ 	.byte	0x04, 0x12
        /*06b6*/ 	.short	(.L_329 - .L_328)
	.align		4
.L_328:
        /*06b8*/ 	.word	index@(_ZN2at6native51_GLOBAL__N__11011a27_18_DepthwiseConv3d_cu_35e0c7b543conv_depthwise3d_cuda_backward_input_kernelIddLin1ELin1ELin1ELin1ELin1ELin1ELin1ELin1ELin1EEEvNS_27GenericPackedTensorAccessorIKT_Lm5ENS_16DefaultPtrTraitsEiEENS3_IS4_Lm5ES6_iEES7_iiiiiiiii)
        /*06bc*/ 	.word	0x00000000


	//----- nvinfo : EIATTR_MIN_STACK_SIZE
	.align		4
.L_329:
        /*06c0*/ 	.byte	0x04, 0x12
        /*06c2*/ 	.short	(.L_331 - .L_330)
	.align		4
.L_330:
        /*06c4*/ 	.word	index@(_ZN2at6native51_GLOBAL__N__11011a27_18_DepthwiseConv3d_cu_35e0c7b543conv_depthwise3d_cuda_backward_input_kernelIddLi3ELi3ELi3ELin1ELin1ELin1ELin1ELin1ELin1EEEvNS_27GenericPackedTensorAccessorIKT_Lm5ENS_16DefaultPtrTraitsEiEENS3_IS4_Lm5ES6_iEES7_iiiiiiiii)
        /*06c8*/ 	.word	0x00000000


	//----- nvinfo : EIATTR_MIN_STACK_SIZE
	.align		4
.L_331:
        /*06cc*/ 	.byte	0x04, 0x12
        /*06ce*/ 	.short	(.L_333 - .L_332)
	.align		4
.L_332:
        /*06d0*/ 	.word	index@(_ZN2at6native51_GLOBAL__N__11011a27_18_DepthwiseConv3d_cu_35e0c7b543conv_depthwise3d_cuda_backward_input_kernelIddLi3ELi3ELi3ELin1ELin1ELin1ELi1ELi1ELi1EEEvNS_27GenericPackedTensorAccessorIKT_Lm5ENS_16DefaultPtrTraitsEiEENS3_IS4_Lm5ES6_iEES7_iiiiiiiii)
        /*06d4*/ 	.word	0x00000000


	//----- nvinfo : EIATTR_MIN_STACK_SIZE
	.align		4
.L_333:
        /*06d8*/ 	.byte	0x04, 0x12
        /*06da*/ 	.short	(.L_335 - .L_334)
	.align		4
.L_334:
        /*06dc*/ 	.word	index@(_ZN2at6native51_GLOBAL__N__11011a27_18_DepthwiseConv3d_cu_35e0c7b543conv_depthwise3d_cuda_backward_input_kernelIddLi3ELi3ELi3ELi1ELi1ELi1ELin1ELin1ELin1EEEvNS_27GenericPackedTensorAccessorIKT_Lm5ENS_16DefaultPtrTraitsEiEENS3_IS4_Lm5ES6_iEES7_iiiiiiiii)
        /*06e0*/ 	.word	0x00000000


	//----- nvinfo : EIATTR_MIN_STACK_SIZE
	.align		4
.L_335:
        /*06e4*/ 	.byte	0x04, 0x12
        /*06e6*/ 	.short	(.L_337 - .L_336)
	.align		4
.L_336:
        /*06e8*/ 	.word	index@(_ZN2at6native51_GLOBAL__N__11011a27_18_DepthwiseConv3d_cu_35e0c7b543conv_depthwise3d_cuda_backward_input_kernelIddLi3ELi3ELi3ELi1ELi1ELi1ELi1ELi1ELi1EEEvNS_27GenericPackedTensorAccessorIKT_Lm5ENS_16DefaultPtrTraitsEiEENS3_IS4_Lm5ES6_iEES7_iiiiiiiii)
        /*06ec*/ 	.word	0x00000000


	//----- nvinfo : EIATTR_MIN_STACK_SIZE
	.align		4
.L_337:
        /*06f0*/ 	.byte	0x04, 0x12
        /*06f2*/ 	.short	(.L_339 - .L_338)
	.align		4
.L_338:
        /*06f4*/ 	.word	index@(_ZN2at6native51_GLOBAL__N__11011a27_18_DepthwiseConv3d_cu_35e0c7b528conv_depthwise3d_cuda_kernelIN3c108BFloat16EfLin1ELin1ELin1ELin1ELin1ELin1EEEvNS_27GenericPackedTensorAccessorIKT_Lm5ENS_16DefaultPtrTraitsEiEENS5_IS6_Lm5ES8_iEES9_PS7_iiiiiiiii)
        /*06f8*/ 	.word	0x00000000


	//----- nvinfo : EIATTR_MIN_STACK_SIZE
	.align		4
.L_339:
        /*06fc*/ 	.byte	0x04, 0x12
        /*06fe*/ 	.short	(.L_341 - .L_340)
	.align		4
.L_340:
        /*0700*/ 	.word	index@(_ZN2at6native51_GLOBAL__N__11011a27_18_DepthwiseConv3d_cu_35e0c7b528conv_depthwise3d_cuda_kernelIN3c108BFloat16EfLin1ELin1ELin1ELi1ELi1ELi1EEEvNS_27GenericPackedTensorAccessorIKT_Lm5ENS_16DefaultPtrTraitsEiEENS5_IS6_Lm5ES8_iEES9_PS7_iiiiiiiii)
        /*0704*/ 	.word	0x00000000


	//----- nvinfo : EIATTR_MIN_STACK_SIZE
	.align		4
.L_341:
        /*0708*/ 	.byte	0x04, 0x12
        /*070a*/ 	.short	(.L_343 - .L_342)
	.align		4
.L_342:
        /*070c*/ 	.word	index@(_ZN2at6native51_GLOBAL__N__11011a27_18_DepthwiseConv3d_cu_35e0c7b528conv_depthwise3d_cuda_kernelIN3c108BFloat16EfLi3ELi3ELi3ELi1ELi1ELi1EEEvNS_27GenericPackedTensorAccessorIKT_Lm5ENS_16DefaultPtrTraitsEiEENS5_IS6_Lm5ES8_iEES9_PS7_iiiiiiiii)
        /*0710*/ 	.word	0x00000000


	//----- nvinfo : EIATTR_MIN_STACK_SIZE
	.align		4
.L_343:
        /*0714*/ 	.byte	0x04, 0x12
        /*0716*/ 	.short	(.L_345 - .L_344)
	.align		4
.L_344:
        /*0718*/ 	.word	index@(_ZN2at6native51_GLOBAL__N__11011a27_18_DepthwiseConv3d_cu_35e0c7b528conv_depthwise3d_cuda_kernelIN3c104HalfEfLin1ELin1ELin1ELin1ELin1ELin1EEEvNS_27GenericPackedTensorAccessorIKT_Lm5ENS_16DefaultPtrTraitsEiEENS5_IS6_Lm5ES8_iEES9_PS7_iiiiiiiii)
        /*071c*/ 	.word	0x00000000


	//----- nvinfo : EIATTR_MIN_STACK_SIZE
	.align		4
.L_345:
        /*0720*/ 	.byte	0x04, 0x12
        /*0722*/ 	.short	(.L_347 - .L_346)
	.align		4
.L_346:
        /*0724*/ 	.word	index@(_ZN2at6native51_GLOBAL__N__11011a27_18_DepthwiseConv3d_cu_35e0c7b528conv_depthwise3d_cuda_kernelIN3c104HalfEfLin1ELin1ELin1ELi1ELi1ELi1EEEvNS_27GenericPackedTensorAccessorIKT_Lm5ENS_16DefaultPtrTraitsEiEENS5_IS6_Lm5ES8_iEES9_PS7_iiiiiiiii)
        /*0728*/ 	.word	0x00000000


	//----- nvinfo : EIATTR_MIN_STACK_SIZE
	.align		4
.L_347:
        /*072c*/ 	.byte	0x04, 0x12
        /*072e*/ 	.short	(.L_349 - .L_348)
	.align		4
.L_348:
        /*0730*/ 	.word	index@(_ZN2at6native51_GLOBAL__N__11011a27_18_DepthwiseConv3d_cu_35e0c7b528conv_depthwise3d_cuda_kernelIN3c104HalfEfLi3ELi3ELi3ELi1ELi1ELi1EEEvNS_27GenericPackedTensorAccessorIKT_Lm5ENS_16DefaultPtrTraitsEiEENS5_IS6_Lm5ES8_iEES9_PS7_iiiiiiiii)
        /*0734*/ 	.word	0x00000000


	//----- nvinfo : EIATTR_MIN_STACK_SIZE
	.align		4
.L_349:
        /*0738*/ 	.byte	0x04, 0x12
        /*073a*/ 	.short	(.L_351 - .L_350)
	.align		4
.L_350:
        /*073c*/ 	.word	index@(_ZN2at6native51_GLOBAL__N__11011a27_18_DepthwiseConv3d_cu_35e0c7b528conv_depthwise3d_cuda_kernelIffLin1ELin1ELin1ELin1ELin1ELin1EEEvNS_27GenericPackedTensorAccessorIKT_Lm5ENS_16DefaultPtrTraitsEiEENS3_IS4_Lm5ES6_iEES7_PS5_iiiiiiiii)
        /*0740*/ 	.word	0x00000000


	//----- nvinfo : EIATTR_MIN_STACK_SIZE
	.align		4
.L_351:
        /*0744*/ 	.byte	0x04, 0x12
        /*0746*/ 	.short	(.L_353 - .L_352)
	.align		4
.L_352:
        /*0748*/ 	.word	index@(_ZN2at6native51_GLOBAL__N__11011a27_18_DepthwiseConv3d_cu_35e0c7b528conv_depthwise3d_cuda_kernelIffLin1ELin1ELin1ELi1ELi1ELi1EEEvNS_27GenericPackedTensorAccessorIKT_Lm5ENS_16DefaultPtrTraitsEiEENS3_IS4_Lm5ES6_iEES7_PS5_iiiiiiiii)
        /*074c*/ 	.word	0x00000000


	//----- nvinfo : EIATTR_MIN_STACK_SIZE
	.align		4
.L_353:
        /*0750*/ 	.byte	0x04, 0x12
        /*0752*/ 	.short	(.L_355 - .L_354)
	.align		4
.L_354:
        /*0754*/ 	.word	index@(_ZN2at6native51_GLOBAL__N__11011a27_18_DepthwiseConv3d_cu_35e0c7b528conv_depthwise3d_cuda_kernelIffLi3ELi3ELi3ELi1ELi1ELi1EEEvNS_27GenericPackedTensorAccessorIKT_Lm5ENS_16DefaultPtrTraitsEiEENS3_IS4_Lm5ES6_iEES7_PS5_iiiiiiiii)
        /*0758*/ 	.word	0x00000000


	//----- nvinfo : EIATTR_MIN_STACK_SIZE
	.align		4
.L_355:
        /*075c*/ 	.byte	0x04, 0x12
        /*075e*/ 	.short	(.L_357 - .L_356)
	.align		4
.L_356:
        /*0760*/ 	.word	index@(_ZN2at6native51_GLOBAL__N__11011a27_18_DepthwiseConv3d_cu_35e0c7b528conv_depthwise3d_cuda_kernelIddLin1ELin1ELin1ELin1ELin1ELin1EEEvNS_27GenericPackedTensorAccessorIKT_Lm5ENS_16DefaultPtrTraitsEiEENS3_IS4_Lm5ES6_iEES7_PS5_iiiiiiiii)
        /*0764*/ 	.word	0x00000000


	//----- nvinfo : EIATTR_MIN_STACK_SIZE
	.align		4
.L_357:
        /*0768*/ 	.byte	0x04, 0x12
        /*076a*/ 	.short	(.L_359 - .L_358)
	.align		4
.L_358:
        /*076c*/ 	.word	index@(_ZN2at6native51_GLOBAL__N__11011a27_18_DepthwiseConv3d_cu_35e0c7b528conv_depthwise3d_cuda_kernelIddLin1ELin1ELin1ELi1ELi1ELi1EEEvNS_27GenericPackedTensorAccessorIKT_Lm5ENS_16DefaultPtrTraitsEiEENS3_IS4_Lm5ES6_iEES7_PS5_iiiiiiiii)
        /*0770*/ 	.word	0x00000000


	//----- nvinfo : EIATTR_MIN_STACK_SIZE
	.align		4
.L_359:
        /*0774*/ 	.byte	0x04, 0x12
        /*0776*/ 	.short	(.L_361 - .L_360)
	.align		4
.L_360:
        /*0778*/ 	.word	index@(_ZN2at6native51_GLOBAL__N__11011a27_18_DepthwiseConv3d_cu_35e0c7b528conv_depthwise3d_cuda_kernelIddLi3ELi3ELi3ELi1ELi1ELi1EEEvNS_27GenericPackedTensorAccessorIKT_Lm5ENS_16DefaultPtrTraitsEiEENS3_IS4_Lm5ES6_iEES7_PS5_iiiiiiiii)
        /*077c*/ 	.word	0x00000000
.L_361:


//--------------------- .nv.compat                --------------------------
	.section	.nv.compat,"",@"SHT_CUDA_COMPAT_INFO"
	.align	4
        /*0000*/ 	.byte	0x02, 0x09, 0x01, 0x00, 0x02, 0x02, 0x01, 0x00, 0x02, 0x05, 0x05, 0x00, 0x03, 0x07, 0x01, 0x01
        /*0010*/ 	.byte	0x02, 0x03, 0x00, 0x00, 0x02, 0x06, 0x01, 0x00, 0x04, 0x0b, 0x08, 0x00, 0x00, 0x00, 0x00, 0x00
        /*0020*/ 	.byte	0x00, 0x00, 0x00, 0x00


//--------------------- .nv.info._ZN2at6native51_GLOBAL__N__11011a27_18_DepthwiseConv3d_cu_35e0c7b544conv_depthwise3d_cuda_backward_weight_kernelIN3c108BFloat16EfLin1ELin1EEEvNS_27GenericPackedTensorAccessorIKT_Lm5ENS_16DefaultPtrTraitsEiEES9_NS5_IS6_Lm5ES8_iEEiiiiiiiii --------------------------
	.section	.nv.info._ZN2at6native51_GLOBAL__N__11011a27_18_DepthwiseConv3d_cu_35e0c7b544conv_depthwise3d_cuda_backward_weight_kernelIN3c108BFloat16EfLin1ELin1EEEvNS_27GenericPackedTensorAccessorIKT_Lm5ENS_16DefaultPtrTraitsEiEES9_NS5_IS6_Lm5ES8_iEEiiiiiiiii,"",@"SHT_CUDA_INFO"
	.sectionflags	@""
	.align	4


	//----- nvinfo : EIATTR_CUDA_API_VERSION
	.align		4
        /*0000*/ 	.byte	0x04, 0x37
        /*0002*/ 	.short	(.L_363 - .L_362)
.L_362:
        /*0004*/ 	.word	0x00000082


	//----- nvinfo : EIATTR_KPARAM_INFO
	.align		4
.L_363:
        /*0008*/ 	.byte	0x04, 0x17
        /*000a*/ 	.short	(.L_365 - .L_364)
.L_364:
        /*000c*/ 	.word	0x00000000
        /*0010*/ 	.short	0x000b
        /*0012*/ 	.short	0x00b0
        /*0014*/ 	.byte	0x00, 0xf0, 0x11, 0x00


	//----- nvinfo : EIATTR_KPARAM_INFO
	.align		4
.L_365:
        /*0018*/ 	.byte	0x04, 0x17
        /*001a*/ 	.short	(.L_367 - .L_366)
.L_366:
        /*001c*/ 	.word	0x00000000
        /*0020*/ 	.short	0x000a
        /*0022*/ 	.short	0x00ac
        /*0024*/ 	.byte	0x00, 0xf0, 0x11, 0x00


	//----- nvinfo : EIATTR_KPARAM_INFO
	.align		4
.L_367:
        /*0028*/ 	.byte	0x04, 0x17
        /*002a*/ 	.short	(.L_369 - .L_368)
.L_368:
        /*002c*/ 	.word	0x00000000
        /*0030*/ 	.short	0x0009
        /*0032*/ 	.short	0x00a8
        /*0034*/ 	.byte	0x00, 0xf0, 0x11, 0x00


	//----- nvinfo : EIATTR_KPARAM_INFO
	.align		4
.L_369:
        /*0038*/ 	.byte	0x04, 0x17
        /*003a*/ 	.short	(.L_371 - .L_370)
.L_370:
        /*003c*/ 	.word	0x00000000
        /*0040*/ 	.short	0x0008
        /*0042*/ 	.short	0x00a4
        /*0044*/ 	.byte	0x00, 0xf0, 0x11, 0x00


	//----- nvinfo : EIATTR_KPARAM_INFO
	.align		4
.L_371:
        /*0048*/ 	.byte	0x04, 0x17
        /*004a*/ 	.short	(.L_373 - .L_372)
.L_372:
        /*004c*/ 	.word	0x00000000
        /*0050*/ 	.short	0x0007
        /*0052*/ 	.short	0x00a0
        /*0054*/ 	.byte	0x00, 0xf0, 0x11, 0x00


	//----- nvinfo : EIATTR_KPARAM_INFO
	.align		4
.L_373:
        /*0058*/ 	.byte	0x04, 0x17
        /*005a*/ 	.short	(.L_375 - .L_374)
.L_374:
        /*005c*/ 	.word	0x00000000
        /*0060*/ 	.short	0x0006
        /*0062*/ 	.short	0x009c
        /*0064*/ 	.byte	0x00, 0xf0, 0x11, 0x00


	//----- nvinfo : EIATTR_KPARAM_INFO
	.align		4
.L_375:
        /*0068*/ 	.byte	0x04, 0x17
        /*006a*/ 	.short	(.L_377 - .L_376)
.L_376:
        /*006c*/ 	.word	0x00000000
        /*0070*/ 	.short	0x0005
        /*0072*/ 	.short	0x0098
        /*0074*/ 	.byte	0x00, 0xf0, 0x11, 0x00


	//----- nvinfo : EIATTR_KPARAM_INFO
	.align		4
.L_377:
        /*0078*/ 	.byte	0x04, 0x17
        /*007a*/ 	.short	(.L_379 - .L_378)
.L_378:
        /*007c*/ 	.word	0x00000000
        /*0080*/ 	.short	0x0004
        /*0082*/ 	.short	0x0094
        /*0084*/ 	.byte	0x00, 0xf0, 0x11, 0x00


	//----- nvinfo : EIATTR_KPARAM_INFO
	.align		4
.L_379:
        /*0088*/ 	.byte	0x04, 0x17
        /*008a*/ 	.short	(.L_381 - .L_380)
.L_380:
        /*008c*/ 	.word	0x00000000
        /*0090*/ 	.short	0x0003
        /*0092*/ 	.short	0x0090
        /*0094*/ 	.byte	0x00, 0xf0, 0x11, 0x00


	//----- nvinfo : EIATTR_KPARAM_INFO
	.align		4
.L_381:
        /*0098*/ 	.byte	0x04, 0x17
        /*009a*/ 	.short	(.L_383 - .L_382)
.L_382:
        /*009c*/ 	.word	0x00000000
        /*00a0*/ 	.short	0x0002
        /*00a2*/ 	.short	0x0060
        /*00a4*/ 	.byte	0x00, 0xf0, 0xc1, 0x00


	//----- nvinfo : EIATTR_KPARAM_INFO
	.align		4
.L_383:
        /*00a8*/ 	.byte	0x04, 0x17
        /*00aa*/ 	.short	(.L_385 - .L_384)
.L_384:
        /*00ac*/ 	.word	0x00000000
        /*00b0*/ 	.short	0x0001
        /*00b2*/ 	.short	0x0030
        /*00b4*/ 	.byte	0x00, 0xf0, 0xc1, 0x00


	//----- nvinfo : EIATTR_KPARAM_INFO
	.align		4
.L_385:
        /*00b8*/ 	.byte	0x04, 0x17
        /*00ba*/ 	.short	(.L_387 - .L_386)
.L_386:
        /*00bc*/ 	.word	0x00000000
        /*00c0*/ 	.short	0x0000
        /*00c2*/ 	.short	0x0000
        /*00c4*/ 	.byte	0x00, 0xf0, 0xc1, 0x00


	//----- nvinfo : EIATTR_SPARSE_MMA_MASK
	.align		4
.L_387:
        /*00c8*/ 	.byte	0x03, 0x50
        /*00ca*/ 	.short	0x0000


	//----- nvinfo : EIATTR_MAXREG_COUNT
	.align		4
        /*00cc*/ 	.byte	0x03, 0x1b
        /*00ce*/ 	.short	0x00ff


	//----- nvinfo : EIATTR_NUM_BARRIERS
	.align		4
        /*00d0*/ 	.byte	0x02, 0x4c
        /*00d2*/ 	.byte	0x01
	.zero		1


	//----- nvinfo : EIATTR_EXTERNS
	.align		4
        /*00d4*/ 	.byte	0x04, 0x0f
        /*00d6*/ 	.short	(.L_389 - .L_388)


	//   ....[0]....
	.align		4
.L_388:
        /*00d8*/ 	.word	index@(__assertfail)


	//----- nvinfo : EIATTR_MERCURY_ISA_VERSION
	.align		4
.L_389:
        /*00dc*/ 	.byte	0x03, 0x5f
        /*00de*/ 	.short	0x0101


	//----- nvinfo : EIATTR_VRC_CTA_INIT_COUNT
	.align		4
        /*00e0*/ 	.byte	0x02, 0x4a
	.zero		1
	.zero		1


	//----- nvinfo : EIATTR_SYSCALL_OFFSETS
	.align		4
        /*00e4*/ 	.byte	0x04, 0x46
        /*00e6*/ 	.short	(.L_391 - .L_390)


	//   ....[0]....
.L_390:
        /*00e8*/ 	.word	0x00001480


	//----- nvinfo : EIATTR_EXIT_INSTR_OFFSETS
	.align		4
.L_391:
        /*00ec*/ 	.byte	0x04, 0x1c
        /*00ee*/ 	.short	(.L_393 - .L_392)


	//   ....[0]....
.L_392:
        /*00f0*/ 	.word	0x000003c0


	//   ....[1]....
        /*00f4*/ 	.word	0x00001d30


	//   ....[2]....
        /*00f8*/ 	.word	0x00001d90


	//----- nvinfo : EIATTR_CRS_STACK_SIZE
	.align		4
.L_393:
        /*00fc*/ 	.byte	0x04, 0x1e
        /*00fe*/ 	.short	(.L_395 - .L_394)
.L_394:
        /*0100*/ 	.word	0x00000000


	//----- nvinfo : EIATTR_CBANK_PARAM_SIZE
	.align		4
.L_395:
        /*0104*/ 	.byte	0x03, 0x19
        /*0106*/ 	.short	0x00b4


	//----- nvinfo : EIATTR_PARAM_CBANK
	.align		4
        /*0108*/ 	.byte	0x04, 0x0a
        /*010a*/ 	.short	(.L_397 - .L_396)
	.align		4
.L_396:
        /*010c*/ 	.word	index@(.nv.constant0._ZN2at6native51_GLOBAL__N__11011a27_18_DepthwiseConv3d_cu_35e0c7b544conv_depthwise3d_cuda_backward_weight_kernelIN3c108BFloat16EfLin1ELin1EEEvNS_27GenericPackedTensorAccessorIKT_Lm5ENS_16DefaultPtrTraitsEiEES9_NS5_IS6_Lm5ES8_iEEiiiiiiiii)
        /*0110*/ 	.short	0x0380
        /*0112*/ 	.short	0x00b4


	//----- nvinfo : EIATTR_SW_WAR
	.align		4
.L_397:
        /*0114*/ 	.byte	0x04, 0x36
        /*0116*/ 	.short	(.L_399 - .L_398)
.L_398:
        /*0118*/ 	.word	0x00000008
.L_399:


//--------------------- .nv.info._ZN2at6native51_GLOBAL__N__11011a27_18_DepthwiseConv3d_cu_35e0c7b544conv_depthwise3d_cuda_backward_weight_kernelIN3c108BFloat16EfLi2ELi2EEEvNS_27GenericPackedTensorAccessorIKT_Lm5ENS_16DefaultPtrTraitsEiEES9_NS5_IS6_Lm5ES8_iEEiiiiiiiii --------------------------
	.section	.nv.info._ZN2at6native51_GLOBAL__N__11011a27_18_DepthwiseConv3d_cu_35e0c7b544conv_depthwise3d_cuda_backward_weight_kernelIN3c108BFloat16EfLi2ELi2EEEvNS_27GenericPackedTensorAccessorIKT_Lm5ENS_16DefaultPtrTraitsEiEES9_NS5_IS6_Lm5ES8_iEEiiiiiiiii,"",@"SHT_CUDA_INFO"
	.sectionflags	@""
	.align	4


	//----- nvinfo : EIATTR_CUDA_API_VERSION
	.align		4
        /*0000*/ 	.byte	0x04, 0x37
        /*0002*/ 	.short	(.L_401 - .L_400)
.L_400:
        /*0004*/ 	.word	0x00000082


	//----- nvinfo : EIATTR_KPARAM_INFO
	.align		4
.L_401:
        /*0008*/ 	.byte	0x04, 0x17
        /*000a*/ 	.short	(.L_403 - .L_402)
.L_402:
        /*000c*/ 	.word	0x00000000
        /*0010*/ 	.short	0x000b
        /*0012*/ 	.short	0x00b0
        /*0014*/ 	.byte	0x00, 0xf0, 0x11, 0x00


	//----- nvinfo : EIATTR_KPARAM_INFO
	.align		4
.L_403:
        /*0018*/ 	.byte	0x04, 0x17
        /*001a*/ 	.short	(.L_405 - .L_404)
.L_404:
        /*001c*/ 	.word	0x00000000
        /*0020*/ 	.short	0x000a
        /*0022*/ 	.short	0x00ac
        /*0024*/ 	.byte	0x00, 0xf0, 0x11, 0x00


	//----- nvinfo : EIATTR_KPARAM_INFO
	.align		4
.L_405:
        /*0028*/ 	.byte	0x04, 0x17
        /*002a*/ 	.short	(.L_407 - .L_406)
.L_406:
        /*002c*/ 	.word	0x00000000
        /*0030*/ 	.short	0x0009
        /*0032*/ 	.short	0x00a8
        /*0034*/ 	.byte	0x00, 0xf0, 0x11, 0x00


	//----- nvinfo : EIATTR_KPARAM_INFO
	.align		4
.L_407:
        /*0038*/ 	.byte	0x04, 0x17
        /*003a*/ 	.short	(.L_409 - .L_408)
.L_408:
        /*003c*/ 	.word	0x00000000
        /*0040*/ 	.short	0x0008
        /*0042*/ 	.short	0x00a4
        /*0044*/ 	.byte	0x00, 0xf0, 0x11, 0x00


	//----- nvinfo : EIATTR_KPARAM_INFO
	.align		4
.L_409:
        /*0048*/ 	.byte	0x04, 0x17
        /*004a*/ 	.short	(.L_411 - .L_410)
.L_410:
        /*004c*/ 	.word	0x00000000
        /*0050*/ 	.short	0x0007
        /*0052*/ 	.short	0x00a0
        /*0054*/ 	.byte	0x00, 0xf0, 0x11, 0x00


	//----- nvinfo : EIATTR_KPARAM_INFO
	.align		4
.L_411:
        /*0058*/ 	.byte	0x04, 0x17
        /*005a*/ 	.short	(.L_413 - .L_412)
.L_412:
        /*005c*/ 	.word	0x00000000
        /*0060*/ 	.short	0x0006
        /*0062*/ 	.short	0x009c
        /*0064*/ 	.byte	0x00, 0xf0, 0x11, 0x00


	//----- nvinfo : EIATTR_KPARAM_INFO
	.align		4
.L_413:
        /*0068*/ 	.byte	0x04, 0x17
        /*006a*/ 	.short	(.L_415 - .L_414)
.L_414:
        /*006c*/ 	.word	0x00000000
        /*0070*/ 	.short	0x0005
        /*0072*/ 	.short	0x0098
        /*0074*/ 	.byte	0x00, 0xf0, 0x11, 0x00


	//----- nvinfo : EIATTR_KPARAM_INFO
	.align		4
.L_415:
        /*0078*/ 	.byte	0x04, 0x17
        /*007a*/ 	.short	(.L_417 - .L_416)
.L_416:
        /*007c*/ 	.word	0x00000000
        /*0080*/ 	.short	0x0004
        /*0082*/ 	.short	0x0094
        /*0084*/ 	.byte	0x00, 0xf0, 0x11, 0x00


	//----- nvinfo : EIATTR_KPARAM_INFO
	.align		4
.L_417:
        /*0088*/ 	.byte	0x04, 0x17
        /*008a*/ 	.short	(.L_419 - .L_418)
.L_418:
        /*008c*/ 	.word	0x00000000
        /*0090*/ 	.short	0x0003
        /*0092*/ 	.short	0x0090
        /*0094*/ 	.byte	0x00, 0xf0, 0x11, 0x00


	//----- nvinfo : EIATTR_KPARAM_INFO
	.align		4
.L_419:
        /*0098*/ 	.byte	0x04, 0x17
        /*009a*/ 	.short	(.L_421 - .L_420)
.L_420:
        /*009c*/ 	.word	0x00000000
        /*00a0*/ 	.short	0x0002
        /*00a2*/ 	.short	0x0060
        /*00a4*/ 	.byte	0x00, 0xf0, 0xc1, 0x00


	//----- nvinfo : EIATTR_KPARAM_INFO
	.align		4
.L_421:
        /*00a8*/ 	.byte	0x04, 0x17
        /*00aa*/ 	.short	(.L_423 - .L_422)
.L_422:
        /*00ac*/ 	.word	0x00000000
        /*00b0*/ 	.short	0x0001
        /*00b2*/ 	.short	0x0030
        /*00b4*/ 	.byte	0x00, 0xf0, 0xc1, 0x00


	//----- nvinfo : EIATTR_KPARAM_INFO
	.align		4
.L_423:
        /*00b8*/ 	.byte	0x04, 0x17
        /*00ba*/ 	.short	(.L_425 - .L_424)
.L_424:
        /*00bc*/ 	.word	0x00000000
        /*00c0*/ 	.short	0x0000
        /*00c2*/ 	.short	0x0000
        /*00c4*/ 	.byte	0x00, 0xf0, 0xc1, 0x00


	//----- nvinfo : EIATTR_SPARSE_MMA_MASK
	.align		4
.L_425:
        /*00c8*/ 	.byte	0x03, 0x50
        /*00ca*/ 	.short	0x0000


	//----- nvinfo : EIATTR_MAXREG_COUNT
	.align		4
        /*00cc*/ 	.byte	0x03, 0x1b
        /*00ce*/ 	.short	0x00ff


	//----- nvinfo : EIATTR_NUM_BARRIERS
	.align		4
        /*00d0*/ 	.byte	0x02, 0x4c
        /*00d2*/ 	.byte	0x01
	.zero		1


	//----- nvinfo : EIATTR_EXTERNS
	.align		4
        /*00d4*/ 	.byte	0x04, 0x0f
        /*00d6*/ 	.short	(.L_427 - .L_426)


	//   ....[0]....
	.align		4
.L_426:
        /*00d8*/ 	.word	index@(__assertfail)


	//----- nvinfo : EIATTR_MERCURY_ISA_VERSION
	.align		4
.L_427:
        /*00dc*/ 	.byte	0x03, 0x5f
        /*00de*/ 	.short	0x0101


	//----- nvinfo : EIATTR_VRC_CTA_INIT_COUNT
	.align		4
        /*00e0*/ 	.byte	0x02, 0x4a
	.zero		1
	.zero		1


	//----- nvinfo : EIATTR_SYSCALL_OFFSETS
	.align		4
        /*00e4*/ 	.byte	0x04, 0x46
        /*00e6*/ 	.short	(.L_429 - .L_428)


	//   ....[0]....
.L_428:
        /*00e8*/ 	.word	0x00001460


	//----- nvinfo : EIATTR_EXIT_INSTR_OFFSETS
	.align		4
.L_429:
        /*00ec*/ 	.byte	0x04, 0x1c
        /*00ee*/ 	.short	(.L_431 - .L_430)


	//   ....[0]....
.L_430:
        /*00f0*/ 	.word	0x000003c0


	//   ....[1]....
        /*00f4*/ 	.word	0x00001d10


	//   ....[2]....
        /*00f8*/ 	.word	0x00001d70


	//----- nvinfo : EIATTR_CRS_STACK_SIZE
	.align		4
.L_431:
        /*00fc*/ 	.byte	0x04, 0x1e
        /*00fe*/ 	.short	(.L_433 - .L_432)
.L_432:
        /*0100*/ 	.word	0x00000000


	//----- nvinfo : EIATTR_CBANK_PARAM_SIZE
	.align		4
.L_433:
        /*0104*/ 	.byte	0x03, 0x19
        /*0106*/ 	.short	0x00b4


	//----- nvinfo : EIATTR_PARAM_CBANK
	.align		4
        /*0108*/ 	.byte	0x04, 0x0a
        /*010a*/ 	.short	(.L_435 - .L_434)
	.align		4
.L_434:
        /*010c*/ 	.word	index@(.nv.constant0._ZN2at6native51_GLOBAL__N__11011a27_18_DepthwiseConv3d_cu_35e0c7b544conv_depthwise3d_cuda_backward_weight_kernelIN3c108BFloat16EfLi2ELi2EEEvNS_27GenericPackedTensorAccessorIKT_Lm5ENS_16DefaultPtrTraitsEiEES9_NS5_IS6_Lm5ES8_iEEiiiiiiiii)
        /*0110*/ 	.short	0x0380
        /*0112*/ 	.short	0x00b4


	//----- nvinfo : EIATTR_SW_WAR
	.align		4
.L_435:
        /*0114*/ 	.byte	0x04, 0x36
        /*0116*/ 	.short	(.L_437 - .L_436)
.L_436:
        /*0118*/ 	.word	0x00000008
.L_437:


//--------------------- .nv.info._ZN2at6native51_GLOBAL__N__11011a27_18_DepthwiseConv3d_cu_35e0c7b544conv_depthwise3d_cuda_backward_weight_kernelIN3c108BFloat16EfLi1ELi1EEEvNS_27GenericPackedTensorAccessorIKT_Lm5ENS_16DefaultPtrTraitsEiEES9_NS5_IS6_Lm5ES8_iEEiiiiiiiii --------------------------
	.section	.nv.info._ZN2at6native51_GLOBAL__N__11011a27_18_DepthwiseConv3d_cu_35e0c7b544conv_depthwise3d_cuda_backward_weight_kernelIN3c108BFloat16EfLi1ELi1EEEvNS_27GenericPackedTensorAccessorIKT_Lm5ENS_16DefaultPtrTraitsEiEES9_NS5_IS6_Lm5ES8_iEEiiiiiiiii,"",@"SHT_CUDA_INFO"
	.sectionflags	@""
	.align	4


	//----- nvinfo : EIATTR_CUDA_API_VERSION
	.align		4
        /*0000*/ 	.byte	0x04, 0x37
        /*0002*/ 	.short	(.L_439 - .L_438)
.L_438:
        /*0004*/ 	.word	0x00000082


	//----- nvinfo : EIATTR_KPARAM_INFO
	.align		4
.L_439:
        /*0008*/ 	.byte	0x04, 0x17
        /*000a*/ 	.short	(.L_441 - .L_440)
.L_440:
        /*000c*/ 	.word	0x00000000
        /*0010*/ 	.short	0x000b
        /*0012*/ 	.short	0x00b0
        /*0014*/ 	.byte	0x00, 0xf0, 0x11, 0x00


	//----- nvinfo : EIATTR_KPARAM_INFO
	.align		4
.L_441:
        /*0018*/ 	.byte	0x04, 0x17
        /*001a*/ 	.short	(.L_443 - .L_442)
.L_442:
        /*001c*/ 	.word	0x00000000
        /*0020*/ 	.short	0x000a
        /*0022*/ 	.short	0x00ac
        /*0024*/ 	.byte	0x00, 0xf0, 0x11, 0x00


	//----- nvinfo : EIATTR_KPARAM_INFO
	.align		4
.L_443:
        /*0028*/ 	.byte	0x04, 0x17
        /*002a*/ 	.short	(.L_445 - .L_444)
.L_444:
        /*002c*/ 	.word	0x00000000
        /*0030*/ 	.short	0x0009
        /*0032*/ 	.short	0x00a8
        /*0034*/ 	.byte	0x00, 0xf0, 0x11, 0x00


	//----- nvinfo : EIATTR_KPARAM_INFO
	.align		4
.L_445:
        /*0038*/ 	.byte	0x04, 0x17
        /*003a*/ 	.short	(.L_447 - .L_446)
.L_446:
        /*003c*/ 	.word	0x00000000
        /*0040*/ 	.short	0x0008
        /*0042*/ 	.short	0x00a4
        /*0044*/ 	.byte	0x00, 0xf0, 0x11, 0x00


	//----- nvinfo : EIATTR_KPARAM_INFO
	.align		4
.L_447:
        /*0048*/ 	.byte	0x04, 0x17
        /*004a*/ 	.short	(.L_449 - .L_448)
.L_448:
        /*004c*/ 	.word	0x00000000
        /*0050*/ 	.short	0x0007
        /*0052*/ 	.short	0x00a0
        /*0054*/ 	.byte	0x00, 0xf0, 0x11, 0x00


	//----- nvinfo : EIATTR_KPARAM_INFO
	.align		4
.L_449:
        /*0058*/ 	.byte	0x04, 0x17
        /*005a*/ 	.short	(.L_451 - .L_450)
.L_450:
        /*005c*/ 	.word	0x00000000
        /*0060*/ 	.short	0x0006
        /*0062*/ 	.short	0x009c
        /*0064*/ 	.byte	0x00, 0xf0, 0x11, 0x00


	//----- nvinfo : EIATTR_KPARAM_INFO
	.align		4
.L_451:
        /*0068*/ 	.byte	0x04, 0x17
        /*006a*/ 	.short	(.L_453 - .L_452)
.L_452:
        /*006c*/ 	.word	0x00000000
        /*0070*/ 	.short	0x0005
        /*0072*/ 	.short	0x0098
        /*0074*/ 	.byte	0x00, 0xf0, 0x11, 0x00


	//----- nvinfo : EIATTR_KPARAM_INFO
	.align		4
.L_453:
        /*0078*/ 	.byte	0x04, 0x17
        /*007a*/ 	.short	(.L_455 - .L_454)
.L_454:
        /*007c*/ 	.word	0x00000000
        /*0080*/ 	.short	0x0004
        /*0082*/ 	.short	0x0094
        /*0084*/ 	.byte	0x00, 0xf0, 0x11, 0x00


	//----- nvinfo : EIATTR_KPARAM_INFO
	.align		4
.L_455:
        /*0088*/ 	.byte	0x04, 0x17
        /*008a*/ 	.short	(.L_457 - .L_456)
.L_456:
        /*008c*/ 	.word	0x00000000
        /*0090*/ 	.short	0x0003
        /*0092*/ 	.short	0x0090
        /*0094*/ 	.byte	0x00, 0xf0, 0x11, 0x00


	//----- nvinfo : EIATTR_KPARAM_INFO
	.align		4
.L_457:
        /*0098*/ 	.byte	0x04, 0x17
        /*009a*/ 	.short	(.L_459 - .L_458)
.L_458:
        /*009c*/ 	.word	0x00000000
        /*00a0*/ 	.short	0x0002
        /*00a2*/ 	.short	0x0060
        /*00a4*/ 	.byte	0x00, 0xf0, 0xc1, 0x00


	//----- nvinfo : EIATTR_KPARAM_INFO
	.align		4
.L_459:
        /*00a8*/ 	.byte	0x04, 0x17
        /*00aa*/ 	.short	(.L_461 - .L_460)
.L_460:
        /*00ac*/ 	.word	0x00000000
        /*00b0*/ 	.short	0x0001
        /*00b2*/ 	.short	0x0030
        /*00b4*/ 	.byte	0x00, 0xf0, 0xc1, 0x00


	//----- nvinfo : EIATTR_KPARAM_INFO
	.align		4
.L_461:
        /*00b8*/ 	.byte	0x04, 0x17
        /*00ba*/ 	.short	(.L_463 - .L_462)
.L_462:
        /*00bc*/ 	.word	0x00000000
        /*00c0*/ 	.short	0x0000
        /*00c2*/ 	.short	0x0000
        /*00c4*/ 	.byte	0x00, 0xf0, 0xc1, 0x00


	//----- nvinfo : EIATTR_SPARSE_MMA_MASK
	.align		4
.L_463:
        /*00c8*/ 	.byte	0x03, 0x50
        /*00ca*/ 	.short	0x0000


	//----- nvinfo : EIATTR_MAXREG_COUNT
	.align		4
        /*00cc*/ 	.byte	0x03, 0x1b
        /*00ce*/ 	.short	0x00ff


	//----- nvinfo : EIATTR_NUM_BARRIERS
	.align		4
        /*00d0*/ 	.byte	0x02, 0x4c
        /*00d2*/ 	.byte	0x01
	.zero		1


	//----- nvinfo : EIATTR_EXTERNS
	.align		4
        /*00d4*/ 	.byte	0x04, 0x0f
        /*00d6*/ 	.short	(.L_465 - .L_464)


	//   ....[0]....
	.align		4
.L_464:
        /*00d8*/ 	.word	index@(__assertfail)


	//----- nvinfo : EIATTR_MERCURY_ISA_VERSION
	.align		4
.L_465:
        /*00dc*/ 	.byte	0x03, 0x5f
        /*00de*/ 	.short	0x0101


	//----- nvinfo : EIATTR_VRC_CTA_INIT_COUNT
	.align		4
        /*00e0*/ 	.byte	0x02, 0x4a
	.zero		1
	.zero		1


	//----- nvinfo : EIATTR_SYSCALL_OFFSETS
	.align		4
        /*00e4*/ 	.byte	0x04, 0x46
        /*00e6*/ 	.short	(.L_467 - .L_466)


	//   ....[0]....
.L_466:
        /*00e8*/ 	.word	0x00001460


	//----- nvinfo : EIATTR_EXIT_INSTR_OFFSETS
	.align		4
.L_467:
        /*00ec*/ 	.byte	0x04, 0x1c
        /*00ee*/ 	.short	(.L_469 - .L_468)


	//   ....[0]....
.L_468:
        /*00f0*/ 	.word	0x000003c0


	//   ....[1]....
        /*00f4*/ 	.word	0x00001d10


	//   ....[2]....
        /*00f8*/ 	.word	0x00001d70


	//----- nvinfo : EIATTR_CRS_STACK_SIZE
	.align		4
.L_469:
        /*00fc*/ 	.byte	0x04, 0x1e
        /*00fe*/ 	.short	(.L_471 - .L_470)
.L_470:
        /*0100*/ 	.word	0x00000000


	//----- nvinfo : EIATTR_CBANK_PARAM_SIZE
	.align		4
.L_471:
        /*0104*/ 	.byte	0x03, 0x19
        /*0106*/ 	.short	0x00b4


	//----- nvinfo : EIATTR_PARAM_CBANK
	.align		4
        /*0108*/ 	.byte	0x04, 0x0a
        /*010a*/ 	.short	(.L_473 - .L_472)
	.align		4
.L_472:
        /*010c*/ 	.word	index@(.nv.constant0._ZN2at6native51_GLOBAL__N__11011a27_18_DepthwiseConv3d_cu_35e0c7b544conv_depthwise3d_cuda_backward_weight_kernelIN3c108BFloat16EfLi1ELi1EEEvNS_27GenericPackedTensorAccessorIKT_Lm5ENS_16DefaultPtrTraitsEiEES9_NS5_IS6_Lm5ES8_iEEiiiiiiiii)
        /*0110*/ 	.short	0x0380
        /*0112*/ 	.short	0x00b4


	//----- nvinfo : EIATTR_SW_WAR
	.align		4
.L_473:
        /*0114*/ 	.byte	0x04, 0x36
        /*0116*/ 	.short	(.L_475 - .L_474)
.L_474:
        /*0118*/ 	.word	0x00000008
.L_475:


//--------------------- .nv.info._ZN2at6native51_GLOBAL__N__11011a27_18_DepthwiseConv3d_cu_35e0c7b544conv_depthwise3d_cuda_backward_weight_kernelIN3c104HalfEfLin1ELin1EEEvNS_27GenericPackedTensorAccessorIKT_Lm5ENS_16DefaultPtrTraitsEiEES9_NS5_IS6_Lm5ES8_iEEiiiiiiiii --------------------------
	.section	.nv.info._ZN2at6native51_GLOBAL__N__11011a27_18_DepthwiseConv3d_cu_35e0c7b544conv_depthwise3d_cuda_backward_weight_kernelIN3c104HalfEfLin1ELin1EEEvNS_27GenericPackedTensorAccessorIKT_Lm5ENS_16DefaultPtrTraitsEiEES9_NS5_IS6_Lm5ES8_iEEiiiiiiiii,"",@"SHT_CUDA_INFO"
	.sectionflags	@""
	.align	4


	//----- nvinfo : EIATTR_CUDA_API_VERSION
	.align		4
        /*0000*/ 	.byte	0x04, 0x37
        /*0002*/ 	.short	(.L_477 - .L_476)
.L_476:
        /*0004*/ 	.word	0x00000082


	//----- nvinfo : EIATTR_KPARAM_INFO
	.align		4
.L_477:
        /*0008*/ 	.byte	0x04, 0x17
        /*000a*/ 	.short	(.L_479 - .L_478)
.L_478:
        /*000c*/ 	.word	0x00000000
        /*0010*/ 	.short	0x000b
        /*0012*/ 	.short	0x00b0
        /*0014*/ 	.byte	0x00, 0xf0, 0x11, 0x00


	//----- nvinfo : EIATTR_KPARAM_INFO
	.align		4
.L_479:
        /*0018*/ 	.byte	0x04, 0x17
        /*001a*/ 	.short	(.L_481 - .L_480)
.L_480:
        /*001c*/ 	.word	0x00000000
        /*0020*/ 	.short	0x000a
        /*0022*/ 	.short	0x00ac
        /*0024*/ 	.byte	0x00, 0xf0, 0x11, 0x00


	//----- nvinfo : EIATTR_KPARAM_INFO
	.align		4
.L_481:
        /*0028*/ 	.byte	0x04, 0x17
        /*002a*/ 	.short	(.L_483 - .L_482)
.L_482:
        /*002c*/ 	.word	0x00000000
        /*0030*/ 	.short	0x0009
        /*0032*/ 	.short	0x00a8
        /*0034*/ 	.byte	0x00, 0xf0, 0x11, 0x00


	//----- nvinfo : EIATTR_KPARAM_INFO
	.align		4
.L_483:
        /*0038*/ 	.byte	0x04, 0x17
        /*003a*/ 	.short	(.L_485 - .L_484)
.L_484:
        /*003c*/ 	.word	0x00000000
        /*0040*/ 	.short	0x0008
        /*0042*/ 	.short	0x00a4
        /*0044*/ 	.byte	0x00, 0xf0, 0x11, 0x00


	//----- nvinfo : EIATTR_KPARAM_INFO
	.align		4
.L_485:
        /*0048*/ 	.byte	0x04, 0x17
        /*004a*/ 	.short	(.L_487 - .L_486)
.L_486:
        /*004c*/ 	.word	0x00000000
        /*0050*/ 	.short	0x0007
        /*0052*/ 	.short	0x00a0
        /*0054*/ 	.byte	0x00, 0xf0, 0x11, 0x00


	//----- nvinfo : EIATTR_KPARAM_INFO
	.align		4
.L_487:
        /*0058*/ 	.byte	0x04, 0x17
        /*005a*/ 	.short	(.L_489 - .L_488)
.L_488:
        /*005c*/ 	.word	0x00000000
        /*0060*/ 	.short	0x0006
        /*0062*/ 	.short	0x009c
        /*0064*/ 	.byte	0x00, 0xf0, 0x11, 0x00


	//----- nvinfo : EIATTR_KPARAM_INFO
	.align		4
.L_489:
        /*0068*/ 	.byte	0x04, 0x17
        /*006a*/ 	.short	(.L_491 - .L_490)
.L_490:
        /*006c*/ 	.word	0x00000000
        /*0070*/ 	.short	0x0005
        /*0072*/ 	.short	0x0098
        /*0074*/ 	.byte	0x00, 0xf0, 0x11, 0x00


	//----- nvinfo : EIATTR_KPARAM_INFO
	.align		4
.L_491:
        /*0078*/ 	.byte	0x04, 0x17
        /*007a*/ 	.short	(.L_493 - .L_492)
.L_492:
        /*007c*/ 	.word	0x00000000
        /*0080*/ 	.short	0x0004
        /*0082*/ 	.short	0x0094
        /*0084*/ 	.byte	0x00, 0xf0, 0x11, 0x00


	//----- nvinfo : EIATTR_KPARAM_INFO
	.align		4
.L_493:
        /*0088*/ 	.byte	0x04, 0x17
        /*008a*/ 	.short	(.L_495 - .L_494)
.L_494:
        /*008c*/ 	.word	0x00000000
        /*0090*/ 	.short	0x0003
        /*0092*/ 	.short	0x0090
        /*0094*/ 	.byte	0x00, 0xf0, 0x11, 0x00


	//----- nvinfo : EIATTR_KPARAM_INFO
	.align		4
.L_495:
        /*0098*/ 	.byte	0x04, 0x17
        /*009a*/ 	.short	(.L_497 - .L_496)
.L_496:
        /*009c*/ 	.word	0x00000000
        /*00a0*/ 	.short	0x0002
        /*00a2*/ 	.short	0x0060
        /*00a4*/ 	.byte	0x00, 0xf0, 0xc1, 0x00


	//----- nvinfo : EIATTR_KPARAM_INFO
	.align		4
.L_497:
        /*00a8*/ 	.byte	0x04, 0x17
        /*00aa*/ 	.short	(.L_499 - .L_498)
.L_498:
        /*00ac*/ 	.word	0x00000000
        /*00b0*/ 	.short	0x0001
        /*00b2*/ 	.short	0x0030
        /*00b4*/ 	.byte	0x00, 0xf0, 0xc1, 0x00


	//----- nvinfo : EIATTR_KPARAM_INFO
	.align		4
.L_499:
        /*00b8*/ 	.byte	0x04, 0x17
        /*00ba*/ 	.short	(.L_501 - .L_500)
.L_500:
        /*00bc*/ 	.word	0x00000000
        /*00c0*/ 	.short	0x0000
        /*00c2*/ 	.short	0x0000
        /*00c4*/ 	.byte	0x00, 0xf0, 0xc1, 0x00


	//----- nvinfo : EIATTR_SPARSE_MMA_MASK
	.align		4
.L_501:
        /*00c8*/ 	.byte	0x03, 0x50
        /*00ca*/ 	.short	0x0000


	//----- nvinfo : EIATTR_MAXREG_COUNT
	.align		4
        /*00cc*/ 	.byte	0x03, 0x1b
        /*00ce*/ 	.short	0x00ff


	//----- nvinfo : EIATTR_NUM_BARRIERS
	.align		4
        /*00d0*/ 	.byte	0x02, 0x4c
        /*00d2*/ 	.byte	0x01
	.zero		1


	//----- nvinfo : EIATTR_EXTERNS
	.align		4
        /*00d4*/ 	.byte	0x04, 0x0f
        /*00d6*/ 	.short	(.L_503 - .L_502)


	//   ....[0]....
	.align		4
.L_502:
        /*00d8*/ 	.word	index@(__assertfail)


	//----- nvinfo : EIATTR_MERCURY_ISA_VERSION
	.align		4
.L_503:
        /*00dc*/ 	.byte	0x03, 0x5f
        /*00de*/ 	.short	0x0101


	//----- nvinfo : EIATTR_VRC_CTA_INIT_COUNT
	.align		4
        /*00e0*/ 	.byte	0x02, 0x4a
	.zero		1
	.zero		1


	//----- nvinfo : EIATTR_SYSCALL_OFFSETS
	.align		4
        /*00e4*/ 	.byte	0x04, 0x46
        /*00e6*/ 	.short	(.L_505 - .L_504)


	//   ....[0]....
.L_504:
        /*00e8*/ 	.word	0x00001480


	//----- nvinfo : EIATTR_EXIT_INSTR_OFFSETS
	.align		4
.L_505:
        /*00ec*/ 	.byte	0x04, 0x1c
        /*00ee*/ 	.short	(.L_507 - .L_506)


	//   ....[0]....
.L_506:
        /*00f0*/ 	.word	0x000003c0


	//   ....[1]....
        /*00f4*/ 	.word	0x00001d30


	//   ....[2]....
        /*00f8*/ 	.word	0x00001d90


	//----- nvinfo : EIATTR_CRS_STACK_SIZE
	.align		4
.L_507:
        /*00fc*/ 	.byte	0x04, 0x1e
        /*00fe*/ 	.short	(.L_509 - .L_508)
.L_508:
        /*0100*/ 	.word	0x00000000


	//----- nvinfo : EIATTR_CBANK_PARAM_SIZE
	.align		4
.L_509:
        /*0104*/ 	.byte	0x03, 0x19
        /*0106*/ 	.short	0x00b4


	//----- nvinfo : EIATTR_PARAM_CBANK
	.align		4
        /*0108*/ 	.byte	0x04, 0x0a
        /*010a*/ 	.short	(.L_511 - .L_510)
	.align		4
.L_510:
        /*010c*/ 	.word	index@(.nv.constant0._ZN2at6native51_GLOBAL__N__11011a27_18_DepthwiseConv3d_cu_35e0c7b544conv_depthwise3d_cuda_backward_weight_kernelIN3c104HalfEfLin1ELin1EEEvNS_27GenericPackedTensorAccessorIKT_Lm5ENS_16DefaultPtrTraitsEiEES9_NS5_IS6_Lm5ES8_iEEiiiiiiiii)
        /*0110*/ 	.short	0x0380
        /*0112*/ 	.short	0x00b4


	//----- nvinfo : EIATTR_SW_WAR
	.align		4
.L_511:
        /*0114*/ 	.byte	0x04, 0x36
        /*0116*/ 	.short	(.L_513 - .L_512)
.L_512:
        /*0118*/ 	.word	0x00000008
.L_513:


//--------------------- .nv.info._ZN2at6native51_GLOBAL__N__11011a27_18_DepthwiseConv3d_cu_35e0c7b544conv_depthwise3d_cuda_backward_weight_kernelIN3c104HalfEfLi2ELi2EEEvNS_27GenericPackedTensorAccessorIKT_Lm5ENS_16DefaultPtrTraitsEiEES9_NS5_IS6_Lm5ES8_iEEiiiiiiiii --------------------------
	.section	.nv.info._ZN2at6native51_GLOBAL__N__11011a27_18_DepthwiseConv3d_cu_35e0c7b544conv_depthwise3d_cuda_backward_weight_kernelIN3c104HalfEfLi2ELi2EEEvNS_27GenericPackedTensorAccessorIKT_Lm5ENS_16DefaultPtrTraitsEiEES9_NS5_IS6_Lm5ES8_iEEiiiiiiiii,"",@"SHT_CUDA_INFO"
	.sectionflags	@""
	.align	4


	//----- nvinfo : EIATTR_CUDA_API_VERSION
	.align		4
        /*0000*/ 	.byte	0x04, 0x37
        /*0002*/ 	.short	(.L_515 - .L_514)
.L_514:
        /*0004*/ 	.word	0x00000082


	//----- nvinfo : EIATTR_KPARAM_INFO
	.align		4
.L_515:
        /*0008*/ 	.byte	0x04, 0x17
        /*000a*/ 	.short	(.L_517 - .L_516)
.L_516:
        /*000c*/ 	.word	0x00000000
        /*0010*/ 	.short	0x000b
        /*0012*/ 	.short	0x00b0
        /*0014*/ 	.byte	0x00, 0xf0, 0x11, 0x00


	//----- nvinfo : EIATTR_KPARAM_INFO
	.align		4
.L_517:
        /*0018*/ 	.byte	0x04, 0x17
        /*001a*/ 	.short	(.L_519 - .L_518)
.L_518:
        /*001c*/ 	.word	0x00000000
        /*0020*/ 	.short	0x000a
        /*0022*/ 	.short	0x00ac
        /*0024*/ 	.byte	0x00, 0xf0, 0x11, 0x00


	//----- nvinfo : EIATTR_KPARAM_INFO
	.align		4
.L_519:
        /*0028*/ 	.byte	0x04, 0x17
        /*002a*/ 	.short	(.L_521 - .L_520)
.L_520:
        /*002c*/ 	.word	0x00000000
        /*0030*/ 	.short	0x0009
        /*0032*/ 	.short	0x00a8
        /*0034*/ 	.byte	0x00, 0xf0, 0x11, 0x00


	//----- nvinfo : EIATTR_KPARAM_INFO
	.align		4
.L_521:
        /*0038*/ 	.byte	0x04, 0x17
        /*003a*/ 	.short	(.L_523 - .L_522)
.L_522:
        /*003c*/ 	.word	0x00000000
        /*0040*/ 	.short	0x0008
        /*0042*/ 	.short	0x00a4
        /*0044*/ 	.byte	0x00, 0xf0, 0x11, 0x00


	//----- nvinfo : EIATTR_KPARAM_INFO
	.align		4
.L_523:
        /*0048*/ 	.byte	0x04, 0x17
        /*004a*/ 	.short	(.L_525 - .L_524)
.L_524:
        /*004c*/ 	.word	0x00000000
        /*0050*/ 	.short	0x0007
        /*0052*/ 	.short	0x00a0
        /*0054*/ 	.byte	0x00, 0xf0, 0x11, 0x00


	//----- nvinfo : EIATTR_KPARAM_INFO
	.align		4
.L_525:
        /*0058*/ 	.byte	0x04, 0x17
        /*005a*/ 	.short	(.L_527 - .L_526)
.L_526:
        /*005c*/ 	.word	0x00000000
        /*0060*/ 	.short	0x0006
        /*0062*/ 	.short	0x009c
        /*0064*/ 	.byte	0x00, 0xf0, 0x11, 0x00


	//----- nvinfo : EIATTR_KPARAM_INFO
	.align		4
.L_527:
        /*0068*/ 	.byte	0x04, 0x17
        /*006a*/ 	.short	(.L_529 - .L_528)
.L_528:
        /*006c*/ 	.word	0x00000000
        /*0070*/ 	.short	0x0005
        /*0072*/ 	.short	0x0098
        /*0074*/ 	.byte	0x00, 0xf0, 0x11, 0x00


	//----- nvinfo : EIATTR_KPARAM_INFO
	.align		4
.L_529:
        /*0078*/ 	.byte	0x04, 0x17
        /*007a*/ 	.short	(.L_531 - .L_530)
.L_530:
        /*007c*/ 	.word	0x00000000
        /*0080*/ 	.short	0x0004
        /*0082*/ 	.short	0x0094
        /*0084*/ 	.byte	0x00, 0xf0, 0x11, 0x00


	//----- nvinfo : EIATTR_KPARAM_INFO
	.align		4
.L_531:
        /*0088*/ 	.byte	0x04, 0x17
        /*008a*/ 	.short	(.L_533 - .L_532)
.L_532:
        /*008c*/ 	.word	0x00000000
        /*0090*/ 	.short	0x0003
        /*0092*/ 	.short	0x0090
        /*0094*/ 	.byte	0x00, 0xf0, 0x11, 0x00


	//----- nvinfo : EIATTR_KPARAM_INFO
	.align		4
.L_533:
        /*0098*/ 	.byte	0x04, 0x17
        /*009a*/ 	.short	(.L_535 - .L_534)
.L_534:
        /*009c*/ 	.word	0x00000000
        /*00a0*/ 	.short	0x0002
        /*00a2*/ 	.short	0x0060
        /*00a4*/ 	.byte	0x00, 0xf0, 0xc1, 0x00


	//----- nvinfo : EIATTR_KPARAM_INFO
	.align		4
.L_535:
        /*00a8*/ 	.byte	0x04, 0x17
        /*00aa*/ 	.short	(.L_537 - .L_536)
.L_536:
        /*00ac*/ 	.word	0x00000000
        /*00b0*/ 	.short	0x0001
        /*00b2*/ 	.short	0x0030
        /*00b4*/ 	.byte	0x00, 0xf0, 0xc1, 0x00


	//----- nvinfo : EIATTR_KPARAM_INFO
	.align		4
.L_537:
        /*00b8*/ 	.byte	0x04, 0x17
        /*00ba*/ 	.short	(.L_539 - .L_538)
.L_538:
        /*00bc*/ 	.word	0x00000000
        /*00c0*/ 	.short	0x0000
        /*00c2*/ 	.short	0x0000
        /*00c4*/ 	.byte	0x00, 0xf0, 0xc1, 0x00


	//----- nvinfo : EIATTR_SPARSE_MMA_MASK
	.align		4
.L_539:
        /*00c8*/ 	.byte	0x03, 0x50
        /*00ca*/ 	.short	0x0000


	//----- nvinfo : EIATTR_MAXREG_COUNT
	.align		4
        /*00cc*/ 	.byte	0x03, 0x1b
        /*00ce*/ 	.short	0x00ff


	//----- nvinfo : EIATTR_NUM_BARRIERS
	.align		4
        /*00d0*/ 	.byte	0x02, 0x4c
        /*00d2*/ 	.byte	0x01
	.zero		1


	//----- nvinfo : EIATTR_EXTERNS
	.align		4
        /*00d4*/ 	.byte	0x04, 0x0f
        /*00d6*/ 	.short	(.L_541 - .L_540)


	//   ....[0]....
	.align		4
.L_540:
        /*00d8*/ 	.word	index@(__assertfail)


	//----- nvinfo : EIATTR_MERCURY_ISA_VERSION
	.align		4
.L_541:
        /*00dc*/ 	.byte	0x03, 0x5f
        /*00de*/ 	.short	0x0101


	//----- nvinfo : EIATTR_VRC_CTA_INIT_COUNT
	.align		4
        /*00e0*/ 	.byte	0x02, 0x4a
	.zero		1
	.zero		1


	//----- nvinfo : EIATTR_SYSCALL_OFFSETS
	.align		4
        /*00e4*/ 	.byte	0x04, 0x46
        /*00e6*/ 	.short	(.L_543 - .L_542)


	//   ....[0]....
.L_542:
        /*00e8*/ 	.word	0x00001460


	//----- nvinfo : EIATTR_EXIT_INSTR_OFFSETS
	.align		4
.L_543:
        /*00ec*/ 	.byte	0x04, 0x1c
        /*00ee*/ 	.short	(.L_545 - .L_544)


	//   ....[0]....
.L_544:
        /*00f0*/ 	.word	0x000003c0


	//   ....[1]....
        /*00f4*/ 	.word	0x00001d10


	//   ....[2]....
        /*00f8*/ 	.word	0x00001d70


	//----- nvinfo : EIATTR_CRS_STACK_SIZE
	.align		4
.L_545:
        /*00fc*/ 	.byte	0x04, 0x1e
        /*00fe*/ 	.short	(.L_547 - .L_546)
.L_546:
        /*0100*/ 	.word	0x00000000


	//----- nvinfo : EIATTR_CBANK_PARAM_SIZE
	.align		4
.L_547:
        /*0104*/ 	.byte	0x03, 0x19
        /*0106*/ 	.short	0x00b4


	//----- nvinfo : EIATTR_PARAM_CBANK
	.align		4
        /*0108*/ 	.byte	0x04, 0x0a
        /*010a*/ 	.short	(.L_549 - .L_548)
	.align		4
.L_548:
        /*010c*/ 	.word	index@(.nv.constant0._ZN2at6native51_GLOBAL__N__11011a27_18_DepthwiseConv3d_cu_35e0c7b544conv_depthwise3d_cuda_backward_weight_kernelIN3c104HalfEfLi2ELi2EEEvNS_27GenericPackedTensorAccessorIKT_Lm5ENS_16DefaultPtrTraitsEiEES9_NS5_IS6_Lm5ES8_iEEiiiiiiiii)
        /*0110*/ 	.short	0x0380
        /*0112*/ 	.short	0x00b4


	//----- nvinfo : EIATTR_SW_WAR
	.align		4
.L_549:
        /*0114*/ 	.byte	0x04, 0x36
        /*0116*/ 	.short	(.L_551 - .L_550)
.L_550:
        /*0118*/ 	.word	0x00000008
.L_551:


//--------------------- .nv.info._ZN2at6native51_GLOBAL__N__11011a27_18_DepthwiseConv3d_cu_35e0c7b544conv_depthwise3d_cuda_backward_weight_kernelIN3c104HalfEfLi1ELi1EEEvNS_27GenericPackedTensorAccessorIKT_Lm5ENS_16DefaultPtrTraitsEiEES9_NS5_IS6_Lm5ES8_iEEiiiiiiiii --------------------------
	.section	.nv.info._ZN2at6native51_GLOBAL__N__11011a27_18_DepthwiseConv3d_cu_35e0c7b544conv_depthwise3d_cuda_backward_weight_kernelIN3c104HalfEfLi1ELi1EEEvNS_27GenericPackedTensorAccessorIKT_Lm5ENS_16DefaultPtrTraitsEiEES9_NS5_IS6_Lm5ES8_iEEiiiiiiiii,"",@"SHT_CUDA_INFO"
	.sectionflags	@""
	.align	4


	//----- nvinfo : EIATTR_CUDA_API_VERSION
	.align		4
        /*0000*/ 	.byte	0x04, 0x37
        /*0002*/ 	.short	(.L_553 - .L_552)
.L_552:
        /*0004*/ 	.word	0x00000082


	//----- nvinfo : EIATTR_KPARAM_INFO
	.align		4
.L_553:
        /*0008*/ 	.byte	0x04, 0x17
        /*000a*/ 	.short	(.L_555 - .L_554)
.L_554:
        /*000c*/ 	.word	0x00000000
        /*0010*/ 	.short	0x000b
        /*0012*/ 	.short	0x00b0
        /*0014*/ 	.byte	0x00, 0xf0, 0x11, 0x00


	//----- nvinfo : EIATTR_KPARAM_INFO
	.align		4
.L_555:
        /*0018*/ 	.byte	0x04, 0x17
        /*001a*/ 	.short	(.L_557 - .L_556)
.L_556:
        /*001c*/ 	.word	0x00000000
        /*0020*/ 	.short	0x000a
        /*0022*/ 	.short	0x00ac
        /*0024*/ 	.byte	0x00, 0xf0, 0x11, 0x00


	//----- nvinfo : EIATTR_KPARAM_INFO
	.align		4
.L_557:
        /*0028*/ 	.byte	0x04, 0x17
        /*002a*/ 	.short	(.L_559 - .L_558)
.L_558:
        /*002c*/ 	.word	0x00000000
        /*0030*/ 	.short	0x0009
        /*0032*/ 	.short	0x00a8
        /*0034*/ 	.byte	0x00, 0xf0, 0x11, 0x00


	//----- nvinfo : EIATTR_KPARAM_INFO
	.align		4
.L_559:
        /*0038*/ 	.byte	0x04, 0x17
        /*003a*/ 	.short	(.L_561 - .L_560)
.L_560:
        /*003c*/ 	.word	0x00000000
        /*0040*/ 	.short	0x0008
        /*0042*/ 	.short	0x00a4
        /*0044*/ 	.byte	0x00, 0xf0, 0x11, 0x00


	//----- nvinfo : EIATTR_KPARAM_INFO
	.align		4
.L_561:
        /*0048*/ 	.byte	0x04, 0x17
        /*004a*/ 	.short	(.L_563 - .L_562)
.L_562:
        /*004c*/ 	.word	0x00000000
        /*0050*/ 	.short	0x0007
        /*0052*/ 	.short	0x00a0
        /*0054*/ 	.byte	0x00, 0xf0, 0x11, 0x00


	//----- nvinfo : EIATTR_KPARAM_INFO
	.align		4
.L_563:
        /*0058*/ 	.byte	0x04, 0x17
        /*005a*/ 	.short	(.L_565 - .L_564)
.L_564:
        /*005c*/ 	.word	0x00000000
        /*0060*/ 	.short	0x0006
        /*0062*/ 	.short	0x009c
        /*0064*/ 	.byte	0x00, 0xf0, 0x11, 0x00


	//----- nvinfo : EIATTR_KPARAM_INFO
	.align		4
.L_565:
        /*0068*/ 	.byte	0x04, 0x17
        /*006a*/ 	.short	(.L_567 - .L_566)
.L_566:
        /*006c*/ 	.word	0x00000000
        /*0070*/ 	.short	0x0005
        /*0072*/ 	.short	0x0098
        /*0074*/ 	.byte	0x00, 0xf0, 0x11, 0x00


	//----- nvinfo : EIATTR_KPARAM_INFO
	.align		4
.L_567:
        /*0078*/ 	.byte	0x04, 0x17
        /*007a*/ 	.short	(.L_569 - .L_568)
.L_568:
        /*007c*/ 	.word	0x00000000
        /*0080*/ 	.short	0x0004
        /*0082*/ 	.short	0x0094
        /*0084*/ 	.byte	0x00, 0xf0, 0x11, 0x00


	//----- nvinfo : EIATTR_KPARAM_INFO
	.align		4
.L_569:
        /*0088*/ 	.byte	0x04, 0x17
        /*008a*/ 	.short	(.L_571 - .L_570)
.L_570:
        /*008c*/ 	.word	0x00000000
        /*0090*/ 	.short	0x0003
        /*0092*/ 	.short	0x0090
        /*0094*/ 	.byte	0x00, 0xf0, 0x11, 0x00


	//----- nvinfo : EIATTR_KPARAM_INFO
	.align		4
.L_571:
        /*0098*/ 	.byte	0x04, 0x17
        /*009a*/ 	.short	(.L_573 - .L_572)
.L_572:
        /*009c*/ 	.word	0x00000000
        /*00a0*/ 	.short	0x0002
        /*00a2*/ 	.short	0x0060
        /*00a4*/ 	.byte	0x00, 0xf0, 0xc1, 0x00


	//----- nvinfo : EIATTR_KPARAM_INFO
	.align		4
.L_573:
        /*00a8*/ 	.byte	0x04, 0x17
        /*00aa*/ 	.short	(.L_575 - .L_574)
.L_574:
        /*00ac*/ 	.word	0x00000000
        /*00b0*/ 	.short	0x0001
        /*00b2*/ 	.short	0x0030
        /*00b4*/ 	.byte	0x00, 0xf0, 0xc1, 0x00


	//----- nvinfo : EIATTR_KPARAM_INFO
	.align		4
.L_575:
        /*00b8*/ 	.byte	0x04, 0x17
        /*00ba*/ 	.short	(.L_577 - .L_576)
.L_576:
        /*00bc*/ 	.word	0x00000000
        /*00c0*/ 	.short	0x0000
        /*00c2*/ 	.short	0x0000
        /*00c4*/ 	.byte	0x00, 0xf0, 0xc1, 0x00


	//----- nvinfo : EIATTR_SPARSE_MMA_MASK
	.align		4
.L_577:
        /*00c8*/ 	.byte	0x03, 0x50
        /*00ca*/ 	.short	0x0000


	//----- nvinfo : EIATTR_MAXREG_COUNT
	.align		4
        /*00cc*/ 	.byte	0x03, 0x1b
        /*00ce*/ 	.short	0x00ff


	//----- nvinfo : EIATTR_NUM_BARRIERS
	.align		4
        /*00d0*/ 	.byte	0x02, 0x4c
        /*00d2*/ 	.byte	0x01
	.zero		1


	//----- nvinfo : EIATTR_EXTERNS
	.align		4
        /*00d4*/ 	.byte	0x04, 0x0f
        /*00d6*/ 	.short	(.L_579 - .L_578)


	//   ....[0]....
	.align		4
.L_578:
        /*00d8*/ 	.word	index@(__assertfail)


	//----- nvinfo : EIATTR_MERCURY_ISA_VERSION
	.align		4
.L_579:
        /*00dc*/ 	.byte	0x03, 0x5f
        /*00de*/ 	.short	0x0101


	//----- nvinfo : EIATTR_VRC_CTA_INIT_COUNT
	.align		4
        /*00e0*/ 	.byte	0x02, 0x4a
	.zero		1
	.zero		1


	//----- nvinfo : EIATTR_SYSCALL_OFFSETS
	.align		4
        /*00e4*/ 	.byte	0x04, 0x46
        /*00e6*/ 	.short	(.L_581 - .L_580)


	//   ....[0]....
.L_580:
        /*00e8*/ 	.word	0x00001460


	//----- nvinfo : EIATTR_EXIT_INSTR_OFFSETS
	.align		4
.L_581:
        /*00ec*/ 	.byte	0x04, 0x1c
        /*00ee*/ 	.short	(.L_583 - .L_582)


	//   ....[0]....
.L_582:
        /*00f0*/ 	.word	0x000003c0


	//   ....[1]....
        /*00f4*/ 	.word	0x00001d10


	//   ....[2]....
        /*00f8*/ 	.word	0x00001d70


	//----- nvinfo : EIATTR_CRS_STACK_SIZE
	.align		4
.L_583:
        /*00fc*/ 	.byte	0x04, 0x1e
        /*00fe*/ 	.short	(.L_585 - .L_584)
.L_584:
        /*0100*/ 	.word	0x00000000


	//----- nvinfo : EIATTR_CBANK_PARAM_SIZE
	.align		4
.L_585:
        /*0104*/ 	.byte	0x03, 0x19
        /*0106*/ 	.short	0x00b4


	//----- nvinfo : EIATTR_PARAM_CBANK
	.align		4
        /*0108*/ 	.byte	0x04, 0x0a
        /*010a*/ 	.short	(.L_587 - .L_586)
	.align		4
.L_586:
        /*010c*/ 	.word	index@(.nv.constant0._ZN2at6native51_GLOBAL__N__11011a27_18_DepthwiseConv3d_cu_35e0c7b544conv_depthwise3d_cuda_backward_weight_kernelIN3c104HalfEfLi1ELi1EEEvNS_27GenericPackedTensorAccessorIKT_Lm5ENS_16DefaultPtrTraitsEiEES9_NS5_IS6_Lm5ES8_iEEiiiiiiiii)
        /*0110*/ 	.short	0x0380
        /*0112*/ 	.short	0x00b4


	//----- nvinfo : EIATTR_SW_WAR
	.align		4
.L_587:
        /*0114*/ 	.byte	0x04, 0x36
        /*0116*/ 	.short	(.L_589 - .L_588)
.L_588:
        /*0118*/ 	.word	0x00000008
.L_589:


//--------------------- .nv.info._ZN2at6native51_GLOBAL__N__11011a27_18_DepthwiseConv3d_cu_35e0c7b544conv_depthwise3d_cuda_backward_weight_kernelIffLin1ELin1EEEvNS_27GenericPackedTensorAccessorIKT_Lm5ENS_16DefaultPtrTraitsEiEES7_NS3_IS4_Lm5ES6_iEEiiiiiiiii --------------------------
	.section	.nv.info._ZN2at6native51_GLOBAL__N__11011a27_18_DepthwiseConv3d_cu_35e0c7b544conv_depthwise3d_cuda_backward_weight_kernelIffLin1ELin1EEEvNS_27GenericPackedTensorAccessorIKT_Lm5ENS_16DefaultPtrTraitsEiEES7_NS3_IS4_Lm5ES6_iEEiiiiiiiii,"",@"SHT_CUDA_INFO"
	.sectionflags	@""
	.align	4


	//----- nvinfo : EIATTR_CUDA_API_VERSION
	.align		4
        /*0000*/ 	.byte	0x04, 0x37
        /*0002*/ 	.short	(.L_591 - .L_590)
.L_590:
        /*0004*/ 	.word	0x00000082


	//----- nvinfo : EIATTR_KPARAM_INFO
	.align		4
.L_591:
        /*0008*/ 	.byte	0x04, 0x17
        /*000a*/ 	.short	(.L_593 - .L_592)
.L_592:
        /*000c*/ 	.word	0x00000000
        /*0010*/ 	.short	0x000b
        /*0012*/ 	.short	0x00b0
        /*0014*/ 	.byte	0x00, 0xf0, 0x11, 0x00


	//----- nvinfo : EIATTR_KPARAM_INFO
	.align		4
.L_593:
        /*0018*/ 	.byte	0x04, 0x17
        /*001a*/ 	.short	(.L_595 - .L_594)
.L_594:
        /*001c*/ 	.word	0x00000000
        /*0020*/ 	.short	0x000a
        /*0022*/ 	.short	0x00ac
        /*0024*/ 	.byte	0x00, 0xf0, 0x11, 0x00


	//----- nvinfo : EIATTR_KPARAM_INFO
	.align		4
.L_595:
        /*0028*/ 	.byte	0x04, 0x17
        /*002a*/ 	.short	(.L_597 - .L_596)
.L_596:
        /*002c*/ 	.word	0x00000000
        /*0030*/ 	.short	0x0009
        /*0032*/ 	.short	0x00a8
        /*0034*/ 	.byte	0x00, 0xf0, 0x11, 0x00


	//----- nvinfo : EIATTR_KPARAM_INFO
	.align		4
.L_597:
        /*0038*/ 	.byte	0x04, 0x17
        /*003a*/ 	.short	(.L_599 - .L_598)
.L_598:
        /*003c*/ 	.word	0x00000000
        /*0040*/ 	.short	0x0008
        /*0042*/ 	.short	0x00a4
        /*0044*/ 	.byte	0x00, 0xf0, 0x11, 0x00


	//----- nvinfo : EIATTR_KPARAM_INFO
	.align		4
.L_599:
        /*0048*/ 	.byte	0x04, 0x17
        /*004a*/ 	.short	(.L_601 - .L_600)
.L_600:
        /*004c*/ 	.word	0x00000000
        /*0050*/ 	.short	0x0007
        /*0052*/ 	.short	0x00a0
        /*0054*/ 	.byte	0x00, 0xf0, 0x11, 0x00


	//----- nvinfo : EIATTR_KPARAM_INFO
	.align		4
.L_601:
        /*0058*/ 	.byte	0x04, 0x17
        /*005a*/ 	.short	(.L_603 - .L_602)
.L_602:
        /*005c*/ 	.word	0x00000000
        /*0060*/ 	.short	0x0006
        /*0062*/ 	.short	0x009c
        /*0064*/ 	.byte	0x00, 0xf0, 0x11, 0x00


	//----- nvinfo : EIATTR_KPARAM_INFO
	.align		4
.L_603:
        /*0068*/ 	.byte	0x04, 0x17
        /*006a*/ 	.short	(.L_605 - .L_604)
.L_604:
        /*006c*/ 	.word	0x00000000
        /*0070*/ 	.short	0x0005
        /*0072*/ 	.short	0x0098
        /*0074*/ 	.byte	0x00, 0xf0, 0x11, 0x00


	//----- nvinfo : EIATTR_KPARAM_INFO
	.align		4
.L_605:
        /*0078*/ 	.byte	0x04, 0x17
        /*007a*/ 	.short	(.L_607 - .L_606)
.L_606:
        /*007c*/ 	.word	0x00000000
        /*0080*/ 	.short	0x0004
        /*0082*/ 	.short	0x0094
        /*0084*/ 	.byte	0x00, 0xf0, 0x11, 0x00


	//----- nvinfo : EIATTR_KPARAM_INFO
	.align		4
.L_607:
        /*0088*/ 	.byte	0x04, 0x17
        /*008a*/ 	.short	(.L_609 - .L_608)
.L_608:
        /*008c*/ 	.word	0x00000000
        /*0090*/ 	.short	0x0003
        /*0092*/ 	.short	0x0090
        /*0094*/ 	.byte	0x00, 0xf0, 0x11, 0x00


	//----- nvinfo : EIATTR_KPARAM_INFO
	.align		4
.L_609:
        /*0098*/ 	.byte	0x04, 0x17
        /*009a*/ 	.short	(.L_611 - .L_610)
.L_610:
        /*009c*/ 	.word	0x00000000
        /*00a0*/ 	.short	0x0002
        /*00a2*/ 	.short	0x0060
        /*00a4*/ 	.byte	0x00, 0xf0, 0xc1, 0x00


	//----- nvinfo : EIATTR_KPARAM_INFO
	.align		4
.L_611:
        /*00a8*/ 	.byte	0x04, 0x17
        /*00aa*/ 	.short	(.L_613 - .L_612)
.L_612:
        /*00ac*/ 	.word	0x00000000
        /*00b0*/ 	.short	0x0001
        /*00b2*/ 	.short	0x0030
        /*00b4*/ 	.byte	0x00, 0xf0, 0xc1, 0x00


	//----- nvinfo : EIATTR_KPARAM_INFO
	.align		4
.L_613:
        /*00b8*/ 	.byte	0x04, 0x17
        /*00ba*/ 	.short	(.L_615 - .L_614)
.L_614:
        /*00bc*/ 	.word	0x00000000
        /*00c0*/ 	.short	0x0000
        /*00c2*/ 	.short	0x0000
        /*00c4*/ 	.byte	0x00, 0xf0, 0xc1, 0x00


	//----- nvinfo : EIATTR_SPARSE_MMA_MASK
	.align		4
.L_615:
        /*00c8*/ 	.byte	0x03, 0x50
        /*00ca*/ 	.short	0x0000


	//----- nvinfo : EIATTR_MAXREG_COUNT
	.align		4
        /*00cc*/ 	.byte	0x03, 0x1b
        /*00ce*/ 	.short	0x00ff


	//----- nvinfo : EIATTR_NUM_BARRIERS
	.align		4
        /*00d0*/ 	.byte	0x02, 0x4c
        /*00d2*/ 	.byte	0x01
	.zero		1


	//----- nvinfo : EIATTR_EXTERNS
	.align		4
        /*00d4*/ 	.byte	0x04, 0x0f
        /*00d6*/ 	.short	(.L_617 - .L_616)


	//   ....[0]....
	.align		4
.L_616:
        /*00d8*/ 	.word	index@(__assertfail)


	//----- nvinfo : EIATTR_MERCURY_ISA_VERSION
	.align		4
.L_617:
        /*00dc*/ 	.byte	0x03, 0x5f
        /*00de*/ 	.short	0x0101


	//----- nvinfo : EIATTR_VRC_CTA_INIT_COUNT
	.align		4
        /*00e0*/ 	.byte	0x02, 0x4a
	.zero		1
	.zero		1


	//----- nvinfo : EIATTR_SYSCALL_OFFSETS
	.align		4
        /*00e4*/ 	.byte	0x04, 0x46
        /*00e6*/ 	.short	(.L_619 - .L_618)


	//   ....[0]....
.L_618:
        /*00e8*/ 	.word	0x00001460


	//----- nvinfo : EIATTR_EXIT_INSTR_OFFSETS
	.align		4
.L_619:
        /*00ec*/ 	.byte	0x04, 0x1c
        /*00ee*/ 	.short	(.L_621 - .L_620)


	//   ....[0]....
.L_620:
        /*00f0*/ 	.word	0x000003c0


	//   ....[1]....
        /*00f4*/ 	.word	0x00001b20


	//   ....[2]....
        /*00f8*/ 	.word	0x00001b80


	//----- nvinfo : EIATTR_CRS_STACK_SIZE
	.align		4
.L_621:
        /*00fc*/ 	.byte	0x04, 0x1e
        /*00fe*/ 	.short	(.L_623 - .L_622)
.L_622:
        /*0100*/ 	.word	0x00000000


	//----- nvinfo : EIATTR_CBANK_PARAM_SIZE
	.align		4
.L_623:
        /*0104*/ 	.byte	0x03, 0x19
        /*0106*/ 	.short	0x00b4


	//----- nvinfo : EIATTR_PARAM_CBANK
	.align		4
        /*0108*/ 	.byte	0x04, 0x0a
        /*010a*/ 	.short	(.L_625 - .L_624)
	.align		4
.L_624:
        /*010c*/ 	.word	index@(.nv.constant0._ZN2at6native51_GLOBAL__N__11011a27_18_DepthwiseConv3d_cu_35e0c7b544conv_depthwise3d_cuda_backward_weight_kernelIffLin1ELin1EEEvNS_27GenericPackedTensorAccessorIKT_Lm5ENS_16DefaultPtrTraitsEiEES7_NS3_IS4_Lm5ES6_iEEiiiiiiiii)
        /*0110*/ 	.short	0x0380
        /*0112*/ 	.short	0x00b4


	//----- nvinfo : EIATTR_SW_WAR
	.align		4
.L_625:
        /*0114*/ 	.byte	0x04, 0x36
        /*0116*/ 	.short	(.L_627 - .L_626)
.L_626:
        /*0118*/ 	.word	0x00000008
.L_627:


//--------------------- .nv.info._ZN2at6native51_GLOBAL__N__11011a27_18_DepthwiseConv3d_cu_35e0c7b544conv_depthwise3d_cuda_backward_weight_kernelIffLi2ELi2EEEvNS_27GenericPackedTensorAccessorIKT_Lm5ENS_16DefaultPtrTraitsEiEES7_NS3_IS4_Lm5ES6_iEEiiiiiiiii --------------------------
	.section	.nv.info._ZN2at6native51_GLOBAL__N__11011a27_18_DepthwiseConv3d_cu_35e0c7b544conv_depthwise3d_cuda_backward_weight_kernelIffLi2ELi2EEEvNS_27GenericPackedTensorAccessorIKT_Lm5ENS_16DefaultPtrTraitsEiEES7_NS3_IS4_Lm5ES6_iEEiiiiiiiii,"",@"SHT_CUDA_INFO"
	.sectionflags	@""
	.align	4


	//----- nvinfo : EIATTR_CUDA_API_VERSION
	.align		4
        /*0000*/ 	.byte	0x04, 0x37
        /*0002*/ 	.short	(.L_629 - .L_628)
.L_628:
        /*0004*/ 	.word	0x00000082


	//----- nvinfo : EIATTR_KPARAM_INFO
	.align		4
.L_629:
        /*0008*/ 	.byte	0x04, 0x17
        /*000a*/ 	.short	(.L_631 - .L_630)
.L_630:
        /*000c*/ 	.word	0x00000000
        /*0010*/ 	.short	0x000b
        /*0012*/ 	.short	0x00b0
        /*0014*/ 	.byte	0x00, 0xf0, 0x11, 0x00


	//----- nvinfo : EIATTR_KPARAM_INFO
	.align		4
.L_631:
        /*0018*/ 	.byte	0x04, 0x17
        /*001a*/ 	.short	(.L_633 - .L_632)
.L_632:
        /*001c*/ 	.word	0x00000000
        /*0020*/ 	.short	0x000a
        /*0022*/ 	.short	0x00ac
        /*0024*/ 	.byte	0x00, 0xf0, 0x11, 0x00


	//----- nvinfo : EIATTR_KPARAM_INFO
	.align		4
.L_633:
        /*0028*/ 	.byte	0x04, 0x17
        /*002a*/ 	.short	(.L_635 - .L_634)
.L_634:
        /*002c*/ 	.word	0x00000000
        /*0030*/ 	.short	0x0009
        /*0032*/ 	.short	0x00a8
        /*0034*/ 	.byte	0x00, 0xf0, 0x11, 0x00


	//----- nvinfo : EIATTR_KPARAM_INFO
	.align		4
.L_635:
        /*0038*/ 	.byte	0x04, 0x17
        /*003a*/ 	.short	(.L_637 - .L_636)
.L_636:
        /*003c*/ 	.word	0x00000000
        /*0040*/ 	.short	0x0008
        /*0042*/ 	.short	0x00a4
        /*0044*/ 	.byte	0x00, 0xf0, 0x11, 0x00


	//----- nvinfo : EIATTR_KPARAM_INFO
	.align		4
.L_637:
        /*0048*/ 	.byte	0x04, 0x17
        /*004a*/ 	.short	(.L_639 - .L_638)
.L_638:
        /*004c*/ 	.word	0x00000000
        /*0050*/ 	.short	0x0007
        /*0052*/ 	.short	0x00a0
        /*0054*/ 	.byte	0x00, 0xf0, 0x11, 0x00


	//----- nvinfo : EIATTR_KPARAM_INFO
	.align		4
.L_639:
        /*0058*/ 	.byte	0x04, 0x17
        /*005a*/ 	.short	(.L_641 - .L_640)
.L_640:
        /*005c*/ 	.word	0x00000000
        /*0060*/ 	.short	0x0006
        /*0062*/ 	.short	0x009c
        /*0064*/ 	.byte	0x00, 0xf0, 0x11, 0x00


	//----- nvinfo : EIATTR_KPARAM_INFO
	.align		4
.L_641:
        /*0068*/ 	.byte	0x04, 0x17
        /*006a*/ 	.short	(.L_643 - .L_642)
.L_642:
        /*006c*/ 	.word	0x00000000
        /*0070*/ 	.short	0x0005
        /*0072*/ 	.short	0x0098
        /*0074*/ 	.byte	0x00, 0xf0, 0x11, 0x00


	//----- nvinfo : EIATTR_KPARAM_INFO
	.align		4
.L_643:
        /*0078*/ 	.byte	0x04, 0x17
        /*007a*/ 	.short	(.L_645 - .L_644)
.L_644:
        /*007c*/ 	.word	0x00000000
        /*0080*/ 	.short	0x0004
        /*0082*/ 	.short	0x0094
        /*0084*/ 	.byte	0x00, 0xf0, 0x11, 0x00


	//----- nvinfo : EIATTR_KPARAM_INFO
	.align		4
.L_645:
        /*0088*/ 	.byte	0x04, 0x17
        /*008a*/ 	.short	(.L_647 - .L_646)
.L_646:
        /*008c*/ 	.word	0x00000000
        /*0090*/ 	.short	0x0003
        /*0092*/ 	.short	0x0090
        /*0094*/ 	.byte	0x00, 0xf0, 0x11, 0x00


	//----- nvinfo : EIATTR_KPARAM_INFO
	.align		4
.L_647:
        /*0098*/ 	.byte	0x04, 0x17
        /*009a*/ 	.short	(.L_649 - .L_648)
.L_648:
        /*009c*/ 	.word	0x00000000
        /*00a0*/ 	.short	0x0002
        /*00a2*/ 	.short	0x0060
        /*00a4*/ 	.byte	0x00, 0xf0, 0xc1, 0x00


	//----- nvinfo : EIATTR_KPARAM_INFO
	.align		4
.L_649:
        /*00a8*/ 	.byte	0x04, 0x17
        /*00aa*/ 	.short	(.L_651 - .L_650)
.L_650:
        /*00ac*/ 	.word	0x00000000
        /*00b0*/ 	.short	0x0001
        /*00b2*/ 	.short	0x0030
        /*00b4*/ 	.byte	0x00, 0xf0, 0xc1, 0x00


	//----- nvinfo : EIATTR_KPARAM_INFO
	.align		4
.L_651:
        /*00b8*/ 	.byte	0x04, 0x17
        /*00ba*/ 	.short	(.L_653 - .L_652)
.L_652:
        /*00bc*/ 	.word	0x00000000
        /*00c0*/ 	.short	0x0000
        /*00c2*/ 	.short	0x0000
        /*00c4*/ 	.byte	0x00, 0xf0, 0xc1, 0x00


	//----- nvinfo : EIATTR_SPARSE_MMA_MASK
	.align		4
.L_653:
        /*00c8*/ 	.byte	0x03, 0x50
        /*00ca*/ 	.short	0x0000


	//----- nvinfo : EIATTR_MAXREG_COUNT
	.align		4
        /*00cc*/ 	.byte	0x03, 0x1b
        /*00ce*/ 	.short	0x00ff


	//----- nvinfo : EIATTR_NUM_BARRIERS
	.align		4
        /*00d0*/ 	.byte	0x02, 0x4c
        /*00d2*/ 	.byte	0x01
	.zero		1


	//----- nvinfo : EIATTR_EXTERNS
	.align		4
        /*00d4*/ 	.byte	0x04, 0x0f
        /*00d6*/ 	.short	(.L_655 - .L_654)


	//   ....[0]....
	.align		4
.L_654:
        /*00d8*/ 	.word	index@(__assertfail)


	//----- nvinfo : EIATTR_MERCURY_ISA_VERSION
	.align		4
.L_655:
        /*00dc*/ 	.byte	0x03, 0x5f
        /*00de*/ 	.short	0x0101


	//----- nvinfo : EIATTR_VRC_CTA_INIT_COUNT
	.align		4
        /*00e0*/ 	.byte	0x02, 0x4a
	.zero		1
	.zero		1


	//----- nvinfo : EIATTR_SYSCALL_OFFSETS
	.align		4
        /*00e4*/ 	.byte	0x04, 0x46
        /*00e6*/ 	.short	(.L_657 - .L_656)


	//   ....[0]....
.L_656:
        /*00e8*/ 	.word	0x00001440


	//----- nvinfo : EIATTR_EXIT_INSTR_OFFSETS
	.align		4
.L_657:
        /*00ec*/ 	.byte	0x04, 0x1c
        /*00ee*/ 	.short	(.L_659 - .L_658)


	//   ....[0]....
.L_658:
        /*00f0*/ 	.word	0x000003c0


	//   ....[1]....
        /*00f4*/ 	.word	0x00001b00


	//   ....[2]....
        /*00f8*/ 	.word	0x00001b60


	//----- nvinfo : EIATTR_CRS_STACK_SIZE
	.align		4
.L_659:
        /*00fc*/ 	.byte	0x04, 0x1e
        /*00fe*/ 	.short	(.L_661 - .L_660)
.L_660:
        /*0100*/ 	.word	0x00000000


	//----- nvinfo : EIATTR_CBANK_PARAM_SIZE
	.align		4
.L_661:
        /*0104*/ 	.byte	0x03, 0x19
        /*0106*/ 	.short	0x00b4


	//----- nvinfo : EIATTR_PARAM_CBANK
	.align		4
        /*0108*/ 	.byte	0x04, 0x0a
        /*010a*/ 	.short	(.L_663 - .L_662)
	.align		4
.L_662:
        /*010c*/ 	.word	index@(.nv.constant0._ZN2at6native51_GLOBAL__N__11011a27_18_DepthwiseConv3d_cu_35e0c7b544conv_depthwise3d_cuda_backward_weight_kernelIffLi2ELi2EEEvNS_27GenericPackedTensorAccessorIKT_Lm5ENS_16DefaultPtrTraitsEiEES7_NS3_IS4_Lm5ES6_iEEiiiiiiiii)
        /*0110*/ 	.short	0x0380
        /*0112*/ 	.short	0x00b4


	//----- nvinfo : EIATTR_SW_WAR
	.align		4
.L_663:
        /*0114*/ 	.byte	0x04, 0x36
        /*0116*/ 	.short	(.L_665 - .L_664)
.L_664:
        /*0118*/ 	.word	0x00000008
.L_665:


//--------------------- .nv.info._ZN2at6native51_GLOBAL__N__11011a27_18_DepthwiseConv3d_cu_35e0c7b544conv_depthwise3d_cuda_backward_weight_kernelIffLi1ELi1EEEvNS_27GenericPackedTensorAccessorIKT_Lm5ENS_16DefaultPtrTraitsEiEES7_NS3_IS4_Lm5ES6_iEEiiiiiiiii --------------------------
	.section	.nv.info._ZN2at6native51_GLOBAL__N__11011a27_18_DepthwiseConv3d_cu_35e0c7b544conv_depthwise3d_cuda_backward_weight_kernelIffLi1ELi1EEEvNS_27GenericPackedTensorAccessorIKT_Lm5ENS_16DefaultPtrTraitsEiEES7_NS3_IS4_Lm5ES6_iEEiiiiiiiii,"",@"SHT_CUDA_INFO"
	.sectionflags	@""
	.align	4


	//----- nvinfo : EIATTR_CUDA_API_VERSION
	.align		4
        /*0000*/ 	.byte	0x04, 0x37
        /*0002*/ 	.short	(.L_667 - .L_666)
.L_666:
        /*0004*/ 	.word	0x00000082


	//----- nvinfo : EIATTR_KPARAM_INFO
	.align		4
.L_667:
        /*0008*/ 	.byte	0x04, 0x17
        /*000a*/ 	.short	(.L_669 - .L_668)
.L_668:
        /*000c*/ 	.word	0x00000000
        /*0010*/ 	.short	0x000b
        /*0012*/ 	.short	0x00b0
        /*0014*/ 	.byte	0x00, 0xf0, 0x11, 0x00


	//----- nvinfo : EIATTR_KPARAM_INFO
	.align		4
.L_669:
        /*0018*/ 	.byte	0x04, 0x17
        /*001a*/ 	.short	(.L_671 - .L_670)
.L_670:
        /*001c*/ 	.word	0x00000000
        /*0020*/ 	.short	0x000a
        /*0022*/ 	.short	0x00ac
        /*0024*/ 	.byte	0x00, 0xf0, 0x11, 0x00


	//----- nvinfo : EIATTR_KPARAM_INFO
	.align		4
.L_671:
        /*0028*/ 	.byte	0x04, 0x17
        /*002a*/ 	.short	(.L_673 - .L_672)
.L_672:
        /*002c*/ 	.word	0x00000000
        /*0030*/ 	.short	0x0009
        /*0032*/ 	.short	0x00a8
        /*0034*/ 	.byte	0x00, 0xf0, 0x11, 0x00


	//----- nvinfo : EIATTR_KPARAM_INFO
	.align		4
.L_673:
        /*0038*/ 	.byte	0x04, 0x17
        /*003a*/ 	.short	(.L_675 - .L_674)
.L_674:
        /*003c*/ 	.word	0x00000000
        /*0040*/ 	.short	0x0008
        /*0042*/ 	.short	0x00a4
        /*0044*/ 	.byte	0x00, 0xf0, 0x11, 0x00


	//----- nvinfo : EIATTR_KPARAM_INFO
	.align		4
.L_675:
        /*0048*/ 	.byte	0x04, 0x17
        /*004a*/ 	.short	(.L_677 - .L_676)
.L_676:
        /*004c*/ 	.word	0x00000000
        /*0050*/ 	.short	0x0007
        /*0052*/ 	.short	0x00a0
        /*0054*/ 	.byte	0x00, 0xf0, 0x11, 0x00


	//----- nvinfo : EIATTR_KPARAM_INFO
	.align		4
.L_677:
        /*0058*/ 	.byte	0x04, 0x17
        /*005a*/ 	.short	(.L_679 - .L_678)
.L_678:
        /*005c*/ 	.word	0x00000000
        /*0060*/ 	.short	0x0006
        /*0062*/ 	.short	0x009c
        /*0064*/ 	.byte	0x00, 0xf0, 0x11, 0x00


	//----- nvinfo : EIATTR_KPARAM_INFO
	.align		4
.L_679:
        /*0068*/ 	.byte	0x04, 0x17
        /*006a*/ 	.short	(.L_681 - .L_680)
.L_680:
        /*006c*/ 	.word	0x00000000
        /*0070*/ 	.short	0x0005
        /*0072*/ 	.short	0x0098
        /*0074*/ 	.byte	0x00, 0xf0, 0x11, 0x00


	//----- nvinfo : EIATTR_KPARAM_INFO
	.align		4
.L_681:
        /*0078*/ 	.byte	0x04, 0x17
        /*007a*/ 	.short	(.L_683 - .L_682)
.L_682:
        /*007c*/ 	.word	0x00000000
        /*0080*/ 	.short	0x0004
        /*0082*/ 	.short	0x0094
        /*0084*/ 	.byte	0x00, 0xf0, 0x11, 0x00


	//----- nvinfo : EIATTR_KPARAM_INFO
	.align		4
.L_683:
        /*0088*/ 	.byte	0x04, 0x17
        /*008a*/ 	.short	(.L_685 - .L_684)
.L_684:
        /*008c*/ 	.word	0x00000000
        /*0090*/ 	.short	0x0003
        /*0092*/ 	.short	0x0090
        /*0094*/ 	.byte	0x00, 0xf0, 0x11, 0x00


	//----- nvinfo : EIATTR_KPARAM_INFO
	.align		4
.L_685:
        /*0098*/ 	.byte	0x04, 0x17
        /*009a*/ 	.short	(.L_687 - .L_686)
.L_686:
        /*009c*/ 	.word	0x00000000
        /*00a0*/ 	.short	0x0002
        /*00a2*/ 	.short	0x0060
        /*00a4*/ 	.byte	0x00, 0xf0, 0xc1, 0x00


	//----- nvinfo : EIATTR_KPARAM_INFO
	.align		4
.L_687:
        /*00a8*/ 	.byte	0x04, 0x17
        /*00aa*/ 	.short	(.L_689 - .L_688)
.L_688:
        /*00ac*/ 	.word	0x00000000
        /*00b0*/ 	.short	0x0001
        /*00b2*/ 	.short	0x0030
        /*00b4*/ 	.byte	0x00, 0xf0, 0xc1, 0x00


	//----- nvinfo : EIATTR_KPARAM_INFO
	.align		4
.L_689:
        /*00b8*/ 	.byte	0x04, 0x17
        /*00ba*/ 	.short	(.L_691 - .L_690)
.L_690:
        /*00bc*/ 	.word	0x00000000
        /*00c0*/ 	.short	0x0000
        /*00c2*/ 	.short	0x0000
        /*00c4*/ 	.byte	0x00, 0xf0, 0xc1, 0x00


	//----- nvinfo : EIATTR_SPARSE_MMA_MASK
	.align		4
.L_691:
        /*00c8*/ 	.byte	0x03, 0x50
        /*00ca*/ 	.short	0x0000


	//----- nvinfo : EIATTR_MAXREG_COUNT
	.align		4
        /*00cc*/ 	.byte	0x03, 0x1b
        /*00ce*/ 	.short	0x00ff


	//----- nvinfo : EIATTR_NUM_BARRIERS
	.align		4
        /*00d0*/ 	.byte	0x02, 0x4c
        /*00d2*/ 	.byte	0x01
	.zero		1


	//----- nvinfo : EIATTR_EXTERNS
	.align		4
        /*00d4*/ 	.byte	0x04, 0x0f
        /*00d6*/ 	.short	(.L_693 - .L_692)


	//   ....[0]....
	.align		4
.L_692:
        /*00d8*/ 	.word	index@(__assertfail)


	//----- nvinfo : EIATTR_MERCURY_ISA_VERSION
	.align		4
.L_693:
        /*00dc*/ 	.byte	0x03, 0x5f
        /*00de*/ 	.short	0x0101


	//----- nvinfo : EIATTR_VRC_CTA_INIT_COUNT
	.align		4
        /*00e0*/ 	.byte	0x02, 0x4a
	.zero		1
	.zero		1


	//----- nvinfo : EIATTR_SYSCALL_OFFSETS
	.align		4
        /*00e4*/ 	.byte	0x04, 0x46
        /*00e6*/ 	.short	(.L_695 - .L_694)


	//   ....[0]....
.L_694:
        /*00e8*/ 	.word	0x00001440


	//----- nvinfo : EIATTR_EXIT_INSTR_OFFSETS
	.align		4
.L_695:
        /*00ec*/ 	.byte	0x04, 0x1c
        /*00ee*/ 	.short	(.L_697 - .L_696)


	//   ....[0]....
.L_696:
        /*00f0*/ 	.word	0x000003c0


	//   ....[1]....
        /*00f4*/ 	.word	0x00001b00


	//   ....[2]....
        /*00f8*/ 	.word	0x00001b60


	//----- nvinfo : EIATTR_CRS_STACK_SIZE
	.align		4
.L_697:
        /*00fc*/ 	.byte	0x04, 0x1e
        /*00fe*/ 	.short	(.L_699 - .L_698)
.L_698:
        /*0100*/ 	.word	0x00000000


	//----- nvinfo : EIATTR_CBANK_PARAM_SIZE
	.align		4
.L_699:
        /*0104*/ 	.byte	0x03, 0x19
        /*0106*/ 	.short	0x00b4


	//----- nvinfo : EIATTR_PARAM_CBANK
	.align		4
        /*0108*/ 	.byte	0x04, 0x0a
        /*010a*/ 	.short	(.L_701 - .L_700)
	.align		4
.L_700:
        /*010c*/ 	.word	index@(.nv.constant0._ZN2at6native51_GLOBAL__N__11011a27_18_DepthwiseConv3d_cu_35e0c7b544conv_depthwise3d_cuda_backward_weight_kernelIffLi1ELi1EEEvNS_27GenericPackedTensorAccessorIKT_Lm5ENS_16DefaultPtrTraitsEiEES7_NS3_IS4_Lm5ES6_iEEiiiiiiiii)
        /*0110*/ 	.short	0x0380
        /*0112*/ 	.short	0x00b4


	//----- nvinfo : EIATTR_SW_WAR
	.align		4
.L_701:
        /*0114*/ 	.byte	0x04, 0x36
        /*0116*/ 	.short	(.L_703 - .L_702)
.L_702:
        /*0118*/ 	.word	0x00000008
.L_703:


//--------------------- .nv.info._ZN2at6native51_GLOBAL__N__11011a27_18_DepthwiseConv3d_cu_35e0c7b544conv_depthwise3d_cuda_backward_weight_kernelIddLin1ELin1EEEvNS_27GenericPackedTensorAccessorIKT_Lm5ENS_16DefaultPtrTraitsEiEES7_NS3_IS4_Lm5ES6_iEEiiiiiiiii --------------------------
	.section	.nv.info._ZN2at6native51_GLOBAL__N__11011a27_18_DepthwiseConv3d_cu_35e0c7b544conv_depthwise3d_cuda_backward_weight_kernelIddLin1ELin1EEEvNS_27GenericPackedTensorAccessorIKT_Lm5ENS_16DefaultPtrTraitsEiEES7_NS3_IS4_Lm5ES6_iEEiiiiiiiii,"",@"SHT_CUDA_INFO"
	.sectionflags	@""
	.align	4


	//----- nvinfo : EIATTR_CUDA_API_VERSION
	.align		4
        /*0000*/ 	.byte	0x04, 0x37
        /*0002*/ 	.short	(.L_705 - .L_704)
.L_704:
        /*0004*/ 	.word	0x00000082


	//----- nvinfo : EIATTR_KPARAM_INFO
	.align		4
.L_705:
        /*0008*/ 	.byte	0x04, 0x17
        /*000a*/ 	.short	(.L_707 - .L_706)
.L_706:
        /*000c*/ 	.word	0x00000000
        /*0010*/ 	.short	0x000b
        /*0012*/ 	.short	0x00b0
        /*0014*/ 	.byte	0x00, 0xf0, 0x11, 0x00


	//----- nvinfo : EIATTR_KPARAM_INFO
	.align		4
.L_707:
        /*0018*/ 	.byte	0x04, 0x17
        /*001a*/ 	.short	(.L_709 - .L_708)
.L_708:
        /*001c*/ 	.word	0x00000000
        /*0020*/ 	.short	0x000a
        /*0022*/ 	.short	0x00ac
        /*0024*/ 	.byte	0x00, 0xf0, 0x11, 0x00


	//----- nvinfo : EIATTR_KPARAM_INFO
	.align		4
.L_709:
        /*0028*/ 	.byte	0x04, 0x17
        /*002a*/ 	.short	(.L_711 - .L_710)
.L_710:
        /*002c*/ 	.word	0x00000000
        /*0030*/ 	.short	0x0009
        /*0032*/ 	.short	0x00a8
        /*0034*/ 	.byte	0x00, 0xf0, 0x11, 0x00


	//----- nvinfo : EIATTR_KPARAM_INFO
	.align		4
.L_711:
        /*0038*/ 	.byte	0x04, 0x17
        /*003a*/ 	.short	(.L_713 - .L_712)
.L_712:
        /*003c*/ 	.word	0x00000000
        /*0040*/ 	.short	0x0008
        /*0042*/ 	.short	0x00a4
        /*0044*/ 	.byte	0x00, 0xf0, 0x11, 0x00


	//----- nvinfo : EIATTR_KPARAM_INFO
	.align		4
.L_713:
        /*0048*/ 	.byte	0x04, 0x17
        /*004a*/ 	.short	(.L_715 - .L_714)
.L_714:
        /*004c*/ 	.word	0x00000000
        /*0050*/ 	.short	0x0007
        /*0052*/ 	.short	0x00a0
        /*0054*/ 	.byte	0x00, 0xf0, 0x11, 0x00


	//----- nvinfo : EIATTR_KPARAM_INFO
	.align		4
.L_715:
        /*0058*/ 	.byte	0x04, 0x17
        /*005a*/ 	.short	(.L_717 - .L_716)
.L_716:
        /*005c*/ 	.word	0x00000000
        /*0060*/ 	.short	0x0006
        /*0062*/ 	.short	0x009c
        /*0064*/ 	.byte	0x00, 0xf0, 0x11, 0x00


	//----- nvinfo : EIATTR_KPARAM_INFO
	.align		4
.L_717:
        /*0068*/ 	.byte	0x04, 0x17
        /*006a*/ 	.short	(.L_719 - .L_718)
.L_718:
        /*006c*/ 	.word	0x00000000
        /*0070*/ 	.short	0x0005
        /*0072*/ 	.short	0x0098
        /*0074*/ 	.byte	0x00, 0xf0, 0x11, 0x00


	//----- nvinfo : EIATTR_KPARAM_INFO
	.align		4
.L_719:
        /*0078*/ 	.byte	0x04, 0x17
        /*007a*/ 	.short	(.L_721 - .L_720)
.L_720:
        /*007c*/ 	.word	0x00000000
        /*0080*/ 	.short	0x0004
        /*0082*/ 	.short	0x0094
        /*0084*/ 	.byte	0x00, 0xf0, 0x11, 0x00


	//----- nvinfo : EIATTR_KPARAM_INFO
	.align		4
.L_721:
        /*0088*/ 	.byte	0x04, 0x17
        /*008a*/ 	.short	(.L_723 - .L_722)
.L_722:
        /*008c*/ 	.word	0x00000000
        /*0090*/ 	.short	0x0003
        /*0092*/ 	.short	0x0090
        /*0094*/ 	.byte	0x00, 0xf0, 0x11, 0x00


	//----- nvinfo : EIATTR_KPARAM_INFO
	.align		4
.L_723:
        /*0098*/ 	.byte	0x04, 0x17
        /*009a*/ 	.short	(.L_725 - .L_724)
.L_724:
        /*009c*/ 	.word	0x00000000
        /*00a0*/ 	.short	0x0002
        /*00a2*/ 	.short	0x0060
        /*00a4*/ 	.byte	0x00, 0xf0, 0xc1, 0x00


	//----- nvinfo : EIATTR_KPARAM_INFO
	.align		4
.L_725:
        /*00a8*/ 	.byte	0x04, 0x17
        /*00aa*/ 	.short	(.L_727 - .L_726)
.L_726:
        /*00ac*/ 	.word	0x00000000
        /*00b0*/ 	.short	0x0001
        /*00b2*/ 	.short	0x0030
        /*00b4*/ 	.byte	0x00, 0xf0, 0xc1, 0x00


	//----- nvinfo : EIATTR_KPARAM_INFO
	.align		4
.L_727:
        /*00b8*/ 	.byte	0x04, 0x17
        /*00ba*/ 	.short	(.L_729 - .L_728)
.L_728:
        /*00bc*/ 	.word	0x00000000
        /*00c0*/ 	.short	0x0000
        /*00c2*/ 	.short	0x0000
        /*00c4*/ 	.byte	0x00, 0xf0, 0xc1, 0x00


	//----- nvinfo : EIATTR_SPARSE_MMA_MASK
	.align		4
.L_729:
        /*00c8*/ 	.byte	0x03, 0x50
        /*00ca*/ 	.short	0x0000


	//----- nvinfo : EIATTR_MAXREG_COUNT
	.align		4
        /*00cc*/ 	.byte	0x03, 0x1b
        /*00ce*/ 	.short	0x00ff


	//----- nvinfo : EIATTR_NUM_BARRIERS
	.align		4
        /*00d0*/ 	.byte	0x02, 0x4c
        /*00d2*/ 	.byte	0x01
	.zero		1


	//----- nvinfo : EIATTR_EXTERNS
	.align		4
        /*00d4*/ 	.byte	0x04, 0x0f
        /*00d6*/ 	.short	(.L_731 - .L_730)


	//   ....[0]....
	.align		4
.L_730:
        /*00d8*/ 	.word	index@(__assertfail)


	//----- nvinfo : EIATTR_MERCURY_ISA_VERSION
	.align		4
.L_731:
        /*00dc*/ 	.byte	0x03, 0x5f
        /*00de*/ 	.short	0x0101


	//----- nvinfo : EIATTR_VRC_CTA_INIT_COUNT
	.align		4
        /*00e0*/ 	.byte	0x02, 0x4a
	.zero		1
	.zero		1


	//----- nvinfo : EIATTR_SYSCALL_OFFSETS
	.align		4
        /*00e4*/ 	.byte	0x04, 0x46
        /*00e6*/ 	.short	(.L_733 - .L_732)


	//   ....[0]....
.L_732:
        /*00e8*/ 	.word	0x00001450


	//----- nvinfo : EIATTR_EXIT_INSTR_OFFSETS
	.align		4
.L_733:
        /*00ec*/ 	.byte	0x04, 0x1c
        /*00ee*/ 	.short	(.L_735 - .L_734)


	//   ....[0]....
.L_734:
        /*00f0*/ 	.word	0x000003c0


	//   ....[1]....
        /*00f4*/ 	.word	0x00001ad0


	//   ....[2]....
        /*00f8*/ 	.word	0x00001b30


	//----- nvinfo : EIATTR_CRS_STACK_SIZE
	.align		4
.L_735:
        /*00fc*/ 	.byte	0x04, 0x1e
        /*00fe*/ 	.short	(.L_737 - .L_736)
.L_736:
        /*0100*/ 	.word	0x00000000


	//----- nvinfo : EIATTR_CBANK_PARAM_SIZE
	.align		4
.L_737:
        /*0104*/ 	.byte	0x03, 0x19
        /*0106*/ 	.short	0x00b4


	//----- nvinfo : EIATTR_PARAM_CBANK
	.align		4
        /*0108*/ 	.byte	0x04, 0x0a
        /*010a*/ 	.short	(.L_739 - .L_738)
	.align		4
.L_738:
        /*010c*/ 	.word	index@(.nv.constant0._ZN2at6native51_GLOBAL__N__11011a27_18_DepthwiseConv3d_cu_35e0c7b544conv_depthwise3d_cuda_backward_weight_kernelIddLin1ELin1EEEvNS_27GenericPackedTensorAccessorIKT_Lm5ENS_16DefaultPtrTraitsEiEES7_NS3_IS4_Lm5ES6_iEEiiiiiiiii)
        /*0110*/ 	.short	0x0380
        /*0112*/ 	.short	0x00b4


	//----- nvinfo : EIATTR_SW_WAR
	.align		4
.L_739:
        /*0114*/ 	.byte	0x04, 0x36
        /*0116*/ 	.short	(.L_741 - .L_740)
.L_740:
        /*0118*/ 	.word	0x00000008
.L_741:


//--------------------- .nv.info._ZN2at6native51_GLOBAL__N__11011a27_18_DepthwiseConv3d_cu_35e0c7b544conv_depthwise3d_cuda_backward_weight_kernelIddLi2ELi2EEEvNS_27GenericPackedTensorAccessorIKT_Lm5ENS_16DefaultPtrTraitsEiEES7_NS3_IS4_Lm5ES6_iEEiiiiiiiii --------------------------
	.section	.nv.info._ZN2at6native51_GLOBAL__N__11011a27_18_DepthwiseConv3d_cu_35e0c7b544conv_depthwise3d_cuda_backward_weight_kernelIddLi2ELi2EEEvNS_27GenericPackedTensorAccessorIKT_Lm5ENS_16DefaultPtrTraitsEiEES7_NS3_IS4_Lm5ES6_iEEiiiiiiiii,"",@"SHT_CUDA_INFO"
	.sectionflags	@""
	.align	4


	//----- nvinfo : EIATTR_CUDA_API_VERSION
	.align		4
        /*0000*/ 	.byte	0x04, 0x37
        /*0002*/ 	.short	(.L_743 - .L_742)
.L_742:
        /*0004*/ 	.word	0x00000082


	//----- nvinfo : EIATTR_KPARAM_INFO
	.align		4
.L_743:
        /*0008*/ 	.byte	0x04, 0x17
        /*000a*/ 	.short	(.L_745 - .L_744)
.L_744:
        /*000c*/ 	.word	0x00000000
        /*0010*/ 	.short	0x000b
        /*0012*/ 	.short	0x00b0
        /*0014*/ 	.byte	0x00, 0xf0, 0x11, 0x00


	//----- nvinfo : EIATTR_KPARAM_INFO
	.align		4
.L_745:
        /*0018*/ 	.byte	0x04, 0x17
        /*001a*/ 	.short	(.L_747 - .L_746)
.L_746:
        /*001c*/ 	.word	0x00000000
        /*0020*/ 	.short	0x000a
        /*0022*/ 	.short	0x00ac
        /*0024*/ 	.byte	0x00, 0xf0, 0x11, 0x00


	//----- nvinfo : EIATTR_KPARAM_INFO
	.align		4
.L_747:
        /*0028*/ 	.byte	0x04, 0x17
        /*002a*/ 	.short	(.L_749 - .L_748)
.L_748:
        /*002c*/ 	.word	0x00000000
        /*0030*/ 	.short	0x0009
        /*0032*/ 	.short	0x00a8
        /*0034*/ 	.byte	0x00, 0xf0, 0x11, 0x00


	//----- nvinfo : EIATTR_KPARAM_INFO
	.align		4
.L_749:
        /*0038*/ 	.byte	0x04, 0x17
        /*003a*/ 	.short	(.L_751 - .L_750)
.L_750:
        /*003c*/ 	.word	0x00000000
        /*0040*/ 	.short	0x0008
        /*0042*/ 	.short	0x00a4
        /*0044*/ 	.byte	0x00, 0xf0, 0x11, 0x00


	//----- nvinfo : EIATTR_KPARAM_INFO
	.align		4
.L_751:
        /*0048*/ 	.byte	0x04, 0x17
        /*004a*/ 	.short	(.L_753 - .L_752)
.L_752:
        /*004c*/ 	.word	0x00000000
        /*0050*/ 	.short	0x0007
        /*0052*/ 	.short	0x00a0
        /*0054*/ 	.byte	0x00, 0xf0, 0x11, 0x00


	//----- nvinfo : EIATTR_KPARAM_INFO
	.align		4
.L_753:
        /*0058*/ 	.byte	0x04, 0x17
        /*005a*/ 	.short	(.L_755 - .L_754)
.L_754:
        /*005c*/ 	.word	0x00000000
        /*0060*/ 	.short	0x0006
        /*0062*/ 	.short	0x009c
        /*0064*/ 	.byte	0x00, 0xf0, 0x11, 0x00


	//----- nvinfo : EIATTR_KPARAM_INFO
	.align		4
.L_755:
        /*0068*/ 	.byte	0x04, 0x17
        /*006a*/ 	.short	(.L_757 - .L_756)
.L_756:
        /*006c*/ 	.word	0x00000000
        /*0070*/ 	.short	0x0005
        /*0072*/ 	.short	0x0098
        /*0074*/ 	.byte	0x00, 0xf0, 0x11, 0x00


	//----- nvinfo : EIATTR_KPARAM_INFO
	.align		4
.L_757:
        /*0078*/ 	.byte	0x04, 0x17
        /*007a*/ 	.short	(.L_759 - .L_758)
.L_758:
        /*007c*/ 	.word	0x00000000
        /*0080*/ 	.short	0x0004
        /*0082*/ 	.short	0x0094
        /*0084*/ 	.byte	0x00, 0xf0, 0x11, 0x00


	//----- nvinfo : EIATTR_KPARAM_INFO
	.align		4
.L_759:
        /*0088*/ 	.byte	0x04, 0x17
        /*008a*/ 	.short	(.L_761 - .L_760)
.L_760:
        /*008c*/ 	.word	0x00000000
        /*0090*/ 	.short	0x0003
        /*0092*/ 	.short	0x0090
        /*0094*/ 	.byte	0x00, 0xf0, 0x11, 0x00


	//----- nvinfo : EIATTR_KPARAM_INFO
	.align		4
.L_761:
        /*0098*/ 	.byte	0x04, 0x17
        /*009a*/ 	.short	(.L_763 - .L_762)
.L_762:
        /*009c*/ 	.word	0x00000000
        /*00a0*/ 	.short	0x0002
        /*00a2*/ 	.short	0x0060
        /*00a4*/ 	.byte	0x00, 0xf0, 0xc1, 0x00


	//----- nvinfo : EIATTR_KPARAM_INFO
	.align		4
.L_763:
        /*00a8*/ 	.byte	0x04, 0x17
        /*00aa*/ 	.short	(.L_765 - .L_764)
.L_764:
        /*00ac*/ 	.word	0x00000000
        /*00b0*/ 	.short	0x0001
        /*00b2*/ 	.short	0x0030
        /*00b4*/ 	.byte	0x00, 0xf0, 0xc1, 0x00


	//----- nvinfo : EIATTR_KPARAM_INFO
	.align		4
.L_765:
        /*00b8*/ 	.byte	0x04, 0x17
        /*00ba*/ 	.short	(.L_767 - .L_766)
.L_766:
        /*00bc*/ 	.word	0x00000000
        /*00c0*/ 	.short	0x0000
        /*00c2*/ 	.short	0x0000
        /*00c4*/ 	.byte	0x00, 0xf0, 0xc1, 0x00


	//----- nvinfo : EIATTR_SPARSE_MMA_MASK
	.align		4
.L_767:
        /*00c8*/ 	.byte	0x03, 0x50
        /*00ca*/ 	.short	0x0000


	//----- nvinfo : EIATTR_MAXREG_COUNT
	.align		4
        /*00cc*/ 	.byte	0x03, 0x1b
        /*00ce*/ 	.short	0x00ff


	//----- nvinfo : EIATTR_NUM_BARRIERS
	.align		4
        /*00d0*/ 	.byte	0x02, 0x4c
        /*00d2*/ 	.byte	0x01
	.zero		1


	//----- nvinfo : EIATTR_EXTERNS
	.align		4
        /*00d4*/ 	.byte	0x04, 0x0f
        /*00d6*/ 	.short	(.L_769 - .L_768)


	//   ....[0]....
	.align		4
.L_768:
        /*00d8*/ 	.word	index@(__assertfail)


	//----- nvinfo : EIATTR_MERCURY_ISA_VERSION
	.align		4
.L_769:
        /*00dc*/ 	.byte	0x03, 0x5f
        /*00de*/ 	.short	0x0101


	//----- nvinfo : EIATTR_VRC_CTA_INIT_COUNT
	.align		4
        /*00e0*/ 	.byte	0x02, 0x4a
	.zero		1
	.zero		1


	//----- nvinfo : EIATTR_SYSCALL_OFFSETS
	.align		4
        /*00e4*/ 	.byte	0x04, 0x46
        /*00e6*/ 	.short	(.L_771 - .L_770)


	//   ....[0]....
.L_770:
        /*00e8*/ 	.word	0x00001430


	//----- nvinfo : EIATTR_EXIT_INSTR_OFFSETS
	.align		4
.L_771:
        /*00ec*/ 	.byte	0x04, 0x1c
        /*00ee*/ 	.short	(.L_773 - .L_772)


	//   ....[0]....
.L_772:
        /*00f0*/ 	.word	0x000003c0


	//   ....[1]....
        /*00f4*/ 	.word	0x00001ab0


	//   ....[2]....
        /*00f8*/ 	.word	0x00001b10


	//----- nvinfo : EIATTR_CRS_STACK_SIZE
	.align		4
.L_773:
        /*00fc*/ 	.byte	0x04, 0x1e
        /*00fe*/ 	.short	(.L_775 - .L_774)
.L_774:
        /*0100*/ 	.word	0x00000000


	//----- nvinfo : EIATTR_CBANK_PARAM_SIZE
	.align		4
.L_775:
        /*0104*/ 	.byte	0x03, 0x19
        /*0106*/ 	.short	0x00b4


	//----- nvinfo : EIATTR_PARAM_CBANK
	.align		4
        /*0108*/ 	.byte	0x04, 0x0a
        /*010a*/ 	.short	(.L_777 - .L_776)
	.align		4
.L_776:
        /*010c*/ 	.word	index@(.nv.constant0._ZN2at6native51_GLOBAL__N__11011a27_18_DepthwiseConv3d_cu_35e0c7b544conv_depthwise3d_cuda_backward_weight_kernelIddLi2ELi2EEEvNS_27GenericPackedTensorAccessorIKT_Lm5ENS_16DefaultPtrTraitsEiEES7_NS3_IS4_Lm5ES6_iEEiiiiiiiii)
        /*0110*/ 	.short	0x0380
        /*0112*/ 	.short	0x00b4


	//----- nvinfo : EIATTR_SW_WAR
	.align		4
.L_777:
        /*0114*/ 	.byte	0x04, 0x36
        /*0116*/ 	.short	(.L_779 - .L_778)
.L_778:
        /*0118*/ 	.word	0x00000008
.L_779:


//--------------------- .nv.info._ZN2at6native51_GLOBAL__N__11011a27_18_DepthwiseConv3d_cu_35e0c7b544conv_depthwise3d_cuda_backward_weight_kernelIddLi1ELi1EEEvNS_27GenericPackedTensorAccessorIKT_Lm5ENS_16DefaultPtrTraitsEiEES7_NS3_IS4_Lm5ES6_iEEiiiiiiiii --------------------------
	.section	.nv.info._ZN2at6native51_GLOBAL__N__11011a27_18_DepthwiseConv3d_cu_35e0c7b544conv_depthwise3d_cuda_backward_weight_kernelIddLi1ELi1EEEvNS_27GenericPackedTensorAccessorIKT_Lm5ENS_16DefaultPtrTraitsEiEES7_NS3_IS4_Lm5ES6_iEEiiiiiiiii,"",@"SHT_CUDA_INFO"
	.sectionflags	@""
	.align	4


	//----- nvinfo : EIATTR_CUDA_API_VERSION
	.align		4
        /*0000*/ 	.byte	0x04, 0x37
        /*0002*/ 	.short	(.L_781 - .L_780)
.L_780:
        /*0004*/ 	.word	0x00000082


	//----- nvinfo : EIATTR_KPARAM_INFO
	.align		4
.L_781:
        /*0008*/ 	.byte	0x04, 0x17
        /*000a*/ 	.short	(.L_783 - .L_782)
.L_782:
        /*000c*/ 	.word	0x00000000
        /*0010*/ 	.short	0x000b
        /*0012*/ 	.short	0x00b0
        /*0014*/ 	.byte	0x00, 0xf0, 0x11, 0x00


	//----- nvinfo : EIATTR_KPARAM_INFO
	.align		4
.L_783:
        /*0018*/ 	.byte	0x04, 0x17
        /*001a*/ 	.short	(.L_785 - .L_784)
.L_784:
        /*001c*/ 	.word	0x00000000
        /*0020*/ 	.short	0x000a
        /*0022*/ 	.short	0x00ac
        /*0024*/ 	.byte	0x00, 0xf0, 0x11, 0x00


	//----- nvinfo : EIATTR_KPARAM_INFO
	.align		4
.L_785:
        /*0028*/ 	.byte	0x04, 0x17
        /*002a*/ 	.short	(.L_787 - .L_786)
.L_786:
        /*002c*/ 	.word	0x00000000
        /*0030*/ 	.short	0x0009
        /*0032*/ 	.short	0x00a8
        /*0034*/ 	.byte	0x00, 0xf0, 0x11, 0x00


	//----- nvinfo : EIATTR_KPARAM_INFO
	.align		4
.L_787:
        /*0038*/ 	.byte	0x04, 0x17
        /*003a*/ 	.short	(.L_789 - .L_788)
.L_788:
        /*003c*/ 	.word	0x00000000
        /*0040*/ 	.short	0x0008
        /*0042*/ 	.short	0x00a4
        /*0044*/ 	.byte	0x00, 0xf0, 0x11, 0x00


	//----- nvinfo : EIATTR_KPARAM_INFO
	.align		4
.L_789:
        /*0048*/ 	.byte	0x04, 0x17
        /*004a*/ 	.short	(.L_791 - .L_790)
.L_790:
        /*004c*/ 	.word	0x00000000
        /*0050*/ 	.short	0x0007
        /*0052*/ 	.short	0x00a0
        /*0054*/ 	.byte	0x00, 0xf0, 0x11, 0x00


	//----- nvinfo : EIATTR_KPARAM_INFO
	.align		4
.L_791:
        /*0058*/ 	.byte	0x04, 0x17
        /*005a*/ 	.short	(.L_793 - .L_792)
.L_792:
        /*005c*/ 	.word	0x00000000
        /*0060*/ 	.short	0x0006
        /*0062*/ 	.short	0x009c
        /*0064*/ 	.byte	0x00, 0xf0, 0x11, 0x00


	//----- nvinfo : EIATTR_KPARAM_INFO
	.align		4
.L_793:
        /*0068*/ 	.byte	0x04, 0x17
        /*006a*/ 	.short	(.L_795 - .L_794)
.L_794:
        /*006c*/ 	.word	0x00000000
        /*0070*/ 	.short	0x0005
        /*0072*/ 	.short	0x0098
        /*0074*/ 	.byte	0x00, 0xf0, 0x11, 0x00


	//----- nvinfo : EIATTR_KPARAM_INFO
	.align		4
.L_795:
        /*0078*/ 	.byte	0x04, 0x17
        /*007a*/ 	.short	(.L_797 - .L_796)
.L_796:
        /*007c*/ 	.word	0x00000000
        /*0080*/ 	.short	0x0004
        /*0082*/ 	.short	0x0094
        /*0084*/ 	.byte	0x00, 0xf0, 0x11, 0x00


	//----- nvinfo : EIATTR_KPARAM_INFO
	.align		4
.L_797:
        /*0088*/ 	.byte	0x04, 0x17
        /*008a*/ 	.short	(.L_799 - .L_798)
.L_798:
        /*008c*/ 	.word	0x00000000
        /*0090*/ 	.short	0x0003
        /*0092*/ 	.short	0x0090
        /*0094*/ 	.byte	0x00, 0xf0, 0x11, 0x00


	//----- nvinfo : EIATTR_KPARAM_INFO
	.align		4
.L_799:
        /*0098*/ 	.byte	0x04, 0x17
        /*009a*/ 	.short	(.L_801 - .L_800)
.L_800:
        /*009c*/ 	.word	0x00000000
        /*00a0*/ 	.short	0x0002
        /*00a2*/ 	.short	0x0060
        /*00a4*/ 	.byte	0x00, 0xf0, 0xc1, 0x00


	//----- nvinfo : EIATTR_KPARAM_INFO
	.align		4
.L_801:
        /*00a8*/ 	.byte	0x04, 0x17
        /*00aa*/ 	.short	(.L_803 - .L_802)
.L_802:
        /*00ac*/ 	.word	0x00000000
        /*00b0*/ 	.short	0x0001
        /*00b2*/ 	.short	0x0030
        /*00b4*/ 	.byte	0x00, 0xf0, 0xc1, 0x00


	//----- nvinfo : EIATTR_KPARAM_INFO
	.align		4
.L_803:
        /*00b8*/ 	.byte	0x04, 0x17
        /*00ba*/ 	.short	(.L_805 - .L_804)
.L_804:
        /*00bc*/ 	.word	0x00000000
        /*00c0*/ 	.short	0x0000
        /*00c2*/ 	.short	0x0000
        /*00c4*/ 	.byte	0x00, 0xf0, 0xc1, 0x00


	//----- nvinfo : EIATTR_SPARSE_MMA_MASK
	.align		4
.L_805:
        /*00c8*/ 	.byte	0x03, 0x50
        /*00ca*/ 	.short	0x0000


	//----- nvinfo : EIATTR_MAXREG_COUNT
	.align		4
        /*00cc*/ 	.byte	0x03, 0x1b
        /*00ce*/ 	.short	0x00ff


	//----- nvinfo : EIATTR_NUM_BARRIERS
	.align		4
        /*00d0*/ 	.byte	0x02, 0x4c
        /*00d2*/ 	.byte	0x01
	.zero		1


	//----- nvinfo : EIATTR_EXTERNS
	.align		4
        /*00d4*/ 	.byte	0x04, 0x0f
        /*00d6*/ 	.short	(.L_807 - .L_806)


	//   ....[0]....
	.align		4
.L_806:
        /*00d8*/ 	.word	index@(__assertfail)


	//----- nvinfo : EIATTR_MERCURY_ISA_VERSION
	.align		4
.L_807:
        /*00dc*/ 	.byte	0x03, 0x5f
        /*00de*/ 	.short	0x0101


	//----- nvinfo : EIATTR_VRC_CTA_INIT_COUNT
	.align		4
        /*00e0*/ 	.byte	0x02, 0x4a
	.zero		1
	.zero		1


	//----- nvinfo : EIATTR_SYSCALL_OFFSETS
	.align		4
        /*00e4*/ 	.byte	0x04, 0x46
        /*00e6*/ 	.short	(.L_809 - .L_808)


	//   ....[0]....
.L_808:
        /*00e8*/ 	.word	0x00001430


	//----- nvinfo : EIATTR_EXIT_INSTR_OFFSETS
	.align		4
.L_809:
        /*00ec*/ 	.byte	0x04, 0x1c
        /*00ee*/ 	.short	(.L_811 - .L_810)


	//   ....[0]....
.L_810:
        /*00f0*/ 	.word	0x000003c0


	//   ....[1]....
        /*00f4*/ 	.word	0x00001ab0


	//   ....[2]....
        /*00f8*/ 	.word	0x00001b10


	//----- nvinfo : EIATTR_CRS_STACK_SIZE
	.align		4
.L_811:
        /*00fc*/ 	.byte	0x04, 0x1e
        /*00fe*/ 	.short	(.L_813 - .L_812)
.L_812:
        /*0100*/ 	.word	0x00000000


	//----- nvinfo : EIATTR_CBANK_PARAM_SIZE
	.align		4
.L_813:
        /*0104*/ 	.byte	0x03, 0x19
        /*0106*/ 	.short	0x00b4


	//----- nvinfo : EIATTR_PARAM_CBANK
	.align		4
        /*0108*/ 	.byte	0x04, 0x0a
        /*010a*/ 	.short	(.L_815 - .L_814)
	.align		4
.L_814:
        /*010c*/ 	.word	index@(.nv.constant0._ZN2at6native51_GLOBAL__N__11011a27_18_DepthwiseConv3d_cu_35e0c7b544conv_depthwise3d_cuda_backward_weight_kernelIddLi1ELi1EEEvNS_27GenericPackedTensorAccessorIKT_Lm5ENS_16DefaultPtrTraitsEiEES7_NS3_IS4_Lm5ES6_iEEiiiiiiiii)
        /*0110*/ 	.short	0x0380
        /*0112*/ 	.short	0x00b4


	//----- nvinfo : EIATTR_SW_WAR
	.align		4
.L_815:
        /*0114*/ 	.byte	0x04, 0x36
        /*0116*/ 	.short	(.L_817 - .L_816)
.L_816:
        /*0118*/ 	.word	0x00000008
.L_817:


//--------------------- .nv.info._ZN2at6native51_GLOBAL__N__11011a27_18_DepthwiseConv3d_cu_35e0c7b543conv_depthwise3d_cuda_backward_input_kernelIN3c108BFloat16EfLin1ELin1ELin1ELin1ELin1ELin1ELin1ELin1ELin1EEEvNS_27GenericPackedTensorAccessorIKT_Lm5ENS_16DefaultPtrTraitsEiEENS5_IS6_Lm5ES8_iEES9_iiiiiiiii --------------------------
	.section	.nv.info._ZN2at6native51_GLOBAL__N__11011a27_18_DepthwiseConv3d_cu_35e0c7b543conv_depthwise3d_cuda_backward_input_kernelIN3c108BFloat16EfLin1ELin1ELin1ELin1ELin1ELin1ELin1ELin1ELin1EEEvNS_27GenericPackedTensorAccessorIKT_Lm5ENS_16DefaultPtrTraitsEiEENS5_IS6_Lm5ES8_iEES9_iiiiiiiii,"",@"SHT_CUDA_INFO"
	.sectionflags	@""
	.align	4


	//----- nvinfo : EIATTR_CUDA_API_VERSION
	.align		4
        /*0000*/ 	.byte	0x04, 0x37
        /*0002*/ 	.short	(.L_819 - .L_818)
.L_818:
        /*0004*/ 	.word	0x00000082


	//----- nvinfo : EIATTR_KPARAM_INFO
	.align		4
.L_819:
        /*0008*/ 	.byte	0x04, 0x17
        /*000a*/ 	.short	(.L_821 - .L_820)
.L_820:
        /*000c*/ 	.word	0x00000000
        /*0010*/ 	.short	0x000b
        /*0012*/ 	.short	0x00b0
        /*0014*/ 	.byte	0x00, 0xf0, 0x11, 0x00


	//----- nvinfo : EIATTR_KPARAM_INFO
	.align		4
.L_821:
        /*0018*/ 	.byte	0x04, 0x17
        /*001a*/ 	.short	(.L_823 - .L_822)
.L_822:
        /*001c*/ 	.word	0x00000000
        /*0020*/ 	.short	0x000a
        /*0022*/ 	.short	0x00ac
        /*0024*/ 	.byte	0x00, 0xf0, 0x11, 0x00


	//----- nvinfo : EIATTR_KPARAM_INFO
	.align		4
.L_823:
        /*0028*/ 	.byte	0x04, 0x17
        /*002a*/ 	.short	(.L_825 - .L_824)
.L_824:
        /*002c*/ 	.word	0x00000000
        /*0030*/ 	.short	0x0009
        /*0032*/ 	.short	0x00a8
        /*0034*/ 	.byte	0x00, 0xf0, 0x11, 0x00


	//----- nvinfo : EIATTR_KPARAM_INFO
	.align		4
.L_825:
        /*0038*/ 	.byte	0x04, 0x17
        /*003a*/ 	.short	(.L_827 - .L_826)
.L_826:
        /*003c*/ 	.word	0x00000000
        /*0040*/ 	.short	0x0008
        /*0042*/ 	.short	0x00a4
        /*0044*/ 	.byte	0x00, 0xf0, 0x11, 0x00


	//----- nvinfo : EIATTR_KPARAM_INFO
	.align		4
.L_827:
        /*0048*/ 	.byte	0x04, 0x17
        /*004a*/ 	.short	(.L_829 - .L_828)
.L_828:
        /*004c*/ 	.word	0x00000000
        /*0050*/ 	.short	0x0007
        /*0052*/ 	.short	0x00a0
        /*0054*/ 	.byte	0x00, 0xf0, 0x11, 0x00


	//----- nvinfo : EIATTR_KPARAM_INFO
	.align		4
.L_829:
        /*0058*/ 	.byte	0x04, 0x17
        /*005a*/ 	.short	(.L_831 - .L_830)
.L_830:
        /*005c*/ 	.word	0x00000000
        /*0060*/ 	.short	0x0006
        /*0062*/ 	.short	0x009c
        /*0064*/ 	.byte	0x00, 0xf0, 0x11, 0x00


	//----- nvinfo : EIATTR_KPARAM_INFO
	.align		4
.L_831:
        /*0068*/ 	.byte	0x04, 0x17
        /*006a*/ 	.short	(.L_833 - .L_832)
.L_832:
        /*006c*/ 	.word	0x00000000
        /*0070*/ 	.short	0x0005
        /*0072*/ 	.short	0x0098
        /*0074*/ 	.byte	0x00, 0xf0, 0x11, 0x00


	//----- nvinfo : EIATTR_KPARAM_INFO
	.align		4
.L_833:
        /*0078*/ 	.byte	0x04, 0x17
        /*007a*/ 	.short	(.L_835 - .L_834)
.L_834:
        /*007c*/ 	.word	0x00000000
        /*0080*/ 	.short	0x0004
        /*0082*/ 	.short	0x0094
        /*0084*/ 	.byte	0x00, 0xf0, 0x11, 0x00


	//----- nvinfo : EIATTR_KPARAM_INFO
	.align		4
.L_835:
        /*0088*/ 	.byte	0x04, 0x17
        /*008a*/ 	.short	(.L_837 - .L_836)
.L_836:
        /*008c*/ 	.word	0x00000000
        /*0090*/ 	.short	0x0003
        /*0092*/ 	.short	0x0090
        /*0094*/ 	.byte	0x00, 0xf0, 0x11, 0x00


	//----- nvinfo : EIATTR_KPARAM_INFO
	.align		4
.L_837:
        /*0098*/ 	.byte	0x04, 0x17
        /*009a*/ 	.short	(.L_839 - .L_838)
.L_838:
        /*009c*/ 	.word	0x00000000
        /*00a0*/ 	.short	0x0002
        /*00a2*/ 	.short	0x0060
        /*00a4*/ 	.byte	0x00, 0xf0, 0xc1, 0x00


	//----- nvinfo : EIATTR_KPARAM_INFO
	.align		4
.L_839:
        /*00a8*/ 	.byte	0x04, 0x17
        /*00aa*/ 	.short	(.L_841 - .L_840)
.L_840:
        /*00ac*/ 	.word	0x00000000
        /*00b0*/ 	.short	0x0001
        /*00b2*/ 	.short	0x0030
        /*00b4*/ 	.byte	0x00, 0xf0, 0xc1, 0x00


	//----- nvinfo : EIATTR_KPARAM_INFO
	.align		4
.L_841:
        /*00b8*/ 	.byte	0x04, 0x17
        /*00ba*/ 	.short	(.L_843 - .L_842)
.L_842:
        /*00bc*/ 	.word	0x00000000
        /*00c0*/ 	.short	0x0000
        /*00c2*/ 	.short	0x0000
        /*00c4*/ 	.byte	0x00, 0xf0, 0xc1, 0x00


	//----- nvinfo : EIATTR_SPARSE_MMA_MASK
	.align		4
.L_843:
        /*00c8*/ 	.byte	0x03, 0x50
        /*00ca*/ 	.short	0x0000


	//----- nvinfo : EIATTR_MAXREG_COUNT
	.align		4
        /*00cc*/ 	.byte	0x03, 0x1b
        /*00ce*/ 	.short	0x00ff


	//----- nvinfo : EIATTR_MERCURY_ISA_VERSION
	.align		4
        /*00d0*/ 	.byte	0x03, 0x5f
        /*00d2*/ 	.short	0x0101


	//----- nvinfo : EIATTR_VRC_CTA_INIT_COUNT
	.align		4
        /*00d4*/ 	.byte	0x02, 0x4a
	.zero		1
	.zero		1


	//----- nvinfo : EIATTR_EXIT_INSTR_OFFSETS
	.align		4
        /*00d8*/ 	.byte	0x04, 0x1c
        /*00da*/ 	.short	(.L_845 - .L_844)


	//   ....[0]....
.L_844:
        /*00dc*/ 	.word	0x00000230


	//   ....[1]....
        /*00e0*/ 	.word	0x00002810


	//   ....[2]....
        /*00e4*/ 	.word	0x000033b0


	//   ....[3]....
        /*00e8*/ 	.word	0x000041f0


	//   ....[4]....
        /*00ec*/ 	.word	0x00004da0


	//   ....[5]....
        /*00f0*/ 	.word	0x00005be0


	//   ....[6]....
        /*00f4*/ 	.word	0x00006790


	//   ....[7]....
        /*00f8*/ 	.word	0x000075d0


	//   ....[8]....
        /*00fc*/ 	.word	0x00008180


	//   ....[9]....
        /*0100*/ 	.word	0x00008fc0


	//----- nvinfo : EIATTR_CRS_STACK_SIZE
	.align		4
.L_845:
        /*0104*/ 	.byte	0x04, 0x1e
        /*0106*/ 	.short	(.L_847 - .L_846)
.L_846:
        /*0108*/ 	.word	0x00000000


	//----- nvinfo : EIATTR_CBANK_PARAM_SIZE
	.align		4
.L_847:
        /*010c*/ 	.byte	0x03, 0x19
        /*010e*/ 	.short	0x00b4


	//----- nvinfo : EIATTR_PARAM_CBANK
	.align		4
        /*0110*/ 	.byte	0x04, 0x0a
        /*0112*/ 	.short	(.L_849 - .L_848)
	.align		4
.L_848:
        /*0114*/ 	.word	index@(.nv.constant0._ZN2at6native51_GLOBAL__N__11011a27_18_DepthwiseConv3d_cu_35e0c7b543conv_depthwise3d_cuda_backward_input_kernelIN3c108BFloat16EfLin1ELin1ELin1ELin1ELin1ELin1ELin1ELin1ELin1EEEvNS_27GenericPackedTensorAccessorIKT_Lm5ENS_16DefaultPtrTraitsEiEENS5_IS6_Lm5ES8_iEES9_iiiiiiiii)
        /*0118*/ 	.short	0x0380
        /*011a*/ 	.short	0x00b4


	//----- nvinfo : EIATTR_SW_WAR
	.align		4
.L_849:
        /*011c*/ 	.byte	0x04, 0x36
        /*011e*/ 	.short	(.L_851 - .L_850)
.L_850:
        /*0120*/ 	.word	0x00000008
.L_851:


//--------------------- .nv.info._ZN2at6native51_GLOBAL__N__11011a27_18_DepthwiseConv3d_cu_35e0c7b543conv_depthwise3d_cuda_backward_input_kernelIN3c108BFloat16EfLi3ELi3ELi3ELin1ELin1ELin1ELin1ELin1ELin1EEEvNS_27GenericPackedTensorAccessorIKT_Lm5ENS_16DefaultPtrTraitsEiEENS5_IS6_Lm5ES8_iEES9_iiiiiiiii --------------------------
	.section	.nv.info._ZN2at6native51_GLOBAL__N__11011a27_18_DepthwiseConv3d_cu_35e0c7b543conv_depthwise3d_cuda_backward_input_kernelIN3c108BFloat16EfLi3ELi3ELi3ELin1ELin1ELin1ELin1ELin1ELin1EEEvNS_27GenericPackedTensorAccessorIKT_Lm5ENS_16DefaultPtrTraitsEiEENS5_IS6_Lm5ES8_iEES9_iiiiiiiii,"",@"SHT_CUDA_INFO"
	.sectionflags	@""
	.align	4


	//----- nvinfo : EIATTR_CUDA_API_VERSION
	.align		4
        /*0000*/ 	.byte	0x04, 0x37
        /*0002*/ 	.short	(.L_853 - .L_852)
.L_852:
        /*0004*/ 	.word	0x00000082


	//----- nvinfo : EIATTR_KPARAM_INFO
	.align		4
.L_853:
        /*0008*/ 	.byte	0x04, 0x17
        /*000a*/ 	.short	(.L_855 - .L_854)
.L_854:
        /*000c*/ 	.word	0x00000000
        /*0010*/ 	.short	0x000b
        /*0012*/ 	.short	0x00b0
        /*0014*/ 	.byte	0x00, 0xf0, 0x11, 0x00


	//----- nvinfo : EIATTR_KPARAM_INFO
	.align		4
.L_855:
        /*0018*/ 	.byte	0x04, 0x17
        /*001a*/ 	.short	(.L_857 - .L_856)
.L_856:
        /*001c*/ 	.word	0x00000000
        /*0020*/ 	.short	0x000a
        /*0022*/ 	.short	0x00ac
        /*0024*/ 	.byte	0x00, 0xf0, 0x11, 0x00


	//----- nvinfo : EIATTR_KPARAM_INFO
	.align		4
.L_857:
        /*0028*/ 	.byte	0x04, 0x17
        /*002a*/ 	.short	(.L_859 - .L_858)
.L_858:
        /*002c*/ 	.word	0x00000000
        /*0030*/ 	.short	0x0009
        /*0032*/ 	.short	0x00a8
        /*0034*/ 	.byte	0x00, 0xf0, 0x11, 0x00


	//----- nvinfo : EIATTR_KPARAM_INFO
	.align		4
.L_859:
        /*0038*/ 	.byte	0x04, 0x17
        /*003a*/ 	.short	(.L_861 - .L_860)
.L_860:
        /*003c*/ 	.word	0x00000000
        /*0040*/ 	.short	0x0008
        /*0042*/ 	.short	0x00a4
        /*0044*/ 	.byte	0x00, 0xf0, 0x11, 0x00


	//----- nvinfo : EIATTR_KPARAM_INFO
	.align		4
.L_861:
        /*0048*/ 	.byte	0x04, 0x17
        /*004a*/ 	.short	(.L_863 - .L_862)
.L_862:
        /*004c*/ 	.word	0x00000000
        /*0050*/ 	.short	0x0007
        /*0052*/ 	.short	0x00a0
        /*0054*/ 	.byte	0x00, 0xf0, 0x11, 0x00


	//----- nvinfo : EIATTR_KPARAM_INFO
	.align		4
.L_863:
        /*0058*/ 	.byte	0x04, 0x17
        /*005a*/ 	.short	(.L_865 - .L_864)
.L_864:
        /*005c*/ 	.word	0x00000000
        /*0060*/ 	.short	0x0006
        /*0062*/ 	.short	0x009c
        /*0064*/ 	.byte	0x00, 0xf0, 0x11, 0x00


	//----- nvinfo : EIATTR_KPARAM_INFO
	.align		4
.L_865:
        /*0068*/ 	.byte	0x04, 0x17
        /*006a*/ 	.short	(.L_867 - .L_866)
.L_866:
        /*006c*/ 	.word	0x00000000
        /*0070*/ 	.short	0x0005
        /*0072*/ 	.short	0x0098
        /*0074*/ 	.byte	0x00, 0xf0, 0x11, 0x00


	//----- nvinfo : EIATTR_KPARAM_INFO
	.align		4
.L_867:
        /*0078*/ 	.byte	0x04, 0x17
        /*007a*/ 	.short	(.L_869 - .L_868)
.L_868:
        /*007c*/ 	.word	0x00000000
        /*0080*/ 	.short	0x0004
        /*0082*/ 	.short	0x0094
        /*0084*/ 	.byte	0x00, 0xf0, 0x11, 0x00


	//----- nvinfo : EIATTR_KPARAM_INFO
	.align		4
.L_869:
        /*0088*/ 	.byte	0x04, 0x17
        /*008a*/ 	.short	(.L_871 - .L_870)
.L_870:
        /*008c*/ 	.word	0x00000000
        /*0090*/ 	.short	0x0003
        /*0092*/ 	.short	0x0090
        /*0094*/ 	.byte	0x00, 0xf0, 0x11, 0x00


	//----- nvinfo : EIATTR_KPARAM_INFO
	.align		4
.L_871:
        /*0098*/ 	.byte	0x04, 0x17
        /*009a*/ 	.short	(.L_873 - .L_872)
.L_872:
        /*009c*/ 	.word	0x00000000
        /*00a0*/ 	.short	0x0002
        /*00a2*/ 	.short	0x0060
        /*00a4*/ 	.byte	0x00, 0xf0, 0xc1, 0x00


	//----- nvinfo : EIATTR_KPARAM_INFO
	.align		4
.L_873:
        /*00a8*/ 	.byte	0x04, 0x17
        /*00aa*/ 	.short	(.L_875 - .L_874)
.L_874:
        /*00ac*/ 	.word	0x00000000
        /*00b0*/ 	.short	0x0001
        /*00b2*/ 	.short	0x0030
        /*00b4*/ 	.byte	0x00, 0xf0, 0xc1, 0x00


	//----- nvinfo : EIATTR_KPARAM_INFO
	.align		4
.L_875:
        /*00b8*/ 	.byte	0x04, 0x17
        /*00ba*/ 	.short	(.L_877 - .L_876)
.L_876:
        /*00bc*/ 	.word	0x00000000
        /*00c0*/ 	.short	0x0000
        /*00c2*/ 	.short	0x0000
        /*00c4*/ 	.byte	0x00, 0xf0, 0xc1, 0x00


	//----- nvinfo : EIATTR_SPARSE_MMA_MASK
	.align		4
.L_877:
        /*00c8*/ 	.byte	0x03, 0x50
        /*00ca*/ 	.short	0x0000


	//----- nvinfo : EIATTR_MAXREG_COUNT
	.align		4
        /*00cc*/ 	.byte	0x03, 0x1b
        /*00ce*/ 	.short	0x00ff


	//----- nvinfo : EIATTR_MERCURY_ISA_VERSION
	.align		4
        /*00d0*/ 	.byte	0x03, 0x5f
        /*00d2*/ 	.short	0x0101


	//----- nvinfo : EIATTR_VRC_CTA_INIT_COUNT
	.align		4
        /*00d4*/ 	.byte	0x02, 0x4a
	.zero		1
	.zero		1


	//----- nvinfo : EIATTR_EXIT_INSTR_OFFSETS
	.align		4
        /*00d8*/ 	.byte	0x04, 0x1c
        /*00da*/ 	.short	(.L_879 - .L_878)


	//   ....[0]....
.L_878:
        /*00dc*/ 	.word	0x00000200


	//   ....[1]....
        /*00e0*/ 	.word	0x00002280


	//   ....[2]....
        /*00e4*/ 	.word	0x00002e10


	//   ....[3]....
        /*00e8*/ 	.word	0x00003c50


	//----- nvinfo : EIATTR_CRS_STACK_SIZE
	.align		4
.L_879:
        /*00ec*/ 	.byte	0x04, 0x1e
        /*00ee*/ 	.short	(.L_881 - .L_880)
.L_880:
        /*00f0*/ 	.word	0x00000000


	//----- nvinfo : EIATTR_CBANK_PARAM_SIZE
	.align		4
.L_881:
        /*00f4*/ 	.byte	0x03, 0x19
        /*00f6*/ 	.short	0x00b4


	//----- nvinfo : EIATTR_PARAM_CBANK
	.align		4
        /*00f8*/ 	.byte	0x04, 0x0a
        /*00fa*/ 	.short	(.L_883 - .L_882)
	.align		4
.L_882:
        /*00fc*/ 	.word	index@(.nv.constant0._ZN2at6native51_GLOBAL__N__11011a27_18_DepthwiseConv3d_cu_35e0c7b543conv_depthwise3d_cuda_backward_input_kernelIN3c108BFloat16EfLi3ELi3ELi3ELin1ELin1ELin1ELin1ELin1ELin1EEEvNS_27GenericPackedTensorAccessorIKT_Lm5ENS_16DefaultPtrTraitsEiEENS5_IS6_Lm5ES8_iEES9_iiiiiiiii)
        /*0100*/ 	.short	0x0380
        /*0102*/ 	.short	0x00b4


	//----- nvinfo : EIATTR_SW_WAR
	.align		4
.L_883:
        /*0104*/ 	.byte	0x04, 0x36
        /*0106*/ 	.short	(.L_885 - .L_884)
.L_884:
        /*0108*/ 	.word	0x00000008
.L_885:


//--------------------- .nv.info._ZN2at6native51_GLOBAL__N__11011a27_18_DepthwiseConv3d_cu_35e0c7b543conv_depthwise3d_cuda_backward_input_kernelIN3c108BFloat16EfLi3ELi3ELi3ELin1ELin1ELin1ELi1ELi1ELi1EEEvNS_27GenericPackedTensorAccessorIKT_Lm5ENS_16DefaultPtrTraitsEiEENS5_IS6_Lm5ES8_iEES9_iiiiiiiii --------------------------
	.section	.nv.info._ZN2at6native51_GLOBAL__N__11011a27_18_DepthwiseConv3d_cu_35e0c7b543conv_depthwise3d_cuda_backward_input_kernelIN3c108BFloat16EfLi3ELi3ELi3ELin1ELin1ELin1ELi1ELi1ELi1EEEvNS_27GenericPackedTensorAccessorIKT_Lm5ENS_16DefaultPtrTraitsEiEENS5_IS6_Lm5ES8_iEES9_iiiiiiiii,"",@"SHT_CUDA_INFO"
	.sectionflags	@""
	.align	4


	//----- nvinfo : EIATTR_CUDA_API_VERSION
	.align		4
        /*0000*/ 	.byte	0x04, 0x37
        /*0002*/ 	.short	(.L_887 - .L_886)
.L_886:
        /*0004*/ 	.word	0x00000082


	//----- nvinfo : EIATTR_KPARAM_INFO
	.align		4
.L_887:
        /*0008*/ 	.byte	0x04, 0x17
        /*000a*/ 	.short	(.L_889 - .L_888)
.L_888:
        /*000c*/ 	.word	0x00000000
        /*0010*/ 	.short	0x000b
        /*0012*/ 	.short	0x00b0
        /*0014*/ 	.byte	0x00, 0xf0, 0x11, 0x00


	//----- nvinfo : EIATTR_KPARAM_INFO
	.align		4
.L_889:
        /*0018*/ 	.byte	0x04, 0x17
        /*001a*/ 	.short	(.L_891 - .L_890)
.L_890:
        /*001c*/ 	.word	0x00000000
        /*0020*/ 	.short	0x000a
        /*0022*/ 	.short	0x00ac
        /*0024*/ 	.byte	0x00, 0xf0, 0x11, 0x00


	//----- nvinfo : EIATTR_KPARAM_INFO
	.align		4
.L_891:
        /*0028*/ 	.byte	0x04, 0x17
        /*002a*/ 	.short	(.L_893 - .L_892)
.L_892:
        /*002c*/ 	.word	0x00000000
        /*0030*/ 	.short	0x0009
        /*0032*/ 	.short	0x00a8
        /*0034*/ 	.byte	0x00, 0xf0, 0x11, 0x00


	//----- nvinfo : EIATTR_KPARAM_INFO
	.align		4
.L_893:
        /*0038*/ 	.byte	0x04, 0x17
        /*003a*/ 	.short	(.L_895 - .L_894)
.L_894:
        /*003c*/ 	.word	0x00000000
        /*0040*/ 	.short	0x0008
        /*0042*/ 	.short	0x00a4
        /*0044*/ 	.byte	0x00, 0xf0, 0x11, 0x00


	//----- nvinfo : EIATTR_KPARAM_INFO
	.align		4
.L_895:
        /*0048*/ 	.byte	0x04, 0x17
        /*004a*/ 	.short	(.L_897 - .L_896)
.L_896:
        /*004c*/ 	.word	0x00000000
        /*0050*/ 	.short	0x0007
        /*0052*/ 	.short	0x00a0
        /*0054*/ 	.byte	0x00, 0xf0, 0x11, 0x00


	//----- nvinfo : EIATTR_KPARAM_INFO
	.align		4
.L_897:
        /*0058*/ 	.byte	0x04, 0x17
        /*005a*/ 	.short	(.L_899 - .L_898)
.L_898:
        /*005c*/ 	.word	0x00000000
        /*0060*/ 	.short	0x0006
        /*0062*/ 	.short	0x009c
        /*0064*/ 	.byte	0x00, 0xf0, 0x11, 0x00


	//----- nvinfo : EIATTR_KPARAM_INFO
	.align		4
.L_899:
        /*0068*/ 	.byte	0x04, 0x17
        /*006a*/ 	.short	(.L_901 - .L_900)
.L_900:
        /*006c*/ 	.word	0x00000000
        /*0070*/ 	.short	0x0005
        /*0072*/ 	.short	0x0098
        /*0074*/ 	.byte	0x00, 0xf0, 0x11, 0x00


	//----- nvinfo : EIATTR_KPARAM_INFO
	.align		4
.L_901:
        /*0078*/ 	.byte	0x04, 0x17
        /*007a*/ 	.short	(.L_903 - .L_902)
.L_902:
        /*007c*/ 	.word	0x00000000
        /*0080*/ 	.short	0x0004
        /*0082*/ 	.short	0x0094
        /*0084*/ 	.byte	0x00, 0xf0, 0x11, 0x00


	//----- nvinfo : EIATTR_KPARAM_INFO
	.align		4
.L_903:
        /*0088*/ 	.byte	0x04, 0x17
        /*008a*/ 	.short	(.L_905 - .L_904)
.L_904:
        /*008c*/ 	.word	0x00000000
        /*0090*/ 	.short	0x0003
        /*0092*/ 	.short	0x0090
        /*0094*/ 	.byte	0x00, 0xf0, 0x11, 0x00


	//----- nvinfo : EIATTR_KPARAM_INFO
	.align		4
.L_905:
        /*0098*/ 	.byte	0x04, 0x17
        /*009a*/ 	.short	(.L_907 - .L_906)
.L_906:
        /*009c*/ 	.word	0x00000000
        /*00a0*/ 	.short	0x0002
        /*00a2*/ 	.short	0x0060
        /*00a4*/ 	.byte	0x00, 0xf0, 0xc1, 0x00


	//----- nvinfo : EIATTR_KPARAM_INFO
	.align		4
.L_907:
        /*00a8*/ 	.byte	0x04, 0x17
        /*00aa*/ 	.short	(.L_909 - .L_908)
.L_908:
        /*00ac*/ 	.word	0x00000000
        /*00b0*/ 	.short	0x0001
        /*00b2*/ 	.short	0x0030
        /*00b4*/ 	.byte	0x00, 0xf0, 0xc1, 0x00


	//----- nvinfo : EIATTR_KPARAM_INFO
	.align		4
.L_909:
        /*00b8*/ 	.byte	0x04, 0x17
        /*00ba*/ 	.short	(.L_911 - .L_910)
.L_910:
        /*00bc*/ 	.word	0x00000000
        /*00c0*/ 	.short	0x0000
        /*00c2*/ 	.short	0x0000
        /*00c4*/ 	.byte	0x00, 0xf0, 0xc1, 0x00


	//----- nvinfo : EIATTR_SPARSE_MMA_MASK
	.align		4
.L_911:
        /*00c8*/ 	.byte	0x03, 0x50
        /*00ca*/ 	.short	0x0000


	//----- nvinfo : EIATTR_MAXREG_COUNT
	.align		4
        /*00cc*/ 	.byte	0x03, 0x1b
        /*00ce*/ 	.short	0x00ff


	//----- nvinfo : EIATTR_MERCURY_ISA_VERSION
	.align		4
        /*00d0*/ 	.byte	0x03, 0x5f
        /*00d2*/ 	.short	0x0101


	//----- nvinfo : EIATTR_VRC_CTA_INIT_COUNT
	.align		4
        /*00d4*/ 	.byte	0x02, 0x4a
	.zero		1
	.zero		1


	//----- nvinfo : EIATTR_EXIT_INSTR_OFFSETS
	.align		4
        /*00d8*/ 	.byte	0x04, 0x1c
        /*00da*/ 	.short	(.L_913 - .L_912)


	//   ....[0]....
.L_912:
        /*00dc*/ 	.word	0x00000230


	//   ....[1]....
        /*00e0*/ 	.word	0x00001a60


	//   ....[2]....
        /*00e4*/ 	.word	0x000025e0


	//   ....[3]....
        /*00e8*/ 	.word	0x00003450


	//----- nvinfo : EIATTR_CRS_STACK_SIZE
	.align		4
.L_913:
        /*00ec*/ 	.byte	0x04, 0x1e
        /*00ee*/ 	.short	(.L_915 - .L_914)
.L_914:
        /*00f0*/ 	.word	0x00000000


	//----- nvinfo : EIATTR_CBANK_PARAM_SIZE
	.align		4
.L_915:
        /*00f4*/ 	.byte	0x03, 0x19
        /*00f6*/ 	.short	0x00b4


	//----- nvinfo : EIATTR_PARAM_CBANK
	.align		4
        /*00f8*/ 	.byte	0x04, 0x0a
        /*00fa*/ 	.short	(.L_917 - .L_916)
	.align		4
.L_916:
        /*00fc*/ 	.word	index@(.nv.constant0._ZN2at6native51_GLOBAL__N__11011a27_18_DepthwiseConv3d_cu_35e0c7b543conv_depthwise3d_cuda_backward_input_kernelIN3c108BFloat16EfLi3ELi3ELi3ELin1ELin1ELin1ELi1ELi1ELi1EEEvNS_27GenericPackedTensorAccessorIKT_Lm5ENS_16DefaultPtrTraitsEiEENS5_IS6_Lm5ES8_iEES9_iiiiiiiii)
        /*0100*/ 	.short	0x0380
        /*0102*/ 	.short	0x00b4


	//----- nvinfo : EIATTR_SW_WAR
	.align		4
.L_917:
        /*0104*/ 	.byte	0x04, 0x36
        /*0106*/ 	.short	(.L_919 - .L_918)
.L_918:
        /*0108*/ 	.word	0x00000008
.L_919:


//--------------------- .nv.info._ZN2at6native51_GLOBAL__N__11011a27_18_DepthwiseConv3d_cu_35e0c7b543conv_depthwise3d_cuda_backward_input_kernelIN3c108BFloat16EfLi3ELi3ELi3ELi1ELi1ELi1ELin1ELin1ELin1EEEvNS_27GenericPackedTensorAccessorIKT_Lm5ENS_16DefaultPtrTraitsEiEENS5_IS6_Lm5ES8_iEES9_iiiiiiiii --------------------------
	.section	.nv.info._ZN2at6native51_GLOBAL__N__11011a27_18_DepthwiseConv3d_cu_35e0c7b543conv_depthwise3d_cuda_backward_input_kernelIN3c108BFloat16EfLi3ELi3ELi3ELi1ELi1ELi1ELin1ELin1ELin1EEEvNS_27GenericPackedTensorAccessorIKT_Lm5ENS_16DefaultPtrTraitsEiEENS5_IS6_Lm5ES8_iEES9_iiiiiiiii,"",@"SHT_CUDA_INFO"
	.sectionflags	@""
	.align	4


	//----- nvinfo : EIATTR_CUDA_API_VERSION
	.align		4
        /*0000*/ 	.byte	0x04, 0x37
        /*0002*/ 	.short	(.L_921 - .L_920)
.L_920:
        /*0004*/ 	.word	0x00000082


	//----- nvinfo : EIATTR_KPARAM_INFO
	.align		4
.L_921:
        /*0008*/ 	.byte	0x04, 0x17
        /*000a*/ 	.short	(.L_923 - .L_922)
.L_922:
        /*000c*/ 	.word	0x00000000
        /*0010*/ 	.short	0x000b
        /*0012*/ 	.short	0x00b0
        /*0014*/ 	.byte	0x00, 0xf0, 0x11, 0x00


	//----- nvinfo : EIATTR_KPARAM_INFO
	.align		4
.L_923:
        /*0018*/ 	.byte	0x04, 0x17
        /*001a*/ 	.short	(.L_925 - .L_924)
.L_924:
        /*001c*/ 	.word	0x00000000
        /*0020*/ 	.short	0x000a
        /*0022*/ 	.short	0x00ac
        /*0024*/ 	.byte	0x00, 0xf0, 0x11, 0x00


	//----- nvinfo : EIATTR_KPARAM_INFO
	.align		4
.L_925:
        /*0028*/ 	.byte	0x04, 0x17
        /*002a*/ 	.short	(.L_927 - .L_926)
.L_926:
        /*002c*/ 	.word	0x00000000
        /*0030*/ 	.short	0x0009
        /*0032*/ 	.short	0x00a8
        /*0034*/ 	.byte	0x00, 0xf0, 0x11, 0x00


	//----- nvinfo : EIATTR_KPARAM_INFO
	.align		4
.L_927:
        /*0038*/ 	.byte	0x04, 0x17
        /*003a*/ 	.short	(.L_929 - .L_928)
.L_928:
        /*003c*/ 	.word	0x00000000
        /*0040*/ 	.short	0x0008
        /*0042*/ 	.short	0x00a4
        /*0044*/ 	.byte	0x00, 0xf0, 0x11, 0x00


	//----- nvinfo : EIATTR_KPARAM_INFO
	.align		4
.L_929:
        /*0048*/ 	.byte	0x04, 0x17
        /*004a*/ 	.short	(.L_931 - .L_930)
.L_930:
        /*004c*/ 	.word	0x00000000
        /*0050*/ 	.short	0x0007
        /*0052*/ 	.short	0x00a0
        /*0054*/ 	.byte	0x00, 0xf0, 0x11, 0x00


	//----- nvinfo : EIATTR_KPARAM_INFO
	.align		4
.L_931:
        /*0058*/ 	.byte	0x04, 0x17
        /*005a*/ 	.short	(.L_933 - .L_932)
.L_932:
        /*005c*/ 	.word	0x00000000
        /*0060*/ 	.short	0x0006
        /*0062*/ 	.short	0x009c
        /*0064*/ 	.byte	0x00, 0xf0, 0x11, 0x00


	//----- nvinfo : EIATTR_KPARAM_INFO
	.align		4
.L_933:
        /*0068*/ 	.byte	0x04, 0x17
        /*006a*/ 	.short	(.L_935 - .L_934)
.L_934:
        /*006c*/ 	.word	0x00000000
        /*0070*/ 	.short	0x0005
        /*0072*/ 	.short	0x0098
        /*0074*/ 	.byte	0x00, 0xf0, 0x11, 0x00


	//----- nvinfo : EIATTR_KPARAM_INFO
	.align		4
.L_935:
        /*0078*/ 	.byte	0x04, 0x17
        /*007a*/ 	.short	(.L_937 - .L_936)
.L_936:
        /*007c*/ 	.word	0x00000000
        /*0080*/ 	.short	0x0004
        /*0082*/ 	.short	0x0094
        /*0084*/ 	.byte	0x00, 0xf0, 0x11, 0x00


	//----- nvinfo : EIATTR_KPARAM_INFO
	.align		4
.L_937:
        /*0088*/ 	.byte	0x04, 0x17
        /*008a*/ 	.short	(.L_939 - .L_938)
.L_938:
        /*008c*/ 	.word	0x00000000
        /*0090*/ 	.short	0x0003
        /*0092*/ 	.short	0x0090
        /*0094*/ 	.byte	0x00, 0xf0, 0x11, 0x00


	//----- nvinfo : EIATTR_KPARAM_INFO
	.align		4
.L_939:
        /*0098*/ 	.byte	0x04, 0x17
        /*009a*/ 	.short	(.L_941 - .L_940)
.L_940:
        /*009c*/ 	.word	0x00000000
        /*00a0*/ 	.short	0x0002
        /*00a2*/ 	.short	0x0060
        /*00a4*/ 	.byte	0x00, 0xf0, 0xc1, 0x00


	//----- nvinfo : EIATTR_KPARAM_INFO
	.align		4
.L_941:
        /*00a8*/ 	.byte	0x04, 0x17
        /*00aa*/ 	.short	(.L_943 - .L_942)
.L_942:
        /*00ac*/ 	.word	0x00000000
        /*00b0*/ 	.short	0x0001
        /*00b2*/ 	.short	0x0030
        /*00b4*/ 	.byte	0x00, 0xf0, 0xc1, 0x00


	//----- nvinfo : EIATTR_KPARAM_INFO
	.align		4
.L_943:
        /*00b8*/ 	.byte	0x04, 0x17
        /*00ba*/ 	.short	(.L_945 - .L_944)
.L_944:
        /*00bc*/ 	.word	0x00000000
        /*00c0*/ 	.short	0x0000
        /*00c2*/ 	.short	0x0000
        /*00c4*/ 	.byte	0x00, 0xf0, 0xc1, 0x00


	//----- nvinfo : EIATTR_SPARSE_MMA_MASK
	.align		4
.L_945:
        /*00c8*/ 	.byte	0x03, 0x50
        /*00ca*/ 	.short	0x0000


	//----- nvinfo : EIATTR_MAXREG_COUNT
	.align		4
        /*00cc*/ 	.byte	0x03, 0x1b
        /*00ce*/ 	.short	0x00ff


	//----- nvinfo : EIATTR_MERCURY_ISA_VERSION
	.align		4
        /*00d0*/ 	.byte	0x03, 0x5f
        /*00d2*/ 	.short	0x0101


	//----- nvinfo : EIATTR_VRC_CTA_INIT_COUNT
	.align		4
        /*00d4*/ 	.byte	0x02, 0x4a
	.zero		1
	.zero		1


	//----- nvinfo : EIATTR_EXIT_INSTR_OFFSETS
	.align		4
        /*00d8*/ 	.byte	0x04, 0x1c
        /*00da*/ 	.short	(.L_947 - .L_946)


	//   ....[0]....
.L_946:
        /*00dc*/ 	.word	0x00000220


	//   ....[1]....
        /*00e0*/ 	.word	0x00002210


	//   ....[2]....
        /*00e4*/ 	.word	0x00002da0


	//   ....[3]....
        /*00e8*/ 	.word	0x00003be0


	//----- nvinfo : EIATTR_CRS_STACK_SIZE
	.align		4
.L_947:
        /*00ec*/ 	.byte	0x04, 0x1e
        /*00ee*/ 	.short	(.L_949 - .L_948)
.L_948:
        /*00f0*/ 	.word	0x00000000


	//----- nvinfo : EIATTR_CBANK_PARAM_SIZE
	.align		4
.L_949:
        /*00f4*/ 	.byte	0x03, 0x19
        /*00f6*/ 	.short	0x00b4


	//----- nvinfo : EIATTR_PARAM_CBANK
	.align		4
        /*00f8*/ 	.byte	0x04, 0x0a
        /*00fa*/ 	.short	(.L_951 - .L_950)
	.align		4
.L_950:
        /*00fc*/ 	.word	index@(.nv.constant0._ZN2at6native51_GLOBAL__N__11011a27_18_DepthwiseConv3d_cu_35e0c7b543conv_depthwise3d_cuda_backward_input_kernelIN3c108BFloat16EfLi3ELi3ELi3ELi1ELi1ELi1ELin1ELin1ELin1EEEvNS_27GenericPackedTensorAccessorIKT_Lm5ENS_16DefaultPtrTraitsEiEENS5_IS6_Lm5ES8_iEES9_iiiiiiiii)
        /*0100*/ 	.short	0x0380
        /*0102*/ 	.short	0x00b4


	//----- nvinfo : EIATTR_SW_WAR
	.align		4
.L_951:
        /*0104*/ 	.byte	0x04, 0x36
        /*0106*/ 	.short	(.L_953 - .L_952)
.L_952:
        /*0108*/ 	.word	0x00000008
.L_953:


//--------------------- .nv.info._ZN2at6native51_GLOBAL__N__11011a27_18_DepthwiseConv3d_cu_35e0c7b543conv_depthwise3d_cuda_backward_input_kernelIN3c108BFloat16EfLi3ELi3ELi3ELi1ELi1ELi1ELi1ELi1ELi1EEEvNS_27GenericPackedTensorAccessorIKT_Lm5ENS_16DefaultPtrTraitsEiEENS5_IS6_Lm5ES8_iEES9_iiiiiiiii --------------------------
	.section	.nv.info._ZN2at6native51_GLOBAL__N__11011a27_18_DepthwiseConv3d_cu_35e0c7b543conv_depthwise3d_cuda_backward_input_kernelIN3c108BFloat16EfLi3ELi3ELi3ELi1ELi1ELi1ELi1ELi1ELi1EEEvNS_27GenericPackedTensorAccessorIKT_Lm5ENS_16DefaultPtrTraitsEiEENS5_IS6_Lm5ES8_iEES9_iiiiiiiii,"",@"SHT_CUDA_INFO"
	.sectionflags	@""
	.align	4


	//----- nvinfo : EIATTR_CUDA_API_VERSION
	.align		4
        /*0000*/ 	.byte	0x04, 0x37
        /*0002*/ 	.short	(.L_955 - .L_954)
.L_954:
        /*0004*/ 	.word	0x00000082


	//----- nvinfo : EIATTR_KPARAM_INFO
	.align		4
.L_955:
        /*0008*/ 	.byte	0x04, 0x17
        /*000a*/ 	.short	(.L_957 - .L_956)
.L_956:
        /*000c*/ 	.word	0x00000000
        /*0010*/ 	.short	0x000b
        /*0012*/ 	.short	0x00b0
        /*0014*/ 	.byte	0x00, 0xf0, 0x11, 0x00


	//----- nvinfo : EIATTR_KPARAM_INFO
	.align		4
.L_957:
        /*0018*/ 	.byte	0x04, 0x17
        /*001a*/ 	.short	(.L_959 - .L_958)
.L_958:
        /*001c*/ 	.word	0x00000000
        /*0020*/ 	.short	0x000a
        /*0022*/ 	.short	0x00ac
        /*0024*/ 	.byte	0x00, 0xf0, 0x11, 0x00


	//----- nvinfo : EIATTR_KPARAM_INFO
	.align		4
.L_959:
        /*0028*/ 	.byte	0x04, 0x17
        /*002a*/ 	.short	(.L_961 - .L_960)
.L_960:
        /*002c*/ 	.word	0x00000000
        /*0030*/ 	.short	0x0009
        /*0032*/ 	.short	0x00a8
        /*0034*/ 	.byte	0x00, 0xf0, 0x11, 0x00


	//----- nvinfo : EIATTR_KPARAM_INFO
	.align		4
.L_961:
        /*0038*/ 	.byte	0x04, 0x17
        /*003a*/ 	.short	(.L_963 - .L_962)
.L_962:
        /*003c*/ 	.word	0x00000000
        /*0040*/ 	.short	0x0008
        /*0042*/ 	.short	0x00a4
        /*0044*/ 	.byte	0x00, 0xf0, 0x11, 0x00


	//----- nvinfo : EIATTR_KPARAM_INFO
	.align		4
.L_963:
        /*0048*/ 	.byte	0x04, 0x17
        /*004a*/ 	.short	(.L_965 - .L_964)
.L_964:
        /*004c*/ 	.word	0x00000000
        /*0050*/ 	.short	0x0007
        /*0052*/ 	.short	0x00a0
        /*0054*/ 	.byte	0x00, 0xf0, 0x11, 0x00


	//----- nvinfo : EIATTR_KPARAM_INFO
	.align		4
.L_965:
        /*0058*/ 	.byte	0x04, 0x17
        /*005a*/ 	.short	(.L_967 - .L_966)
.L_966:
        /*005c*/ 	.word	0x00000000
        /*0060*/ 	.short	0x0006
        /*0062*/ 	.short	0x009c
        /*0064*/ 	.byte	0x00, 0xf0, 0x11, 0x00


	//----- nvinfo : EIATTR_KPARAM_INFO
	.align		4
.L_967:
        /*0068*/ 	.byte	0x04, 0x17
        /*006a*/ 	.short	(.L_969 - .L_968)
.L_968:
        /*006c*/ 	.word	0x00000000
        /*0070*/ 	.short	0x0005
        /*0072*/ 	.short	0x0098
        /*0074*/ 	.byte	0x00, 0xf0, 0x11, 0x00


	//----- nvinfo : EIATTR_KPARAM_INFO
	.align		4
.L_969:
        /*0078*/ 	.byte	0x04, 0x17
        /*007a*/ 	.short	(.L_971 - .L_970)
.L_970:
        /*007c*/ 	.word	0x00000000
        /*0080*/ 	.short	0x0004
        /*0082*/ 	.short	0x0094
        /*0084*/ 	.byte	0x00, 0xf0, 0x11, 0x00


	//----- nvinfo : EIATTR_KPARAM_INFO
	.align		4
.L_971:
        /*0088*/ 	.byte	0x04, 0x17
        /*008a*/ 	.short	(.L_973 - .L_972)
.L_972:
        /*008c*/ 	.word	0x00000000
        /*0090*/ 	.short	0x0003
        /*0092*/ 	.short	0x0090
        /*0094*/ 	.byte	0x00, 0xf0, 0x11, 0x00


	//----- nvinfo : EIATTR_KPARAM_INFO
	.align		4
.L_973:
        /*0098*/ 	.byte	0x04, 0x17
        /*009a*/ 	.short	(.L_975 - .L_974)
.L_974:
        /*009c*/ 	.word	0x00000000
        /*00a0*/ 	.short	0x0002
        /*00a2*/ 	.short	0x0060
        /*00a4*/ 	.byte	0x00, 0xf0, 0xc1, 0x00


	//----- nvinfo : EIATTR_KPARAM_INFO
	.align		4
.L_975:
        /*00a8*/ 	.byte	0x04, 0x17
        /*00aa*/ 	.short	(.L_977 - .L_976)
.L_976:
        /*00ac*/ 	.word	0x00000000
        /*00b0*/ 	.short	0x0001
        /*00b2*/ 	.short	0x0030
        /*00b4*/ 	.byte	0x00, 0xf0, 0xc1, 0x00


	//----- nvinfo : EIATTR_KPARAM_INFO
	.align		4
.L_977:
        /*00b8*/ 	.byte	0x04, 0x17
        /*00ba*/ 	.short	(.L_979 - .L_978)
.L_978:
        /*00bc*/ 	.word	0x00000000
        /*00c0*/ 	.short	0x0000
        /*00c2*/ 	.short	0x0000
        /*00c4*/ 	.byte	0x00, 0xf0, 0xc1, 0x00


	//----- nvinfo : EIATTR_SPARSE_MMA_MASK
	.align		4
.L_979:
        /*00c8*/ 	.byte	0x03, 0x50
        /*00ca*/ 	.short	0x0000


	//----- nvinfo : EIATTR_MAXREG_COUNT
	.align		4
        /*00cc*/ 	.byte	0x03, 0x1b
        /*00ce*/ 	.short	0x00ff


	//----- nvinfo : EIATTR_MERCURY_ISA_VERSION
	.align		4
        /*00d0*/ 	.byte	0x03, 0x5f
        /*00d2*/ 	.short	0x0101


	//----- nvinfo : EIATTR_VRC_CTA_INIT_COUNT
	.align		4
        /*00d4*/ 	.byte	0x02, 0x4a
	.zero		1
	.zero		1


	//----- nvinfo : EIATTR_EXIT_INSTR_OFFSETS
	.align		4
        /*00d8*/ 	.byte	0x04, 0x1c
        /*00da*/ 	.short	(.L_981 - .L_980)


	//   ....[0]....
.L_980:
        /*00dc*/ 	.word	0x00000200


	//   ....[1]....
        /*00e0*/ 	.word	0x00001920


	//   ....[2]....
        /*00e4*/ 	.word	0x000024b0


	//   ....[3]....
        /*00e8*/ 	.word	0x000032e0


	//----- nvinfo : EIATTR_CRS_STACK_SIZE
	.align		4
.L_981:
        /*00ec*/ 	.byte	0x04, 0x1e
        /*00ee*/ 	.short	(.L_983 - .L_982)
.L_982:
        /*00f0*/ 	.word	0x00000000


	//----- nvinfo : EIATTR_CBANK_PARAM_SIZE
	.align		4
.L_983:
        /*00f4*/ 	.byte	0x03, 0x19
        /*00f6*/ 	.short	0x00b4


	//----- nvinfo : EIATTR_PARAM_CBANK
	.align		4
        /*00f8*/ 	.byte	0x04, 0x0a
        /*00fa*/ 	.short	(.L_985 - .L_984)
	.align		4
.L_984:
        /*00fc*/ 	.word	index@(.nv.constant0._ZN2at6native51_GLOBAL__N__11011a27_18_DepthwiseConv3d_cu_35e0c7b543conv_depthwise3d_cuda_backward_input_kernelIN3c108BFloat16EfLi3ELi3ELi3ELi1ELi1ELi1ELi1ELi1ELi1EEEvNS_27GenericPackedTensorAccessorIKT_Lm5ENS_16DefaultPtrTraitsEiEENS5_IS6_Lm5ES8_iEES9_iiiiiiiii)
        /*0100*/ 	.short	0x0380
        /*0102*/ 	.short	0x00b4


	//----- nvinfo : EIATTR_SW_WAR
	.align		4
.L_985:
        /*0104*/ 	.byte	0x04, 0x36
        /*0106*/ 	.short	(.L_987 - .L_986)
.L_986:
        /*0108*/ 	.word	0x00000008
.L_987:


//--------------------- .nv.info._ZN2at6native51_GLOBAL__N__11011a27_18_DepthwiseConv3d_cu_35e0c7b543conv_depthwise3d_cuda_backward_input_kernelIN3c104HalfEfLin1ELin1ELin1ELin1ELin1ELin1ELin1ELin1ELin1EEEvNS_27GenericPackedTensorAccessorIKT_Lm5ENS_16DefaultPtrTraitsEiEENS5_IS6_Lm5ES8_iEES9_iiiiiiiii --------------------------
	.section	.nv.info._ZN2at6native51_GLOBAL__N__11011a27_18_DepthwiseConv3d_cu_35e0c7b543conv_depthwise3d_cuda_backward_input_kernelIN3c104HalfEfLin1ELin1ELin1ELin1ELin1ELin1ELin1ELin1ELin1EEEvNS_27GenericPackedTensorAccessorIKT_Lm5ENS_16DefaultPtrTraitsEiEENS5_IS6_Lm5ES8_iEES9_iiiiiiiii,"",@"SHT_CUDA_INFO"
	.sectionflags	@""
	.align	4


	//----- nvinfo : EIATTR_CUDA_API_VERSION
	.align		4
        /*0000*/ 	.byte	0x04, 0x37
        /*0002*/ 	.short	(.L_989 - .L_988)
.L_988:
        /*0004*/ 	.word	0x00000082


	//----- nvinfo : EIATTR_KPARAM_INFO
	.align		4
.L_989:
        /*0008*/ 	.byte	0x04, 0x17
        /*000a*/ 	.short	(.L_991 - .L_990)
.L_990:
        /*000c*/ 	.word	0x00000000
        /*0010*/ 	.short	0x000b
        /*0012*/ 	.short	0x00b0
        /*0014*/ 	.byte	0x00, 0xf0, 0x11, 0x00


	//----- nvinfo : EIATTR_KPARAM_INFO
	.align		4
.L_991:
        /*0018*/ 	.byte	0x04, 0x17
        /*001a*/ 	.short	(.L_993 - .L_992)
.L_992:
        /*001c*/ 	.word	0x00000000
        /*0020*/ 	.short	0x000a
        /*0022*/ 	.short	0x00ac
        /*0024*/ 	.byte	0x00, 0xf0, 0x11, 0x00


	//----- nvinfo : EIATTR_KPARAM_INFO
	.align		4
.L_993:
        /*0028*/ 	.byte	0x04, 0x17
        /*002a*/ 	.short	(.L_995 - .L_994)
.L_994:
        /*002c*/ 	.word	0x00000000
        /*0030*/ 	.short	0x0009
        /*0032*/ 	.short	0x00a8
        /*0034*/ 	.byte	0x00, 0xf0, 0x11, 0x00


	//----- nvinfo : EIATTR_KPARAM_INFO
	.align		4
.L_995:
        /*0038*/ 	.byte	0x04, 0x17
        /*003a*/ 	.short	(.L_997 - .L_996)
.L_996:
        /*003c*/ 	.word	0x00000000
        /*0040*/ 	.short	0x0008
        /*0042*/ 	.short	0x00a4
        /*0044*/ 	.byte	0x00, 0xf0, 0x11, 0x00


	//----- nvinfo : EIATTR_KPARAM_INFO
	.align		4
.L_997:
        /*0048*/ 	.byte	0x04, 0x17
        /*004a*/ 	.short	(.L_999 - .L_998)
.L_998:
        /*004c*/ 	.word	0x00000000
        /*0050*/ 	.short	0x0007
        /*0052*/ 	.short	0x00a0
        /*0054*/ 	.byte	0x00, 0xf0, 0x11, 0x00


	//----- nvinfo : EIATTR_KPARAM_INFO
	.align		4
.L_999:
        /*0058*/ 	.byte	0x04, 0x17
        /*005a*/ 	.short	(.L_1001 - .L_1000)
.L_1000:
        /*005c*/ 	.word	0x00000000
        /*0060*/ 	.short	0x0006
        /*0062*/ 	.short	0x009c
        /*0064*/ 	.byte	0x00, 0xf0, 0x11, 0x00


	//----- nvinfo : EIATTR_KPARAM_INFO
	.align		4
.L_1001:
        /*0068*/ 	.byte	0x04, 0x17
        /*006a*/ 	.short	(.L_1003 - .L_1002)
.L_1002:
        /*006c*/ 	.word	0x00000000
        /*0070*/ 	.short	0x0005
        /*0072*/ 	.short	0x0098
        /*0074*/ 	.byte	0x00, 0xf0, 0x11, 0x00


	//----- nvinfo : EIATTR_KPARAM_INFO
	.align		4
.L_1003:
        /*0078*/ 	.byte	0x04, 0x17
        /*007a*/ 	.short	(.L_1005 - .L_1004)
.L_1004:
        /*007c*/ 	.word	0x00000000
        /*0080*/ 	.short	0x0004
        /*0082*/ 	.short	0x0094
        /*0084*/ 	.byte	0x00, 0xf0, 0x11, 0x00


	//----- nvinfo : EIATTR_KPARAM_INFO
	.align		4
.L_1005:
        /*0088*/ 	.byte	0x04, 0x17
        /*008a*/ 	.short	(.L_1007 - .L_1006)
.L_1006:
        /*008c*/ 	.word	0x00000000
        /*0090*/ 	.short	0x0003
        /*0092*/ 	.short	0x0090
        /*0094*/ 	.byte	0x00, 0xf0, 0x11, 0x00


	//----- nvinfo : EIATTR_KPARAM_INFO
	.align		4
.L_1007:
        /*0098*/ 	.byte	0x04, 0x17
        /*009a*/ 	.short	(.L_1009 - .L_1008)
.L_1008:
        /*009c*/ 	.word	0x00000000
        /*00a0*/ 	.short	0x0002
        /*00a2*/ 	.short	0x0060
        /*00a4*/ 	.byte	0x00, 0xf0, 0xc1, 0x00


	//----- nvinfo : EIATTR_KPARAM_INFO
	.align		4
.L_1009:
        /*00a8*/ 	.byte	0x04, 0x17
        /*00aa*/ 	.short	(.L_1011 - .L_1010)
.L_1010:
        /*00ac*/ 	.word	0x00000000
        /*00b0*/ 	.short	0x0001
        /*00b2*/ 	.short	0x0030
        /*00b4*/ 	.byte	0x00, 0xf0, 0xc1, 0x00


	//----- nvinfo : EIATTR_KPARAM_INFO
	.align		4
.L_1011:
        /*00b8*/ 	.byte	0x04, 0x17
        /*00ba*/ 	.short	(.L_1013 - .L_1012)
.L_1012:
        /*00bc*/ 	.word	0x00000000
        /*00c0*/ 	.short	0x0000
        /*00c2*/ 	.short	0x0000
        /*00c4*/ 	.byte	0x00, 0xf0, 0xc1, 0x00


	//----- nvinfo : EIATTR_SPARSE_MMA_MASK
	.align		4
.L_1013:
        /*00c8*/ 	.byte	0x03, 0x50
        /*00ca*/ 	.short	0x0000


	//----- nvinfo : EIATTR_MAXREG_COUNT
	.align		4
        /*00cc*/ 	.byte	0x03, 0x1b
        /*00ce*/ 	.short	0x00ff


	//----- nvinfo : EIATTR_MERCURY_ISA_VERSION
	.align		4
        /*00d0*/ 	.byte	0x03, 0x5f
        /*00d2*/ 	.short	0x0101


	//----- nvinfo : EIATTR_VRC_CTA_INIT_COUNT
	.align		4
        /*00d4*/ 	.byte	0x02, 0x4a
	.zero		1
	.zero		1


	//----- nvinfo : EIATTR_EXIT_INSTR_OFFSETS
	.align		4
        /*00d8*/ 	.byte	0x04, 0x1c
        /*00da*/ 	.short	(.L_1015 - .L_1014)


	//   ....[0]....
.L_1014:
        /*00dc*/ 	.word	0x00000230


	//   ....[1]....
        /*00e0*/ 	.word	0x000027f0


	//   ....[2]....
        /*00e4*/ 	.word	0x00003390


	//   ....[3]....
        /*00e8*/ 	.word	0x000041d0


	//   ....[4]....
        /*00ec*/ 	.word	0x00004d80


	//   ....[5]....
        /*00f0*/ 	.word	0x00005bc0


	//   ....[6]....
        /*00f4*/ 	.word	0x00006770


	//   ....[7]....
        /*00f8*/ 	.word	0x000075b0


	//   ....[8]....
        /*00fc*/ 	.word	0x00008160


	//   ....[9]....
        /*0100*/ 	.word	0x00008fa0


	//----- nvinfo : EIATTR_CRS_STACK_SIZE
	.align		4
.L_1015:
        /*0104*/ 	.byte	0x04, 0x1e
        /*0106*/ 	.short	(.L_1017 - .L_1016)
.L_1016:
        /*0108*/ 	.word	0x00000000


	//----- nvinfo : EIATTR_CBANK_PARAM_SIZE
	.align		4
.L_1017:
        /*010c*/ 	.byte	0x03, 0x19
        /*010e*/ 	.short	0x00b4


	//----- nvinfo : EIATTR_PARAM_CBANK
	.align		4
        /*0110*/ 	.byte	0x04, 0x0a
        /*0112*/ 	.short	(.L_1019 - .L_1018)
	.align		4
.L_1018:
        /*0114*/ 	.word	index@(.nv.constant0._ZN2at6native51_GLOBAL__N__11011a27_18_DepthwiseConv3d_cu_35e0c7b543conv_depthwise3d_cuda_backward_input_kernelIN3c104HalfEfLin1ELin1ELin1ELin1ELin1ELin1ELin1ELin1ELin1EEEvNS_27GenericPackedTensorAccessorIKT_Lm5ENS_16DefaultPtrTraitsEiEENS5_IS6_Lm5ES8_iEES9_iiiiiiiii)
        /*0118*/ 	.short	0x0380
        /*011a*/ 	.short	0x00b4


	//----- nvinfo : EIATTR_SW_WAR
	.align		4
.L_1019:
        /*011c*/ 	.byte	0x04, 0x36
        /*011e*/ 	.short	(.L_1021 - .L_1020)
.L_1020:
        /*0120*/ 	.word	0x00000008
.L_1021:


//--------------------- .nv.info._ZN2at6native51_GLOBAL__N__11011a27_18_DepthwiseConv3d_cu_35e0c7b543conv_depthwise3d_cuda_backward_input_kernelIN3c104HalfEfLi3ELi3ELi3ELin1ELin1ELin1ELin1ELin1ELin1EEEvNS_27GenericPackedTensorAccessorIKT_Lm5ENS_16DefaultPtrTraitsEiEENS5_IS6_Lm5ES8_iEES9_iiiiiiiii --------------------------
	.section	.nv.info._ZN2at6native51_GLOBAL__N__11011a27_18_DepthwiseConv3d_cu_35e0c7b543conv_depthwise3d_cuda_backward_input_kernelIN3c104HalfEfLi3ELi3ELi3ELin1ELin1ELin1ELin1ELin1ELin1EEEvNS_27GenericPackedTensorAccessorIKT_Lm5ENS_16DefaultPtrTraitsEiEENS5_IS6_Lm5ES8_iEES9_iiiiiiiii,"",@"SHT_CUDA_INFO"
	.sectionflags	@""
	.align	4


	//----- nvinfo : EIATTR_CUDA_API_VERSION
	.align		4
        /*0000*/ 	.byte	0x04, 0x37
        /*0002*/ 	.short	(.L_1023 - .L_1022)
.L_1022:
        /*0004*/ 	.word	0x00000082


	//----- nvinfo : EIATTR_KPARAM_INFO
	.align		4
.L_1023:
        /*0008*/ 	.byte	0x04, 0x17
        /*000a*/ 	.short	(.L_1025 - .L_1024)
.L_1024:
        /*000c*/ 	.word	0x00000000
        /*0010*/ 	.short	0x000b
        /*0012*/ 	.short	0x00b0
        /*0014*/ 	.byte	0x00, 0xf0, 0x11, 0x00


	//----- nvinfo : EIATTR_KPARAM_INFO
	.align		4
.L_1025:
        /*0018*/ 	.byte	0x04, 0x17
        /*001a*/ 	.short	(.L_1027 - .L_1026)
.L_1026:
        /*001c*/ 	.word	0x00000000
        /*0020*/ 	.short	0x000a
        /*0022*/ 	.short	0x00ac
        /*0024*/ 	.byte	0x00, 0xf0, 0x11, 0x00


	//----- nvinfo : EIATTR_KPARAM_INFO
	.align		4
.L_1027:
        /*0028*/ 	.byte	0x04, 0x17
        /*002a*/ 	.short	(.L_1029 - .L_1028)
.L_1028:
        /*002c*/ 	.word	0x00000000
        /*0030*/ 	.short	0x0009
        /*0032*/ 	.short	0x00a8
        /*0034*/ 	.byte	0x00, 0xf0, 0x11, 0x00


	//----- nvinfo : EIATTR_KPARAM_INFO
	.align		4
.L_1029:
        /*0038*/ 	.byte	0x04, 0x17
        /*003a*/ 	.short	(.L_1031 - .L_1030)
.L_1030:
        /*003c*/ 	.word	0x00000000
        /*0040*/ 	.short	0x0008
        /*0042*/ 	.short	0x00a4
        /*0044*/ 	.byte	0x00, 0xf0, 0x11, 0x00


	//----- nvinfo : EIATTR_KPARAM_INFO
	.align		4
.L_1031:
        /*0048*/ 	.byte	0x04, 0x17
        /*004a*/ 	.short	(.L_1033 - .L_1032)
.L_1032:
        /*004c*/ 	.word	0x00000000
        /*0050*/ 	.short	0x0007
        /*0052*/ 	.short	0x00a0
        /*0054*/ 	.byte	0x00, 0xf0, 0x11, 0x00


	//----- nvinfo : EIATTR_KPARAM_INFO
	.align		4
.L_1033:
        /*0058*/ 	.byte	0x04, 0x17
        /*005a*/ 	.short	(.L_1035 - .L_1034)
.L_1034:
        /*005c*/ 	.word	0x00000000
        /*0060*/ 	.short	0x0006
        /*0062*/ 	.short	0x009c
        /*0064*/ 	.byte	0x00, 0xf0, 0x11, 0x00


	//----- nvinfo : EIATTR_KPARAM_INFO
	.align		4
.L_1035:
        /*0068*/ 	.byte	0x04, 0x17
        /*006a*/ 	.short	(.L_1037 - .L_1036)
.L_1036:
        /*006c*/ 	.word	0x00000000
        /*0070*/ 	.short	0x0005
        /*0072*/ 	.short	0x0098
        /*0074*/ 	.byte	0x00, 0xf0, 0x11, 0x00


	//----- nvinfo : EIATTR_KPARAM_INFO
	.align		4
.L_1037:
        /*0078*/ 	.byte	0x04, 0x17
        /*007a*/ 	.short	(.L_1039 - .L_1038)
.L_1038:
        /*007c*/ 	.word	0x00000000
        /*0080*/ 	.short	0x0004
        /*0082*/ 	.short	0x0094
        /*0084*/ 	.byte	0x00, 0xf0, 0x11, 0x00


	//----- nvinfo : EIATTR_KPARAM_INFO
	.align		4
.L_1039:
        /*0088*/ 	.byte	0x04, 0x17
        /*008a*/ 	.short	(.L_1041 - .L_1040)
.L_1040:
        /*008c*/ 	.word	0x00000000
        /*0090*/ 	.short	0x0003
        /*0092*/ 	.short	0x0090
        /*0094*/ 	.byte	0x00, 0xf0, 0x11, 0x00


	//----- nvinfo : EIATTR_KPARAM_INFO
	.align		4
.L_1041:
        /*0098*/ 	.byte	0x04, 0x17
        /*009a*/ 	.short	(.L_1043 - .L_1042)
.L_1042:
        /*009c*/ 	.word	0x00000000
        /*00a0*/ 	.short	0x0002
        /*00a2*/ 	.short	0x0060
        /*00a4*/ 	.byte	0x00, 0xf0, 0xc1, 0x00


	//----- nvinfo : EIATTR_KPARAM_INFO
	.align		4
.L_1043:
        /*00a8*/ 	.byte	0x04, 0x17
        /*00aa*/ 	.short	(.L_1045 - .L_1044)
.L_1044:
        /*00ac*/ 	.word	0x00000000
        /*00b0*/ 	.short	0x0001
        /*00b2*/ 	.short	0x0030
        /*00b4*/ 	.byte	0x00, 0xf0, 0xc1, 0x00


	//----- nvinfo : EIATTR_KPARAM_INFO
	.align		4
.L_1045:
        /*00b8*/ 	.byte	0x04, 0x17
        /*00ba*/ 	.short	(.L_1047 - .L_1046)
.L_1046:
        /*00bc*/ 	.word	0x00000000
        /*00c0*/ 	.short	0x0000
        /*00c2*/ 	.short	0x0000
        /*00c4*/ 	.byte	0x00, 0xf0, 0xc1, 0x00


	//----- nvinfo : EIATTR_SPARSE_MMA_MASK
	.align		4
.L_1047:
        /*00c8*/ 	.byte	0x03, 0x50
        /*00ca*/ 	.short	0x0000


	//----- nvinfo : EIATTR_MAXREG_COUNT
	.align		4
        /*00cc*/ 	.byte	0x03, 0x1b
        /*00ce*/ 	.short	0x00ff


	//----- nvinfo : EIATTR_MERCURY_ISA_VERSION
	.align		4
        /*00d0*/ 	.byte	0x03, 0x5f
        /*00d2*/ 	.short	0x0101


	//----- nvinfo : EIATTR_VRC_CTA_INIT_COUNT
	.align		4
        /*00d4*/ 	.byte	0x02, 0x4a
	.zero		1
	.zero		1


	//----- nvinfo : EIATTR_EXIT_INSTR_OFFSETS
	.align		4
        /*00d8*/ 	.byte	0x04, 0x1c
        /*00da*/ 	.short	(.L_1049 - .L_1048)


	//   ....[0]....
.L_1048:
        /*00dc*/ 	.word	0x00000200


	//   ....[1]....
        /*00e0*/ 	.word	0x00002280


	//   ....[2]....
        /*00e4*/ 	.word	0x00002e10


	//   ....[3]....
        /*00e8*/ 	.word	0x00003c50


	//----- nvinfo : EIATTR_CRS_STACK_SIZE
	.align		4
.L_1049:
        /*00ec*/ 	.byte	0x04, 0x1e
        /*00ee*/ 	.short	(.L_1051 - .L_1050)
.L_1050:
        /*00f0*/ 	.word	0x00000000


	//----- nvinfo : EIATTR_CBANK_PARAM_SIZE
	.align		4
.L_1051:
        /*00f4*/ 	.byte	0x03, 0x19
        /*00f6*/ 	.short	0x00b4


	//----- nvinfo : EIATTR_PARAM_CBANK
	.align		4
        /*00f8*/ 	.byte	0x04, 0x0a
        /*00fa*/ 	.short	(.L_1053 - .L_1052)
	.align		4
.L_1052:
        /*00fc*/ 	.word	index@(.nv.constant0._ZN2at6native51_GLOBAL__N__11011a27_18_DepthwiseConv3d_cu_35e0c7b543conv_depthwise3d_cuda_backward_input_kernelIN3c104HalfEfLi3ELi3ELi3ELin1ELin1ELin1ELin1ELin1ELin1EEEvNS_27GenericPackedTensorAccessorIKT_Lm5ENS_16DefaultPtrTraitsEiEENS5_IS6_Lm5ES8_iEES9_iiiiiiiii)
        /*0100*/ 	.short	0x0380
        /*0102*/ 	.short	0x00b4


	//----- nvinfo : EIATTR_SW_WAR
	.align		4
.L_1053:
        /*0104*/ 	.byte	0x04, 0x36
        /*0106*/ 	.short	(.L_1055 - .L_1054)
.L_1054:
        /*0108*/ 	.word	0x00000008
.L_1055:


//--------------------- .nv.info._ZN2at6native51_GLOBAL__N__11011a27_18_DepthwiseConv3d_cu_35e0c7b543conv_depthwise3d_cuda_backward_input_kernelIN3c104HalfEfLi3ELi3ELi3ELin1ELin1ELin1ELi1ELi1ELi1EEEvNS_27GenericPackedTensorAccessorIKT_Lm5ENS_16DefaultPtrTraitsEiEENS5_IS6_Lm5ES8_iEES9_iiiiiiiii --------------------------
	.section	.nv.info._ZN2at6native51_GLOBAL__N__11011a27_18_DepthwiseConv3d_cu_35e0c7b543conv_depthwise3d_cuda_backward_input_kernelIN3c104HalfEfLi3ELi3ELi3ELin1ELin1ELin1ELi1ELi1ELi1EEEvNS_27GenericPackedTensorAccessorIKT_Lm5ENS_16DefaultPtrTraitsEiEENS5_IS6_Lm5ES8_iEES9_iiiiiiiii,"",@"SHT_CUDA_INFO"
	.sectionflags	@""
	.align	4


	//----- nvinfo : EIATTR_CUDA_API_VERSION
	.align		4
        /*0000*/ 	.byte	0x04, 0x37
        /*0002*/ 	.short	(.L_1057 - .L_1056)
.L_1056:
        /*0004*/ 	.word	0x00000082


	//----- nvinfo : EIATTR_KPARAM_INFO
	.align		4
.L_1057:
        /*0008*/ 	.byte	0x04, 0x17
        /*000a*/ 	.short	(.L_1059 - .L_1058)
.L_1058:
        /*000c*/ 	.word	0x00000000
        /*0010*/ 	.short	0x000b
        /*0012*/ 	.short	0x00b0
        /*0014*/ 	.byte	0x00, 0xf0, 0x11, 0x00


	//----- nvinfo : EIATTR_KPARAM_INFO
	.align		4
.L_1059:
        /*0018*/ 	.byte	0x04, 0x17
        /*001a*/ 	.short	(.L_1061 - .L_1060)
.L_1060:
        /*001c*/ 	.word	0x00000000
        /*0020*/ 	.short	0x000a
        /*0022*/ 	.short	0x00ac
        /*0024*/ 	.byte	0x00, 0xf0, 0x11, 0x00


	//----- nvinfo : EIATTR_KPARAM_INFO
	.align		4
.L_1061:
        /*0028*/ 	.byte	0x04, 0x17
        /*002a*/ 	.short	(.L_1063 - .L_1062)
.L_1062:
        /*002c*/ 	.word	0x00000000
        /*0030*/ 	.short	0x0009
        /*0032*/ 	.short	0x00a8
        /*0034*/ 	.byte	0x00, 0xf0, 0x11, 0x00


	//----- nvinfo : EIATTR_KPARAM_INFO
	.align		4
.L_1063:
        /*0038*/ 	.byte	0x04, 0x17
        /*003a*/ 	.short	(.L_1065 - .L_1064)
.L_1064:
        /*003c*/ 	.word	0x00000000
        /*0040*/ 	.short	0x0008
        /*0042*/ 	.short	0x00a4
        /*0044*/ 	.byte	0x00, 0xf0, 0x11, 0x00


	//----- nvinfo : EIATTR_KPARAM_INFO
	.align		4
.L_1065:
        /*0048*/ 	.byte	0x04, 0x17
        /*004a*/ 	.short	(.L_1067 - .L_1066)
.L_1066:
        /*004c*/ 	.word	0x00000000
        /*0050*/ 	.short	0x0007
        /*0052*/ 	.short	0x00a0
        /*0054*/ 	.byte	0x00, 0xf0, 0x11, 0x00


	//----- nvinfo : EIATTR_KPARAM_INFO
	.align		4
.L_1067:
        /*0058*/ 	.byte	0x04, 0x17
        /*005a*/ 	.short	(.L_1069 - .L_1068)
.L_1068:
        /*005c*/ 	.word	0x00000000
        /*0060*/ 	.short	0x0006
        /*0062*/ 	.short	0x009c
        /*0064*/ 	.byte	0x00, 0xf0, 0x11, 0x00


	//----- nvinfo : EIATTR_KPARAM_INFO
	.align		4
.L_1069:
        /*0068*/ 	.byte	0x04, 0x17
        /*006a*/ 	.short	(.L_1071 - .L_1070)
.L_1070:
        /*006c*/ 	.word	0x00000000
        /*0070*/ 	.short	0x0005
        /*0072*/ 	.short	0x0098
        /*0074*/ 	.byte	0x00, 0xf0, 0x11, 0x00


	//----- nvinfo : EIATTR_KPARAM_INFO
	.align		4
.L_1071:
        /*0078*/ 	.byte	0x04, 0x17
        /*007a*/ 	.short	(.L_1073 - .L_1072)
.L_1072:
        /*007c*/ 	.word	0x00000000
        /*0080*/ 	.short	0x0004
        /*0082*/ 	.short	0x0094
        /*0084*/ 	.byte	0x00, 0xf0, 0x11, 0x00


	//----- nvinfo : EIATTR_KPARAM_INFO
	.align		4
.L_1073:
        /*0088*/ 	.byte	0x04, 0x17
        /*008a*/ 	.short	(.L_1075 - .L_1074)
.L_1074:
        /*008c*/ 	.word	0x00000000
        /*0090*/ 	.short	0x0003
        /*0092*/ 	.short	0x0090
        /*0094*/ 	.byte	0x00, 0xf0, 0x11, 0x00


	//----- nvinfo : EIATTR_KPARAM_INFO
	.align		4
.L_1075:
        /*0098*/ 	.byte	0x04, 0x17
        /*009a*/ 	.short	(.L_1077 - .L_1076)
.L_1076:
        /*009c*/ 	.word	0x00000000
        /*00a0*/ 	.short	0x0002
        /*00a2*/ 	.short	0x0060
        /*00a4*/ 	.byte	0x00, 0xf0, 0xc1, 0x00


	//----- nvinfo : EIATTR_KPARAM_INFO
	.align		4
.L_1077:
        /*00a8*/ 	.byte	0x04, 0x17
        /*00aa*/ 	.short	(.L_1079 - .L_1078)
.L_1078:
        /*00ac*/ 	.word	0x00000000
        /*00b0*/ 	.short	0x0001
        /*00b2*/ 	.short	0x0030
        /*00b4*/ 	.byte	0x00, 0xf0, 0xc1, 0x00


	//----- nvinfo : EIATTR_KPARAM_INFO
	.align		4
.L_1079:
        /*00b8*/ 	.byte	0x04, 0x17
        /*00ba*/ 	.short	(.L_1081 - .L_1080)
.L_1080:
        /*00bc*/ 	.word	0x00000000
        /*00c0*/ 	.short	0x0000
        /*00c2*/ 	.short	0x0000
        /*00c4*/ 	.byte	0x00, 0xf0, 0xc1, 0x00


	//----- nvinfo : EIATTR_SPARSE_MMA_MASK
	.align		4
.L_1081:
        /*00c8*/ 	.byte	0x03, 0x50
        /*00ca*/ 	.short	0x0000


	//----- nvinfo : EIATTR_MAXREG_COUNT
	.align		4
        /*00cc*/ 	.byte	0x03, 0x1b
        /*00ce*/ 	.short	0x00ff


	//----- nvinfo : EIATTR_MERCURY_ISA_VERSION
	.align		4
        /*00d0*/ 	.byte	0x03, 0x5f
        /*00d2*/ 	.short	0x0101


	//----- nvinfo : EIATTR_VRC_CTA_INIT_COUNT
	.align		4
        /*00d4*/ 	.byte	0x02, 0x4a
	.zero		1
	.zero		1


	//----- nvinfo : EIATTR_EXIT_INSTR_OFFSETS
	.align		4
        /*00d8*/ 	.byte	0x04, 0x1c
        /*00da*/ 	.short	(.L_1083 - .L_1082)


	//   ....[0]....
.L_1082:
        /*00dc*/ 	.word	0x00000230


	//   ....[1]....
        /*00e0*/ 	.word	0x00001a20


	//   ....[2]....
        /*00e4*/ 	.word	0x000025a0


	//   ....[3]....
        /*00e8*/ 	.word	0x00003410


	//----- nvinfo : EIATTR_CRS_STACK_SIZE
	.align		4
.L_1083:
        /*00ec*/ 	.byte	0x04, 0x1e
        /*00ee*/ 	.short	(.L_1085 - .L_1084)
.L_1084:
        /*00f0*/ 	.word	0x00000000


	//----- nvinfo : EIATTR_CBANK_PARAM_SIZE
	.align		4
.L_1085:
        /*00f4*/ 	.byte	0x03, 0x19
        /*00f6*/ 	.short	0x00b4


	//----- nvinfo : EIATTR_PARAM_CBANK
	.align		4
        /*00f8*/ 	.byte	0x04, 0x0a
        /*00fa*/ 	.short	(.L_1087 - .L_1086)
	.align		4
.L_1086:
        /*00fc*/ 	.word	index@(.nv.constant0._ZN2at6native51_GLOBAL__N__11011a27_18_DepthwiseConv3d_cu_35e0c7b543conv_depthwise3d_cuda_backward_input_kernelIN3c104HalfEfLi3ELi3ELi3ELin1ELin1ELin1ELi1ELi1ELi1EEEvNS_27GenericPackedTensorAccessorIKT_Lm5ENS_16DefaultPtrTraitsEiEENS5_IS6_Lm5ES8_iEES9_iiiiiiiii)
        /*0100*/ 	.short	0x0380
        /*0102*/ 	.short	0x00b4


	//----- nvinfo : EIATTR_SW_WAR
	.align		4
.L_1087:
        /*0104*/ 	.byte	0x04, 0x36
        /*0106*/ 	.short	(.L_1089 - .L_1088)
.L_1088:
        /*0108*/ 	.word	0x00000008
.L_1089:


//--------------------- .nv.info._ZN2at6native51_GLOBAL__N__11011a27_18_DepthwiseConv3d_cu_35e0c7b543conv_depthwise3d_cuda_backward_input_kernelIN3c104HalfEfLi3ELi3ELi3ELi1ELi1ELi1ELin1ELin1ELin1EEEvNS_27GenericPackedTensorAccessorIKT_Lm5ENS_16DefaultPtrTraitsEiEENS5_IS6_Lm5ES8_iEES9_iiiiiiiii --------------------------
	.section	.nv.info._ZN2at6native51_GLOBAL__N__11011a27_18_DepthwiseConv3d_cu_35e0c7b543conv_depthwise3d_cuda_backward_input_kernelIN3c104HalfEfLi3ELi3ELi3ELi1ELi1ELi1ELin1ELin1ELin1EEEvNS_27GenericPackedTensorAccessorIKT_Lm5ENS_16DefaultPtrTraitsEiEENS5_IS6_Lm5ES8_iEES9_iiiiiiiii,"",@"SHT_CUDA_INFO"
	.sectionflags	@""
	.align	4


	//----- nvinfo : EIATTR_CUDA_API_VERSION
	.align		4
        /*0000*/ 	.byte	0x04, 0x37
        /*0002*/ 	.short	(.L_1091 - .L_1090)
.L_1090:
        /*0004*/ 	.word	0x00000082


	//----- nvinfo : EIATTR_KPARAM_INFO
	.align		4
.L_1091:
        /*0008*/ 	.byte	0x04, 0x17
        /*000a*/ 	.short	(.L_1093 - .L_1092)
.L_1092:
        /*000c*/ 	.word	0x00000000
        /*0010*/ 	.short	0x000b
        /*0012*/ 	.short	0x00b0
        /*0014*/ 	.byte	0x00, 0xf0, 0x11, 0x00


	//----- nvinfo : EIATTR_KPARAM_INFO
	.align		4
.L_1093:
        /*0018*/ 	.byte	0x04, 0x17
        /*001a*/ 	.short	(.L_1095 - .L_1094)
.L_1094:
        /*001c*/ 	.word	0x00000000
        /*0020*/ 	.short	0x000a
        /*0022*/ 	.short	0x00ac
        /*0024*/ 	.byte	0x00, 0xf0, 0x11, 0x00


	//----- nvinfo : EIATTR_KPARAM_INFO
	.align		4
.L_1095:
        /*0028*/ 	.byte	0x04, 0x17
        /*002a*/ 	.short	(.L_1097 - .L_1096)
.L_1096:
        /*002c*/ 	.word	0x00000000
        /*0030*/ 	.short	0x0009
        /*0032*/ 	.short	0x00a8
        /*0034*/ 	.byte	0x00, 0xf0, 0x11, 0x00


	//----- nvinfo : EIATTR_KPARAM_INFO
	.align		4
.L_1097:
        /*0038*/ 	.byte	0x04, 0x17
        /*003a*/ 	.short	(.L_1099 - .L_1098)
.L_1098:
        /*003c*/ 	.word	0x00000000
        /*0040*/ 	.short	0x0008
        /*0042*/ 	.short	0x00a4
        /*0044*/ 	.byte	0x00, 0xf0, 0x11, 0x00


	//----- nvinfo : EIATTR_KPARAM_INFO
	.align		4
.L_1099:
        /*0048*/ 	.byte	0x04, 0x17
        /*004a*/ 	.short	(.L_1101 - .L_1100)
.L_1100:
        /*004c*/ 	.word	0x00000000
        /*0050*/ 	.short	0x0007
        /*0052*/ 	.short	0x00a0
        /*0054*/ 	.byte	0x00, 0xf0, 0x11, 0x00


	//----- nvinfo : EIATTR_KPARAM_INFO
	.align		4
.L_1101:
        /*0058*/ 	.byte	0x04, 0x17
        /*005a*/ 	.short	(.L_1103 - .L_1102)
.L_1102:
        /*005c*/ 	.word	0x00000000
        /*0060*/ 	.short	0x0006
        /*0062*/ 	.short	0x009c
        /*0064*/ 	.byte	0x00, 0xf0, 0x11, 0x00


	//----- nvinfo : EIATTR_KPARAM_INFO
	.align		4
.L_1103:
        /*0068*/ 	.byte	0x04, 0x17
        /*006a*/ 	.short	(.L_1105 - .L_1104)
.L_1104:
        /*006c*/ 	.word	0x00000000
        /*0070*/ 	.short	0x0005
        /*0072*/ 	.short	0x0098
        /*0074*/ 	.byte	0x00, 0xf0, 0x11, 0x00


	//----- nvinfo : EIATTR_KPARAM_INFO
	.align		4
.L_1105:
        /*0078*/ 	.byte	0x04, 0x17
        /*007a*/ 	.short	(.L_1107 - .L_1106)
.L_1106:
        /*007c*/ 	.word	0x00000000
        /*0080*/ 	.short	0x0004
        /*0082*/ 	.short	0x0094
        /*0084*/ 	.byte	0x00, 0xf0, 0x11, 0x00


	//----- nvinfo : EIATTR_KPARAM_INFO
	.align		4
.L_1107:
        /*0088*/ 	.byte	0x04, 0x17
        /*008a*/ 	.short	(.L_1109 - .L_1108)
.L_1108:
        /*008c*/ 	.word	0x00000000
        /*0090*/ 	.short	0x0003
        /*0092*/ 	.short	0x0090
        /*0094*/ 	.byte	0x00, 0xf0, 0x11, 0x00


	//----- nvinfo : EIATTR_KPARAM_INFO
	.align		4
.L_1109:
        /*0098*/ 	.byte	0x04, 0x17
        /*009a*/ 	.short	(.L_1111 - .L_1110)
.L_1110:
        /*009c*/ 	.word	0x00000000
        /*00a0*/ 	.short	0x0002
        /*00a2*/ 	.short	0x0060
        /*00a4*/ 	.byte	0x00, 0xf0, 0xc1, 0x00


	//----- nvinfo : EIATTR_KPARAM_INFO
	.align		4
.L_1111:
        /*00a8*/ 	.byte	0x04, 0x17
        /*00aa*/ 	.short	(.L_1113 - .L_1112)
.L_1112:
        /*00ac*/ 	.word	0x00000000
        /*00b0*/ 	.short	0x0001
        /*00b2*/ 	.short	0x0030
        /*00b4*/ 	.byte	0x00, 0xf0, 0xc1, 0x00


	//----- nvinfo : EIATTR_KPARAM_INFO
	.align		4
.L_1113:
        /*00b8*/ 	.byte	0x04, 0x17
        /*00ba*/ 	.short	(.L_1115 - .L_1114)
.L_1114:
        /*00bc*/ 	.word	0x00000000
        /*00c0*/ 	.short	0x0000
        /*00c2*/ 	.short	0x0000
        /*00c4*/ 	.byte	0x00, 0xf0, 0xc1, 0x00


	//----- nvinfo : EIATTR_SPARSE_MMA_MASK
	.align		4
.L_1115:
        /*00c8*/ 	.byte	0x03, 0x50
        /*00ca*/ 	.short	0x0000


	//----- nvinfo : EIATTR_MAXREG_COUNT
	.align		4
        /*00cc*/ 	.byte	0x03, 0x1b
        /*00ce*/ 	.short	0x00ff


	//----- nvinfo : EIATTR_MERCURY_ISA_VERSION
	.align		4
        /*00d0*/ 	.byte	0x03, 0x5f
        /*00d2*/ 	.short	0x0101


	//----- nvinfo : EIATTR_VRC_CTA_INIT_COUNT
	.align		4
        /*00d4*/ 	.byte	0x02, 0x4a
	.zero		1
	.zero		1


	//----- nvinfo : EIATTR_EXIT_INSTR_OFFSETS
	.align		4
        /*00d8*/ 	.byte	0x04, 0x1c
        /*00da*/ 	.short	(.L_1117 - .L_1116)


	//   ....[0]....
.L_1116:
        /*00dc*/ 	.word	0x00000220


	//   ....[1]....
        /*00e0*/ 	.word	0x00002210


	//   ....[2]....
        /*00e4*/ 	.word	0x00002da0


	//   ....[3]....
        /*00e8*/ 	.word	0x00003be0


	//----- nvinfo : EIATTR_CRS_STACK_SIZE
	.align		4
.L_1117:
        /*00ec*/ 	.byte	0x04, 0x1e
        /*00ee*/ 	.short	(.L_1119 - .L_1118)
.L_1118:
        /*00f0*/ 	.word	0x00000000


	//----- nvinfo : EIATTR_CBANK_PARAM_SIZE
	.align		4
.L_1119:
        /*00f4*/ 	.byte	0x03, 0x19
        /*00f6*/ 	.short	0x00b4


	//----- nvinfo : EIATTR_PARAM_CBANK
	.align		4
        /*00f8*/ 	.byte	0x04, 0x0a
        /*00fa*/ 	.short	(.L_1121 - .L_1120)
	.align		4
.L_1120:
        /*00fc*/ 	.word	index@(.nv.constant0._ZN2at6native51_GLOBAL__N__11011a27_18_DepthwiseConv3d_cu_35e0c7b543conv_depthwise3d_cuda_backward_input_kernelIN3c104HalfEfLi3ELi3ELi3ELi1ELi1ELi1ELin1ELin1ELin1EEEvNS_27GenericPackedTensorAccessorIKT_Lm5ENS_16DefaultPtrTraitsEiEENS5_IS6_Lm5ES8_iEES9_iiiiiiiii)
        /*0100*/ 	.short	0x0380
        /*0102*/ 	.short	0x00b4


	//----- nvinfo : EIATTR_SW_WAR
	.align		4
.L_1121:
        /*0104*/ 	.byte	0x04, 0x36
        /*0106*/ 	.short	(.L_1123 - .L_1122)
.L_1122:
        /*0108*/ 	.word	0x00000008
.L_1123:


//--------------------- .nv.info._ZN2at6native51_GLOBAL__N__11011a27_18_DepthwiseConv3d_cu_35e0c7b543conv_depthwise3d_cuda_backward_input_kernelIN3c104HalfEfLi3ELi3ELi3ELi1ELi1ELi1ELi1ELi1ELi1EEEvNS_27GenericPackedTensorAccessorIKT_Lm5ENS_16DefaultPtrTraitsEiEENS5_IS6_Lm5ES8_iEES9_iiiiiiiii --------------------------
	.section	.nv.info._ZN2at6native51_GLOBAL__N__11011a27_18_DepthwiseConv3d_cu_35e0c7b543conv_depthwise3d_cuda_backward_input_kernelIN3c104HalfEfLi3ELi3ELi3ELi1ELi1ELi1ELi1ELi1ELi1EEEvNS_27GenericPackedTensorAccessorIKT_Lm5ENS_16DefaultPtrTraitsEiEENS5_IS6_Lm5ES8_iEES9_iiiiiiiii,"",@"SHT_CUDA_INFO"
	.sectionflags	@""
	.align	4


	//----- nvinfo : EIATTR_CUDA_API_VERSION
	.align		4
        /*0000*/ 	.byte	0x04, 0x37
        /*0002*/ 	.short	(.L_1125 - .L_1124)
.L_1124:
        /*0004*/ 	.word	0x00000082


	//----- nvinfo : EIATTR_KPARAM_INFO
	.align		4
.L_1125:
        /*0008*/ 	.byte	0x04, 0x17
        /*000a*/ 	.short	(.L_1127 - .L_1126)
.L_1126:
        /*000c*/ 	.word	0x00000000
        /*0010*/ 	.short	0x000b
        /*0012*/ 	.short	0x00b0
        /*0014*/ 	.byte	0x00, 0xf0, 0x11, 0x00


	//----- nvinfo : EIATTR_KPARAM_INFO
	.align		4
.L_1127:
        /*0018*/ 	.byte	0x04, 0x17
        /*001a*/ 	.short	(.L_1129 - .L_1128)
.L_1128:
        /*001c*/ 	.word	0x00000000
        /*0020*/ 	.short	0x000a
        /*0022*/ 	.short	0x00ac
        /*0024*/ 	.byte	0x00, 0xf0, 0x11, 0x00


	//----- nvinfo : EIATTR_KPARAM_INFO
	.align		4
.L_1129:
        /*0028*/ 	.byte	0x04, 0x17
        /*002a*/ 	.short	(.L_1131 - .L_1130)
.L_1130:
        /*002c*/ 	.word	0x00000000
        /*0030*/ 	.short	0x0009
        /*0032*/ 	.short	0x00a8
        /*0034*/ 	.byte	0x00, 0xf0, 0x11, 0x00


	//----- nvinfo : EIATTR_KPARAM_INFO
	.align		4
.L_1131:
        /*0038*/ 	.byte	0x04, 0x17
        /*003a*/ 	.short	(.L_1133 - .L_1132)
.L_1132:
        /*003c*/ 	.word	0x00000000
        /*0040*/ 	.short	0x0008
        /*0042*/ 	.short	0x00a4
        /*0044*/ 	.byte	0x00, 0xf0, 0x11, 0x00


	//----- nvinfo : EIATTR_KPARAM_INFO
	.align		4
.L_1133:
        /*0048*/ 	.byte	0x04, 0x17
        /*004a*/ 	.short	(.L_1135 - .L_1134)
.L_1134:
        /*004c*/ 	.word	0x00000000
        /*0050*/ 	.short	0x0007
        /*0052*/ 	.short	0x00a0
        /*0054*/ 	.byte	0x00, 0xf0, 0x11, 0x00


	//----- nvinfo : EIATTR_KPARAM_INFO
	.align		4
.L_1135:
        /*0058*/ 	.byte	0x04, 0x17
        /*005a*/ 	.short	(.L_1137 - .L_1136)
.L_1136:
        /*005c*/ 	.word	0x00000000
        /*0060*/ 	.short	0x0006
        /*0062*/ 	.short	0x009c
        /*0064*/ 	.byte	0x00, 0xf0, 0x11, 0x00


	//----- nvinfo : EIATTR_KPARAM_INFO
	.align		4
.L_1137:
        /*0068*/ 	.byte	0x04, 0x17
        /*006a*/ 	.short	(.L_1139 - .L_1138)
.L_1138:
        /*006c*/ 	.word	0x00000000
        /*0070*/ 	.short	0x0005
        /*0072*/ 	.short	0x0098
        /*0074*/ 	.byte	0x00, 0xf0, 0x11, 0x00


	//----- nvinfo : EIATTR_KPARAM_INFO
	.align		4
.L_1139:
        /*0078*/ 	.byte	0x04, 0x17
        /*007a*/ 	.short	(.L_1141 - .L_1140)
.L_1140:
        /*007c*/ 	.word	0x00000000
        /*0080*/ 	.short	0x0004
        /*0082*/ 	.short	0x0094
        /*0084*/ 	.byte	0x00, 0xf0, 0x11, 0x00


	//----- nvinfo : EIATTR_KPARAM_INFO
	.align		4
.L_1141:
        /*0088*/ 	.byte	0x04, 0x17
        /*008a*/ 	.short	(.L_1143 - .L_1142)
.L_1142:
        /*008c*/ 	.word	0x00000000
        /*0090*/ 	.short	0x0003
        /*0092*/ 	.short	0x0090
        /*0094*/ 	.byte	0x00, 0xf0, 0x11, 0x00


	//----- nvinfo : EIATTR_KPARAM_INFO
	.align		4
.L_1143:
        /*0098*/ 	.byte	0x04, 0x17
        /*009a*/ 	.short	(.L_1145 - .L_1144)
.L_1144:
        /*009c*/ 	.word	0x00000000
        /*00a0*/ 	.short	0x0002
        /*00a2*/ 	.short	0x0060
        /*00a4*/ 	.byte	0x00, 0xf0, 0xc1, 0x00


	//----- nvinfo : EIATTR_KPARAM_INFO
	.align		4
.L_1145:
        /*00a8*/ 	.byte	0x04, 0x17
        /*00aa*/ 	.short	(.L_1147 - .L_1146)
.L_1146:
        /*00ac*/ 	.word	0x00000000
        /*00b0*/ 	.short	0x0001
        /*00b2*/ 	.short	0x0030
        /*00b4*/ 	.byte	0x00, 0xf0, 0xc1, 0x00


	//----- nvinfo : EIATTR_KPARAM_INFO
	.align		4
.L_1147:
        /*00b8*/ 	.byte	0x04, 0x17
        /*00ba*/ 	.short	(.L_1149 - .L_1148)
.L_1148:
        /*00bc*/ 	.word	0x00000000
        /*00c0*/ 	.short	0x0000
        /*00c2*/ 	.short	0x0000
        /*00c4*/ 	.byte	0x00, 0xf0, 0xc1, 0x00


	//----- nvinfo : EIATTR_SPARSE_MMA_MASK
	.align		4
.L_1149:
        /*00c8*/ 	.byte	0x03, 0x50
        /*00ca*/ 	.short	0x0000


	//----- nvinfo : EIATTR_MAXREG_COUNT
	.align		4
        /*00cc*/ 	.byte	0x03, 0x1b
        /*00ce*/ 	.short	0x00ff


	//----- nvinfo : EIATTR_MERCURY_ISA_VERSION
	.align		4
        /*00d0*/ 	.byte	0x03, 0x5f
        /*00d2*/ 	.short	0x0101


	//----- nvinfo : EIATTR_VRC_CTA_INIT_COUNT
	.align		4
        /*00d4*/ 	.byte	0x02, 0x4a
	.zero		1
	.zero		1


	//----- nvinfo : EIATTR_EXIT_INSTR_OFFSETS
	.align		4
        /*00d8*/ 	.byte	0x04, 0x1c
        /*00da*/ 	.short	(.L_1151 - .L_1150)


	//   ....[0]....
.L_1150:
        /*00dc*/ 	.word	0x00000200


	//   ....[1]....
        /*00e0*/ 	.word	0x00001920


	//   ....[2]....
        /*00e4*/ 	.word	0x000024b0


	//   ....[3]....
        /*00e8*/ 	.word	0x000032e0


	//----- nvinfo : EIATTR_CRS_STACK_SIZE
	.align		4
.L_1151:
        /*00ec*/ 	.byte	0x04, 0x1e
        /*00ee*/ 	.short	(.L_1153 - .L_1152)
.L_1152:
        /*00f0*/ 	.word	0x00000000


	//----- nvinfo : EIATTR_CBANK_PARAM_SIZE
	.align		4
.L_1153:
        /*00f4*/ 	.byte	0x03, 0x19
        /*00f6*/ 	.short	0x00b4


	//----- nvinfo : EIATTR_PARAM_CBANK
	.align		4
        /*00f8*/ 	.byte	0x04, 0x0a
        /*00fa*/ 	.short	(.L_1155 - .L_1154)
	.align		4
.L_1154:
        /*00fc*/ 	.word	index@(.nv.constant0._ZN2at6native51_GLOBAL__N__11011a27_18_DepthwiseConv3d_cu_35e0c7b543conv_depthwise3d_cuda_backward_input_kernelIN3c104HalfEfLi3ELi3ELi3ELi1ELi1ELi1ELi1ELi1ELi1EEEvNS_27GenericPackedTensorAccessorIKT_Lm5ENS_16DefaultPtrTraitsEiEENS5_IS6_Lm5ES8_iEES9_iiiiiiiii)
        /*0100*/ 	.short	0x0380
        /*0102*/ 	.short	0x00b4


	//----- nvinfo : EIATTR_SW_WAR
	.align		4
.L_1155:
        /*0104*/ 	.byte	0x04, 0x36
        /*0106*/ 	.short	(.L_1157 - .L_1156)
.L_1156:
        /*0108*/ 	.word	0x00000008
.L_1157:


//--------------------- .nv.info._ZN2at6native51_GLOBAL__N__11011a27_18_DepthwiseConv3d_cu_35e0c7b543conv_depthwise3d_cuda_backward_input_kernelIffLin1ELin1ELin1ELin1ELin1ELin1ELin1ELin1ELin1EEEvNS_27GenericPackedTensorAccessorIKT_Lm5ENS_16DefaultPtrTraitsEiEENS3_IS4_Lm5ES6_iEES7_iiiiiiiii --------------------------
	.section	.nv.info._ZN2at6native51_GLOBAL__N__11011a27_18_DepthwiseConv3d_cu_35e0c7b543conv_depthwise3d_cuda_backward_input_kernelIffLin1ELin1ELin1ELin1ELin1ELin1ELin1ELin1ELin1EEEvNS_27GenericPackedTensorAccessorIKT_Lm5ENS_16DefaultPtrTraitsEiEENS3_IS4_Lm5ES6_iEES7_iiiiiiiii,"",@"SHT_CUDA_INFO"
	.sectionflags	@""
	.align	4


	//----- nvinfo : EIATTR_CUDA_API_VERSION
	.align		4
        /*0000*/ 	.byte	0x04, 0x37
        /*0002*/ 	.short	(.L_1159 - .L_1158)
.L_1158:
        /*0004*/ 	.word	0x00000082


	//----- nvinfo : EIATTR_KPARAM_INFO
	.align		4
.L_1159:
        /*0008*/ 	.byte	0x04, 0x17
        /*000a*/ 	.short	(.L_1161 - .L_1160)
.L_1160:
        /*000c*/ 	.word	0x00000000
        /*0010*/ 	.short	0x000b
        /*0012*/ 	.short	0x00b0
        /*0014*/ 	.byte	0x00, 0xf0, 0x11, 0x00


	//----- nvinfo : EIATTR_KPARAM_INFO
	.align		4
.L_1161:
        /*0018*/ 	.byte	0x04, 0x17
        /*001a*/ 	.short	(.L_1163 - .L_1162)
.L_1162:
        /*001c*/ 	.word	0x00000000
        /*0020*/ 	.short	0x000a
        /*0022*/ 	.short	0x00ac
        /*0024*/ 	.byte	0x00, 0xf0, 0x11, 0x00


	//----- nvinfo : EIATTR_KPARAM_INFO
	.align		4
.L_1163:
        /*0028*/ 	.byte	0x04, 0x17
        /*002a*/ 	.short	(.L_1165 - .L_1164)
.L_1164:
        /*002c*/ 	.word	0x00000000
        /*0030*/ 	.short	0x0009
        /*0032*/ 	.short	0x00a8
        /*0034*/ 	.byte	0x00, 0xf0, 0x11, 0x00


	//----- nvinfo : EIATTR_KPARAM_INFO
	.align		4
.L_1165:
        /*0038*/ 	.byte	0x04, 0x17
        /*003a*/ 	.short	(.L_1167 - .L_1166)
.L_1166:
        /*003c*/ 	.word	0x00000000
        /*0040*/ 	.short	0x0008
        /*0042*/ 	.short	0x00a4
        /*0044*/ 	.byte	0x00, 0xf0, 0x11, 0x00


	//----- nvinfo : EIATTR_KPARAM_INFO
	.align		4
.L_1167:
        /*0048*/ 	.byte	0x04, 0x17
        /*004a*/ 	.short	(.L_1169 - .L_1168)
.L_1168:
        /*004c*/ 	.word	0x00000000
        /*0050*/ 	.short	0x0007
        /*0052*/ 	.short	0x00a0
        /*0054*/ 	.byte	0x00, 0xf0, 0x11, 0x00


	//----- nvinfo : EIATTR_KPARAM_INFO
	.align		4
.L_1169:
        /*0058*/ 	.byte	0x04, 0x17
        /*005a*/ 	.short	(.L_1171 - .L_1170)
.L_1170:
        /*005c*/ 	.word	0x00000000
        /*0060*/ 	.short	0x0006
        /*0062*/ 	.short	0x009c
        /*0064*/ 	.byte	0x00, 0xf0, 0x11, 0x00


	//----- nvinfo : EIATTR_KPARAM_INFO
	.align		4
.L_1171:
        /*0068*/ 	.byte	0x04, 0x17
        /*006a*/ 	.short	(.L_1173 - .L_1172)
.L_1172:
        /*006c*/ 	.word	0x00000000
        /*0070*/ 	.short	0x0005
        /*0072*/ 	.short	0x0098
        /*0074*/ 	.byte	0x00, 0xf0, 0x11, 0x00


	//----- nvinfo : EIATTR_KPARAM_INFO
	.align		4
.L_1173:
        /*0078*/ 	.byte	0x04, 0x17
        /*007a*/ 	.short	(.L_1175 - .L_1174)
.L_1174:
        /*007c*/ 	.word	0x00000000
        /*0080*/ 	.short	0x0004
        /*0082*/ 	.short	0x0094
        /*0084*/ 	.byte	0x00, 0xf0, 0x11, 0x00


	//----- nvinfo : EIATTR_KPARAM_INFO
	.align		4
.L_1175:
        /*0088*/ 	.byte	0x04, 0x17
        /*008a*/ 	.short	(.L_1177 - .L_1176)
.L_1176:
        /*008c*/ 	.word	0x00000000
        /*0090*/ 	.short	0x0003
        /*0092*/ 	.short	0x0090
        /*0094*/ 	.byte	0x00, 0xf0, 0x11, 0x00


	//----- nvinfo : EIATTR_KPARAM_INFO
	.align		4
.L_1177:
        /*0098*/ 	.byte	0x04, 0x17
        /*009a*/ 	.short	(.L_1179 - .L_1178)
.L_1178:
        /*009c*/ 	.word	0x00000000
        /*00a0*/ 	.short	0x0002
        /*00a2*/ 	.short	0x0060
        /*00a4*/ 	.byte	0x00, 0xf0, 0xc1, 0x00


	//----- nvinfo : EIATTR_KPARAM_INFO
	.align		4
.L_1179:
        /*00a8*/ 	.byte	0x04, 0x17
        /*00aa*/ 	.short	(.L_1181 - .L_1180)
.L_1180:
        /*00ac*/ 	.word	0x00000000
        /*00b0*/ 	.short	0x0001
        /*00b2*/ 	.short	0x0030
        /*00b4*/ 	.byte	0x00, 0xf0, 0xc1, 0x00


	//----- nvinfo : EIATTR_KPARAM_INFO
	.align		4
.L_1181:
        /*00b8*/ 	.byte	0x04, 0x17
        /*00ba*/ 	.short	(.L_1183 - .L_1182)
.L_1182:
        /*00bc*/ 	.word	0x00000000
        /*00c0*/ 	.short	0x0000
        /*00c2*/ 	.short	0x0000
        /*00c4*/ 	.byte	0x00, 0xf0, 0xc1, 0x00


	//----- nvinfo : EIATTR_SPARSE_MMA_MASK
	.align		4
.L_1183:
        /*00c8*/ 	.byte	0x03, 0x50
        /*00ca*/ 	.short	0x0000


	//----- nvinfo : EIATTR_MAXREG_COUNT
	.align		4
        /*00cc*/ 	.byte	0x03, 0x1b
        /*00ce*/ 	.short	0x00ff


	//----- nvinfo : EIATTR_MERCURY_ISA_VERSION
	.align		4
        /*00d0*/ 	.byte	0x03, 0x5f
        /*00d2*/ 	.short	0x0101


	//----- nvinfo : EIATTR_VRC_CTA_INIT_COUNT
	.align		4
        /*00d4*/ 	.byte	0x02, 0x4a
	.zero		1
	.zero		1


	//----- nvinfo : EIATTR_EXIT_INSTR_OFFSETS
	.align		4
        /*00d8*/ 	.byte	0x04, 0x1c
        /*00da*/ 	.short	(.L_1185 - .L_1184)


	//   ....[0]....
.L_1184:
        /*00dc*/ 	.word	0x00000230


	//   ....[1]....
        /*00e0*/ 	.word	0x00002700


	//   ....[2]....
        /*00e4*/ 	.word	0x000032a0


	//   ....[3]....
        /*00e8*/ 	.word	0x000040f0


	//   ....[4]....
        /*00ec*/ 	.word	0x00004c90


	//   ....[5]....
        /*00f0*/ 	.word	0x00005ae0


	//   ....[6]....
        /*00f4*/ 	.word	0x00006680


	//   ....[7]....
        /*00f8*/ 	.word	0x000074d0


	//   ....[8]....
        /*00fc*/ 	.word	0x00008070


	//   ....[9]....
        /*0100*/ 	.word	0x00008ec0


	//----- nvinfo : EIATTR_CRS_STACK_SIZE
	.align		4
.L_1185:
        /*0104*/ 	.byte	0x04, 0x1e
        /*0106*/ 	.short	(.L_1187 - .L_1186)
.L_1186:
        /*0108*/ 	.word	0x00000000


	//----- nvinfo : EIATTR_CBANK_PARAM_SIZE
	.align		4
.L_1187:
        /*010c*/ 	.byte	0x03, 0x19
        /*010e*/ 	.short	0x00b4


	//----- nvinfo : EIATTR_PARAM_CBANK
	.align		4
        /*0110*/ 	.byte	0x04, 0x0a
        /*0112*/ 	.short	(.L_1189 - .L_1188)
	.align		4
.L_1188:
        /*0114*/ 	.word	index@(.nv.constant0._ZN2at6native51_GLOBAL__N__11011a27_18_DepthwiseConv3d_cu_35e0c7b543conv_depthwise3d_cuda_backward_input_kernelIffLin1ELin1ELin1ELin1ELin1ELin1ELin1ELin1ELin1EEEvNS_27GenericPackedTensorAccessorIKT_Lm5ENS_16DefaultPtrTraitsEiEENS3_IS4_Lm5ES6_iEES7_iiiiiiiii)
        /*0118*/ 	.short	0x0380
        /*011a*/ 	.short	0x00b4


	//----- nvinfo : EIATTR_SW_WAR
	.align		4
.L_1189:
        /*011c*/ 	.byte	0x04, 0x36
        /*011e*/ 	.short	(.L_1191 - .L_1190)
.L_1190:
        /*0120*/ 	.word	0x00000008
.L_1191:


//--------------------- .nv.info._ZN2at6native51_GLOBAL__N__11011a27_18_DepthwiseConv3d_cu_35e0c7b543conv_depthwise3d_cuda_backward_input_kernelIffLi3ELi3ELi3ELin1ELin1ELin1ELin1ELin1ELin1EEEvNS_27GenericPackedTensorAccessorIKT_Lm5ENS_16DefaultPtrTraitsEiEENS3_IS4_Lm5ES6_iEES7_iiiiiiiii --------------------------
	.section	.nv.info._ZN2at6native51_GLOBAL__N__11011a27_18_DepthwiseConv3d_cu_35e0c7b543conv_depthwise3d_cuda_backward_input_kernelIffLi3ELi3ELi3ELin1ELin1ELin1ELin1ELin1ELin1EEEvNS_27GenericPackedTensorAccessorIKT_Lm5ENS_16DefaultPtrTraitsEiEENS3_IS4_Lm5ES6_iEES7_iiiiiiiii,"",@"SHT_CUDA_INFO"
	.sectionflags	@""
	.align	4


	//----- nvinfo : EIATTR_CUDA_API_VERSION
	.align		4
        /*0000*/ 	.byte	0x04, 0x37
        /*0002*/ 	.short	(.L_1193 - .L_1192)
.L_1192:
        /*0004*/ 	.word	0x00000082


	//----- nvinfo : EIATTR_KPARAM_INFO
	.align		4
.L_1193:
        /*0008*/ 	.byte	0x04, 0x17
        /*000a*/ 	.short	(.L_1195 - .L_1194)
.L_1194:
        /*000c*/ 	.word	0x00000000
        /*0010*/ 	.short	0x000b
        /*0012*/ 	.short	0x00b0
        /*0014*/ 	.byte	0x00, 0xf0, 0x11, 0x00


	//----- nvinfo : EIATTR_KPARAM_INFO
	.align		4
.L_1195:
        /*0018*/ 	.byte	0x04, 0x17
        /*001a*/ 	.short	(.L_1197 - .L_1196)
.L_1196:
        /*001c*/ 	.word	0x00000000
        /*0020*/ 	.short	0x000a
        /*0022*/ 	.short	0x00ac
        /*0024*/ 	.byte	0x00, 0xf0, 0x11, 0x00


	//----- nvinfo : EIATTR_KPARAM_INFO
	.align		4
.L_1197:
        /*0028*/ 	.byte	0x04, 0x17
        /*002a*/ 	.short	(.L_1199 - .L_1198)
.L_1198:
        /*002c*/ 	.word	0x00000000
        /*0030*/ 	.short	0x0009
        /*0032*/ 	.short	0x00a8
        /*0034*/ 	.byte	0x00, 0xf0, 0x11, 0x00


	//----- nvinfo : EIATTR_KPARAM_INFO
	.align		4
.L_1199:
        /*0038*/ 	.byte	0x04, 0x17
        /*003a*/ 	.short	(.L_1201 - .L_1200)
.L_1200:
        /*003c*/ 	.word	0x00000000
        /*0040*/ 	.short	0x0008
        /*0042*/ 	.short	0x00a4
        /*0044*/ 	.byte	0x00, 0xf0, 0x11, 0x00


	//----- nvinfo : EIATTR_KPARAM_INFO
	.align		4
.L_1201:
        /*0048*/ 	.byte	0x04, 0x17
        /*004a*/ 	.short	(.L_1203 - .L_1202)
.L_1202:
        /*004c*/ 	.word	0x00000000
        /*0050*/ 	.short	0x0007
        /*0052*/ 	.short	0x00a0
        /*0054*/ 	.byte	0x00, 0xf0, 0x11, 0x00


	//----- nvinfo : EIATTR_KPARAM_INFO
	.align		4
.L_1203:
        /*0058*/ 	.byte	0x04, 0x17
        /*005a*/ 	.short	(.L_1205 - .L_1204)
.L_1204:
        /*005c*/ 	.word	0x00000000
        /*0060*/ 	.short	0x0006
        /*0062*/ 	.short	0x009c
        /*0064*/ 	.byte	0x00, 0xf0, 0x11, 0x00


	//----- nvinfo : EIATTR_KPARAM_INFO
	.align		4
.L_1205:
        /*0068*/ 	.byte	0x04, 0x17
        /*006a*/ 	.short	(.L_1207 - .L_1206)
.L_1206:
        /*006c*/ 	.word	0x00000000
        /*0070*/ 	.short	0x0005
        /*0072*/ 	.short	0x0098
        /*0074*/ 	.byte	0x00, 0xf0, 0x11, 0x00


	//----- nvinfo : EIATTR_KPARAM_INFO
	.align		4
.L_1207:
        /*0078*/ 	.byte	0x04, 0x17
        /*007a*/ 	.short	(.L_1209 - .L_1208)
.L_1208:
        /*007c*/ 	.word	0x00000000
        /*0080*/ 	.short	0x0004
        /*0082*/ 	.short	0x0094
        /*0084*/ 	.byte	0x00, 0xf0, 0x11, 0x00


	//----- nvinfo : EIATTR_KPARAM_INFO
	.align		4
.L_1209:
        /*0088*/ 	.byte	0x04, 0x17
        /*008a*/ 	.short	(.L_1211 - .L_1210)
.L_1210:
        /*008c*/ 	.word	0x00000000
        /*0090*/ 	.short	0x0003
        /*0092*/ 	.short	0x0090
        /*0094*/ 	.byte	0x00, 0xf0, 0x11, 0x00


	//----- nvinfo : EIATTR_KPARAM_INFO
	.align		4
.L_1211:
        /*0098*/ 	.byte	0x04, 0x17
        /*009a*/ 	.short	(.L_1213 - .L_1212)
.L_1212:
        /*009c*/ 	.word	0x00000000
        /*00a0*/ 	.short	0x0002
        /*00a2*/ 	.short	0x0060
        /*00a4*/ 	.byte	0x00, 0xf0, 0xc1, 0x00


	//----- nvinfo : EIATTR_KPARAM_INFO
	.align		4
.L_1213:
        /*00a8*/ 	.byte	0x04, 0x17
        /*00aa*/ 	.short	(.L_1215 - .L_1214)
.L_1214:
        /*00ac*/ 	.word	0x00000000
        /*00b0*/ 	.short	0x0001
        /*00b2*/ 	.short	0x0030
        /*00b4*/ 	.byte	0x00, 0xf0, 0xc1, 0x00


	//----- nvinfo : EIATTR_KPARAM_INFO
	.align		4
.L_1215:
        /*00b8*/ 	.byte	0x04, 0x17
        /*00ba*/ 	.short	(.L_1217 - .L_1216)
.L_1216:
        /*00bc*/ 	.word	0x00000000
        /*00c0*/ 	.short	0x0000
        /*00c2*/ 	.short	0x0000
        /*00c4*/ 	.byte	0x00, 0xf0, 0xc1, 0x00


	//----- nvinfo : EIATTR_SPARSE_MMA_MASK
	.align		4
.L_1217:
        /*00c8*/ 	.byte	0x03, 0x50
        /*00ca*/ 	.short	0x0000


	//----- nvinfo : EIATTR_MAXREG_COUNT
	.align		4
        /*00cc*/ 	.byte	0x03, 0x1b
        /*00ce*/ 	.short	0x00ff


	//----- nvinfo : EIATTR_MERCURY_ISA_VERSION
	.align		4
        /*00d0*/ 	.byte	0x03, 0x5f
        /*00d2*/ 	.short	0x0101


	//----- nvinfo : EIATTR_VRC_CTA_INIT_COUNT
	.align		4
        /*00d4*/ 	.byte	0x02, 0x4a
	.zero		1
	.zero		1


	//----- nvinfo : EIATTR_EXIT_INSTR_OFFSETS
	.align		4
        /*00d8*/ 	.byte	0x04, 0x1c
        /*00da*/ 	.short	(.L_1219 - .L_1218)


	//   ....[0]....
.L_1218:
        /*00dc*/ 	.word	0x00000200


	//   ....[1]....
        /*00e0*/ 	.word	0x000021d0


	//   ....[2]....
        /*00e4*/ 	.word	0x00002d70


	//   ....[3]....
        /*00e8*/ 	.word	0x00003bf0


	//----- nvinfo : EIATTR_CRS_STACK_SIZE
	.align		4
.L_1219:
        /*00ec*/ 	.byte	0x04, 0x1e
        /*00ee*/ 	.short	(.L_1221 - .L_1220)
.L_1220:
        /*00f0*/ 	.word	0x00000000


	//----- nvinfo : EIATTR_CBANK_PARAM_SIZE
	.align		4
.L_1221:
        /*00f4*/ 	.byte	0x03, 0x19
        /*00f6*/ 	.short	0x00b4


	//----- nvinfo : EIATTR_PARAM_CBANK
	.align		4
        /*00f8*/ 	.byte	0x04, 0x0a
        /*00fa*/ 	.short	(.L_1223 - .L_1222)
	.align		4
.L_1222:
        /*00fc*/ 	.word	index@(.nv.constant0._ZN2at6native51_GLOBAL__N__11011a27_18_DepthwiseConv3d_cu_35e0c7b543conv_depthwise3d_cuda_backward_input_kernelIffLi3ELi3ELi3ELin1ELin1ELin1ELin1ELin1ELin1EEEvNS_27GenericPackedTensorAccessorIKT_Lm5ENS_16DefaultPtrTraitsEiEENS3_IS4_Lm5ES6_iEES7_iiiiiiiii)
        /*0100*/ 	.short	0x0380
        /*0102*/ 	.short	0x00b4


	//----- nvinfo : EIATTR_SW_WAR
	.align		4
.L_1223:
        /*0104*/ 	.byte	0x04, 0x36
        /*0106*/ 	.short	(.L_1225 - .L_1224)
.L_1224:
        /*0108*/ 	.word	0x00000008
.L_1225:


//--------------------- .nv.info._ZN2at6native51_GLOBAL__N__11011a27_18_DepthwiseConv3d_cu_35e0c7b543conv_depthwise3d_cuda_backward_input_kernelIffLi3ELi3ELi3ELin1ELin1ELin1ELi1ELi1ELi1EEEvNS_27GenericPackedTensorAccessorIKT_Lm5ENS_16DefaultPtrTraitsEiEENS3_IS4_Lm5ES6_iEES7_iiiiiiiii --------------------------
	.section	.nv.info._ZN2at6native51_GLOBAL__N__11011a27_18_DepthwiseConv3d_cu_35e0c7b543conv_depthwise3d_cuda_backward_input_kernelIffLi3ELi3ELi3ELin1ELin1ELin1ELi1ELi1ELi1EEEvNS_27GenericPackedTensorAccessorIKT_Lm5ENS_16DefaultPtrTraitsEiEENS3_IS4_Lm5ES6_iEES7_iiiiiiiii,"",@"SHT_CUDA_INFO"
	.sectionflags	@""
	.align	4


	//----- nvinfo : EIATTR_CUDA_API_VERSION
	.align		4
        /*0000*/ 	.byte	0x04, 0x37
        /*0002*/ 	.short	(.L_1227 - .L_1226)
.L_1226:
        /*0004*/ 	.word	0x00000082


	//----- nvinfo : EIATTR_KPARAM_INFO
	.align		4
.L_1227:
        /*0008*/ 	.byte	0x04, 0x17
        /*000a*/ 	.short	(.L_1229 - .L_1228)
.L_1228:
        /*000c*/ 	.word	0x00000000
        /*0010*/ 	.short	0x000b
        /*0012*/ 	.short	0x00b0
        /*0014*/ 	.byte	0x00, 0xf0, 0x11, 0x00


	//----- nvinfo : EIATTR_KPARAM_INFO
	.align		4
.L_1229:
        /*0018*/ 	.byte	0x04, 0x17
        /*001a*/ 	.short	(.L_1231 - .L_1230)
.L_1230:
        /*001c*/ 	.word	0x00000000
        /*0020*/ 	.short	0x000a
        /*0022*/ 	.short	0x00ac
        /*0024*/ 	.byte	0x00, 0xf0, 0x11, 0x00


	//----- nvinfo : EIATTR_KPARAM_INFO
	.align		4
.L_1231:
        /*0028*/ 	.byte	0x04, 0x17
        /*002a*/ 	.short	(.L_1233 - .L_1232)
.L_1232:
        /*002c*/ 	.word	0x00000000
        /*0030*/ 	.short	0x0009
        /*0032*/ 	.short	0x00a8
        /*0034*/ 	.byte	0x00, 0xf0, 0x11, 0x00


	//----- nvinfo : EIATTR_KPARAM_INFO
	.align		4
.L_1233:
        /*0038*/ 	.byte	0x04, 0x17
        /*003a*/ 	.short	(.L_1235 - .L_1234)
.L_1234:
        /*003c*/ 	.word	0x00000000
        /*0040*/ 	.short	0x0008
        /*0042*/ 	.short	0x00a4
        /*0044*/ 	.byte	0x00, 0xf0, 0x11, 0x00


	//----- nvinfo : EIATTR_KPARAM_INFO
	.align		4
.L_1235:
        /*0048*/ 	.byte	0x04, 0x17
        /*004a*/ 	.short	(.L_1237 - .L_1236)
.L_1236:
        /*004c*/ 	.word	0x00000000
        /*0050*/ 	.short	0x0007
        /*0052*/ 	.short	0x00a0
        /*0054*/ 	.byte	0x00, 0xf0, 0x11, 0x00


	//----- nvinfo : EIATTR_KPARAM_INFO
	.align		4
.L_1237:
        /*0058*/ 	.byte	0x04, 0x17
        /*005a*/ 	.short	(.L_1239 - .L_1238)
.L_1238:
        /*005c*/ 	.word	0x00000000
        /*0060*/ 	.short	0x0006
        /*0062*/ 	.short	0x009c
        /*0064*/ 	.byte	0x00, 0xf0, 0x11, 0x00


	//----- nvinfo : EIATTR_KPARAM_INFO
	.align		4
.L_1239:
        /*0068*/ 	.byte	0x04, 0x17
        /*006a*/ 	.short	(.L_1241 - .L_1240)
.L_1240:
        /*006c*/ 	.word	0x00000000
        /*0070*/ 	.short	0x0005
        /*0072*/ 	.short	0x0098
        /*0074*/ 	.byte	0x00, 0xf0, 0x11, 0x00


	//----- nvinfo : EIATTR_KPARAM_INFO
	.align		4
.L_1241:
        /*0078*/ 	.byte	0x04, 0x17
        /*007a*/ 	.short	(.L_1243 - .L_1242)
.L_1242:
        /*007c*/ 	.word	0x00000000
        /*0080*/ 	.short	0x0004
        /*0082*/ 	.short	0x0094
        /*0084*/ 	.byte	0x00, 0xf0, 0x11, 0x00


	//----- nvinfo : EIATTR_KPARAM_INFO
	.align		4
.L_1243:
        /*0088*/ 	.byte	0x04, 0x17
        /*008a*/ 	.short	(.L_1245 - .L_1244)
.L_1244:
        /*008c*/ 	.word	0x00000000
        /*0090*/ 	.short	0x0003
        /*0092*/ 	.short	0x0090
        /*0094*/ 	.byte	0x00, 0xf0, 0x11, 0x00


	//----- nvinfo : EIATTR_KPARAM_INFO
	.align		4
.L_1245:
        /*0098*/ 	.byte	0x04, 0x17
        /*009a*/ 	.short	(.L_1247 - .L_1246)
.L_1246:
        /*009c*/ 	.word	0x00000000
        /*00a0*/ 	.short	0x0002
        /*00a2*/ 	.short	0x0060
        /*00a4*/ 	.byte	0x00, 0xf0, 0xc1, 0x00


	//----- nvinfo : EIATTR_KPARAM_INFO
	.align		4
.L_1247:
        /*00a8*/ 	.byte	0x04, 0x17
        /*00aa*/ 	.short	(.L_1249 - .L_1248)
.L_1248:
        /*00ac*/ 	.word	0x00000000
        /*00b0*/ 	.short	0x0001
        /*00b2*/ 	.short	0x0030
        /*00b4*/ 	.byte	0x00, 0xf0, 0xc1, 0x00


	//----- nvinfo : EIATTR_KPARAM_INFO
	.align		4
.L_1249:
        /*00b8*/ 	.byte	0x04, 0x17
        /*00ba*/ 	.short	(.L_1251 - .L_1250)
.L_1250:
        /*00bc*/ 	.word	0x00000000
        /*00c0*/ 	.short	0x0000
        /*00c2*/ 	.short	0x0000
        /*00c4*/ 	.byte	0x00, 0xf0, 0xc1, 0x00


	//----- nvinfo : EIATTR_SPARSE_MMA_MASK
	.align		4
.L_1251:
        /*00c8*/ 	.byte	0x03, 0x50
        /*00ca*/ 	.short	0x0000


	//----- nvinfo : EIATTR_MAXREG_COUNT
	.align		4
        /*00cc*/ 	.byte	0x03, 0x1b
        /*00ce*/ 	.short	0x00ff


	//----- nvinfo : EIATTR_MERCURY_ISA_VERSION
	.align		4
        /*00d0*/ 	.byte	0x03, 0x5f
        /*00d2*/ 	.short	0x0101


	//----- nvinfo : EIATTR_VRC_CTA_INIT_COUNT
	.align		4
        /*00d4*/ 	.byte	0x02, 0x4a
	.zero		1
	.zero		1


	//----- nvinfo : EIATTR_EXIT_INSTR_OFFSETS
	.align		4
        /*00d8*/ 	.byte	0x04, 0x1c
        /*00da*/ 	.short	(.L_1253 - .L_1252)


	//   ....[0]....
.L_1252:
        /*00dc*/ 	.word	0x00000230


	//   ....[1]....
        /*00e0*/ 	.word	0x00001970


	//   ....[2]....
        /*00e4*/ 	.word	0x000024f0


	//   ....[3]....
        /*00e8*/ 	.word	0x00003360


	//----- nvinfo : EIATTR_CRS_STACK_SIZE
	.align		4
.L_1253:
        /*00ec*/ 	.byte	0x04, 0x1e
        /*00ee*/ 	.short	(.L_1255 - .L_1254)
.L_1254:
        /*00f0*/ 	.word	0x00000000


	//----- nvinfo : EIATTR_CBANK_PARAM_SIZE
	.align		4
.L_1255:
        /*00f4*/ 	.byte	0x03, 0x19
        /*00f6*/ 	.short	0x00b4


	//----- nvinfo : EIATTR_PARAM_CBANK
	.align		4
        /*00f8*/ 	.byte	0x04, 0x0a
        /*00fa*/ 	.short	(.L_1257 - .L_1256)
	.align		4
.L_1256:
        /*00fc*/ 	.word	index@(.nv.constant0._ZN2at6native51_GLOBAL__N__11011a27_18_DepthwiseConv3d_cu_35e0c7b543conv_depthwise3d_cuda_backward_input_kernelIffLi3ELi3ELi3ELin1ELin1ELin1ELi1ELi1ELi1EEEvNS_27GenericPackedTensorAccessorIKT_Lm5ENS_16DefaultPtrTraitsEiEENS3_IS4_Lm5ES6_iEES7_iiiiiiiii)
        /*0100*/ 	.short	0x0380
        /*0102*/ 	.short	0x00b4


	//----- nvinfo : EIATTR_SW_WAR
	.align		4
.L_1257:
        /*0104*/ 	.byte	0x04, 0x36
        /*0106*/ 	.short	(.L_1259 - .L_1258)
.L_1258:
        /*0108*/ 	.word	0x00000008
.L_1259:


//--------------------- .nv.info._ZN2at6native51_GLOBAL__N__11011a27_18_DepthwiseConv3d_cu_35e0c7b543conv_depthwise3d_cuda_backward_input_kernelIffLi3ELi3ELi3ELi1ELi1ELi1ELin1ELin1ELin1EEEvNS_27GenericPackedTensorAccessorIKT_Lm5ENS_16DefaultPtrTraitsEiEENS3_IS4_Lm5ES6_iEES7_iiiiiiiii --------------------------
	.section	.nv.info._ZN2at6native51_GLOBAL__N__11011a27_18_DepthwiseConv3d_cu_35e0c7b543conv_depthwise3d_cuda_backward_input_kernelIffLi3ELi3ELi3ELi1ELi1ELi1ELin1ELin1ELin1EEEvNS_27GenericPackedTensorAccessorIKT_Lm5ENS_16DefaultPtrTraitsEiEENS3_IS4_Lm5ES6_iEES7_iiiiiiiii,"",@"SHT_CUDA_INFO"
	.sectionflags	@""
	.align	4


	//----- nvinfo : EIATTR_CUDA_API_VERSION
	.align		4
        /*0000*/ 	.byte	0x04, 0x37
        /*0002*/ 	.short	(.L_1261 - .L_1260)
.L_1260:
        /*0004*/ 	.word	0x00000082


	//----- nvinfo : EIATTR_KPARAM_INFO
	.align		4
.L_1261:
        /*0008*/ 	.byte	0x04, 0x17
        /*000a*/ 	.short	(.L_1263 - .L_1262)
.L_1262:
        /*000c*/ 	.word	0x00000000
        /*0010*/ 	.short	0x000b
        /*0012*/ 	.short	0x00b0
        /*0014*/ 	.byte	0x00, 0xf0, 0x11, 0x00


	//----- nvinfo : EIATTR_KPARAM_INFO
	.align		4
.L_1263:
        /*0018*/ 	.byte	0x04, 0x17
        /*001a*/ 	.short	(.L_1265 - .L_1264)
.L_1264:
        /*001c*/ 	.word	0x00000000
        /*0020*/ 	.short	0x000a
        /*0022*/ 	.short	0x00ac
        /*0024*/ 	.byte	0x00, 0xf0, 0x11, 0x00


	//----- nvinfo : EIATTR_KPARAM_INFO
	.align		4
.L_1265:
        /*0028*/ 	.byte	0x04, 0x17
        /*002a*/ 	.short	(.L_1267 - .L_1266)
.L_1266:
        /*002c*/ 	.word	0x00000000
        /*0030*/ 	.short	0x0009
        /*0032*/ 	.short	0x00a8
        /*0034*/ 	.byte	0x00, 0xf0, 0x11, 0x00


	//----- nvinfo : EIATTR_KPARAM_INFO
	.align		4
.L_1267:
        /*0038*/ 	.byte	0x04, 0x17
        /*003a*/ 	.short	(.L_1269 - .L_1268)
.L_1268:
        /*003c*/ 	.word	0x00000000
        /*0040*/ 	.short	0x0008
        /*0042*/ 	.short	0x00a4
        /*0044*/ 	.byte	0x00, 0xf0, 0x11, 0x00


	//----- nvinfo : EIATTR_KPARAM_INFO
	.align		4
.L_1269:
        /*0048*/ 	.byte	0x04, 0x17
        /*004a*/ 	.short	(.L_1271 - .L_1270)
.L_1270:
        /*004c*/ 	.word	0x00000000
        /*0050*/ 	.short	0x0007
        /*0052*/ 	.short	0x00a0
        /*0054*/ 	.byte	0x00, 0xf0, 0x11, 0x00


	//----- nvinfo : EIATTR_KPARAM_INFO
	.align		4
.L_1271:
        /*0058*/ 	.byte	0x04, 0x17
        /*005a*/ 	.short	(.L_1273 - .L_1272)
.L_1272:
        /*005c*/ 	.word	0x00000000
        /*0060*/ 	.short	0x0006
        /*0062*/ 	.short	0x009c
        /*0064*/ 	.byte	0x00, 0xf0, 0x11, 0x00


	//----- nvinfo : EIATTR_KPARAM_INFO
	.align		4
.L_1273:
        /*0068*/ 	.byte	0x04, 0x17
        /*006a*/ 	.short	(.L_1275 - .L_1274)
.L_1274:
        /*006c*/ 	.word	0x00000000
        /*0070*/ 	.short	0x0005
        /*0072*/ 	.short	0x0098
        /*0074*/ 	.byte	0x00, 0xf0, 0x11, 0x00


	//----- nvinfo : EIATTR_KPARAM_INFO
	.align		4
.L_1275:
        /*0078*/ 	.byte	0x04, 0x17
        /*007a*/ 	.short	(.L_1277 - .L_1276)
.L_1276:
        /*007c*/ 	.word	0x00000000
        /*0080*/ 	.short	0x0004
        /*0082*/ 	.short	0x0094
        /*0084*/ 	.byte	0x00, 0xf0, 0x11, 0x00


	//----- nvinfo : EIATTR_KPARAM_INFO
	.align		4
.L_1277:
        /*0088*/ 	.byte	0x04, 0x17
        /*008a*/ 	.short	(.L_1279 - .L_1278)
.L_1278:
        /*008c*/ 	.word	0x00000000
        /*0090*/ 	.short	0x0003
        /*0092*/ 	.short	0x0090
        /*0094*/ 	.byte	0x00, 0xf0, 0x11, 0x00


	//----- nvinfo : EIATTR_KPARAM_INFO
	.align		4
.L_1279:
        /*0098*/ 	.byte	0x04, 0x17
        /*009a*/ 	.short	(.L_1281 - .L_1280)
.L_1280:
        /*009c*/ 	.word	0x00000000
        /*00a0*/ 	.short	0x0002
        /*00a2*/ 	.short	0x0060
        /*00a4*/ 	.byte	0x00, 0xf0, 0xc1, 0x00


	//----- nvinfo : EIATTR_KPARAM_INFO
	.align		4
.L_1281:
        /*00a8*/ 	.byte	0x04, 0x17
        /*00aa*/ 	.short	(.L_1283 - .L_1282)
.L_1282:
        /*00ac*/ 	.word	0x00000000
        /*00b0*/ 	.short	0x0001
        /*00b2*/ 	.short	0x0030
        /*00b4*/ 	.byte	0x00, 0xf0, 0xc1, 0x00


	//----- nvinfo : EIATTR_KPARAM_INFO
	.align		4
.L_1283:
        /*00b8*/ 	.byte	0x04, 0x17
        /*00ba*/ 	.short	(.L_1285 - .L_1284)
.L_1284:
        /*00bc*/ 	.word	0x00000000
        /*00c0*/ 	.short	0x0000
        /*00c2*/ 	.short	0x0000
        /*00c4*/ 	.byte	0x00, 0xf0, 0xc1, 0x00


	//----- nvinfo : EIATTR_SPARSE_MMA_MASK
	.align		4
.L_1285:
        /*00c8*/ 	.byte	0x03, 0x50
        /*00ca*/ 	.short	0x0000


	//----- nvinfo : EIATTR_MAXREG_COUNT
	.align		4
        /*00cc*/ 	.byte	0x03, 0x1b
        /*00ce*/ 	.short	0x00ff


	//----- nvinfo : EIATTR_MERCURY_ISA_VERSION
	.align		4
        /*00d0*/ 	.byte	0x03, 0x5f
        /*00d2*/ 	.short	0x0101


	//----- nvinfo : EIATTR_VRC_CTA_INIT_COUNT
	.align		4
        /*00d4*/ 	.byte	0x02, 0x4a
	.zero		1
	.zero		1


	//----- nvinfo : EIATTR_EXIT_INSTR_OFFSETS
	.align		4
        /*00d8*/ 	.byte	0x04, 0x1c
        /*00da*/ 	.short	(.L_1287 - .L_1286)


	//   ....[0]....
.L_1286:
        /*00dc*/ 	.word	0x00000220


	//   ....[1]....
        /*00e0*/ 	.word	0x00002150


	//   ....[2]....
        /*00e4*/ 	.word	0x00002ce0


	//   ....[3]....
        /*00e8*/ 	.word	0x00003b20


	//----- nvinfo : EIATTR_CRS_STACK_SIZE
	.align		4
.L_1287:
        /*00ec*/ 	.byte	0x04, 0x1e
        /*00ee*/ 	.short	(.L_1289 - .L_1288)
.L_1288:
        /*00f0*/ 	.word	0x00000000


	//----- nvinfo : EIATTR_CBANK_PARAM_SIZE
	.align		4
.L_1289:
        /*00f4*/ 	.byte	0x03, 0x19
        /*00f6*/ 	.short	0x00b4


	//----- nvinfo : EIATTR_PARAM_CBANK
	.align		4
        /*00f8*/ 	.byte	0x04, 0x0a
        /*00fa*/ 	.short	(.L_1291 - .L_1290)
	.align		4
.L_1290:
        /*00fc*/ 	.word	index@(.nv.constant0._ZN2at6native51_GLOBAL__N__11011a27_18_DepthwiseConv3d_cu_35e0c7b543conv_depthwise3d_cuda_backward_input_kernelIffLi3ELi3ELi3ELi1ELi1ELi1ELin1ELin1ELin1EEEvNS_27GenericPackedTensorAccessorIKT_Lm5ENS_16DefaultPtrTraitsEiEENS3_IS4_Lm5ES6_iEES7_iiiiiiiii)
        /*0100*/ 	.short	0x0380
        /*0102*/ 	.short	0x00b4


	//----- nvinfo : EIATTR_SW_WAR
	.align		4
.L_1291:
        /*0104*/ 	.byte	0x04, 0x36
        /*0106*/ 	.short	(.L_1293 - .L_1292)
.L_1292:
        /*0108*/ 	.word	0x00000008
.L_1293:


//--------------------- .nv.info._ZN2at6native51_GLOBAL__N__11011a27_18_DepthwiseConv3d_cu_35e0c7b543conv_depthwise3d_cuda_backward_input_kernelIffLi3ELi3ELi3ELi1ELi1ELi1ELi1ELi1ELi1EEEvNS_27GenericPackedTensorAccessorIKT_Lm5ENS_16DefaultPtrTraitsEiEENS3_IS4_Lm5ES6_iEES7_iiiiiiiii --------------------------
	.section	.nv.info._ZN2at6native51_GLOBAL__N__11011a27_18_DepthwiseConv3d_cu_35e0c7b543conv_depthwise3d_cuda_backward_input_kernelIffLi3ELi3ELi3ELi1ELi1ELi1ELi1ELi1ELi1EEEvNS_27GenericPackedTensorAccessorIKT_Lm5ENS_16DefaultPtrTraitsEiEENS3_IS4_Lm5ES6_iEES7_iiiiiiiii,"",@"SHT_CUDA_INFO"
	.sectionflags	@""
	.align	4


	//----- nvinfo : EIATTR_CUDA_API_VERSION
	.align		4
        /*0000*/ 	.byte	0x04, 0x37
        /*0002*/ 	.short	(.L_1295 - .L_1294)
.L_1294:
        /*0004*/ 	.word	0x00000082


	//----- nvinfo : EIATTR_KPARAM_INFO
	.align		4
.L_1295:
        /*0008*/ 	.byte	0x04, 0x17
        /*000a*/ 	.short	(.L_1297 - .L_1296)
.L_1296:
        /*000c*/ 	.word	0x00000000
        /*0010*/ 	.short	0x000b
        /*0012*/ 	.short	0x00b0
        /*0014*/ 	.byte	0x00, 0xf0, 0x11, 0x00


	//----- nvinfo : EIATTR_KPARAM_INFO
	.align		4
.L_1297:
        /*0018*/ 	.byte	0x04, 0x17
        /*001a*/ 	.short	(.L_1299 - .L_1298)
.L_1298:
        /*001c*/ 	.word	0x00000000
        /*0020*/ 	.short	0x000a
        /*0022*/ 	.short	0x00ac
        /*0024*/ 	.byte	0x00, 0xf0, 0x11, 0x00


	//----- nvinfo : EIATTR_KPARAM_INFO
	.align		4
.L_1299:
        /*0028*/ 	.byte	0x04, 0x17
        /*002a*/ 	.short	(.L_1301 - .L_1300)
.L_1300:
        /*002c*/ 	.word	0x00000000
        /*0030*/ 	.short	0x0009
        /*0032*/ 	.short	0x00a8
        /*0034*/ 	.byte	0x00, 0xf0, 0x11, 0x00


	//----- nvinfo : EIATTR_KPARAM_INFO
	.align		4
.L_1301:
        /*0038*/ 	.byte	0x04, 0x17
        /*003a*/ 	.short	(.L_1303 - .L_1302)
.L_1302:
        /*003c*/ 	.word	0x00000000
        /*0040*/ 	.short	0x0008
        /*0042*/ 	.short	0x00a4
        /*0044*/ 	.byte	0x00, 0xf0, 0x11, 0x00


	//----- nvinfo : EIATTR_KPARAM_INFO
	.align		4
.L_1303:
        /*0048*/ 	.byte	0x04, 0x17
        /*004a*/ 	.short	(.L_1305 - .L_1304)
.L_1304:
        /*004c*/ 	.word	0x00000000
        /*0050*/ 	.short	0x0007
        /*0052*/ 	.short	0x00a0
        /*0054*/ 	.byte	0x00, 0xf0, 0x11, 0x00


	//----- nvinfo : EIATTR_KPARAM_INFO
	.align		4
.L_1305:
        /*0058*/ 	.byte	0x04, 0x17
        /*005a*/ 	.short	(.L_1307 - .L_1306)
.L_1306:
        /*005c*/ 	.word	0x00000000
        /*0060*/ 	.short	0x0006
        /*0062*/ 	.short	0x009c
        /*0064*/ 	.byte	0x00, 0xf0, 0x11, 0x00


	//----- nvinfo : EIATTR_KPARAM_INFO
	.align		4
.L_1307:
        /*0068*/ 	.byte	0x04, 0x17
        /*006a*/ 	.short	(.L_1309 - .L_1308)
.L_1308:
        /*006c*/ 	.word	0x00000000
        /*0070*/ 	.short	0x0005
        /*0072*/ 	.short	0x0098
        /*0074*/ 	.byte	0x00, 0xf0, 0x11, 0x00


	//----- nvinfo : EIATTR_KPARAM_INFO
	.align		4
.L_1309:
        /*0078*/ 	.byte	0x04, 0x17
        /*007a*/ 	.short	(.L_1311 - .L_1310)
.L_1310:
        /*007c*/ 	.word	0x00000000
        /*0080*/ 	.short	0x0004
        /*0082*/ 	.short	0x0094
        /*0084*/ 	.byte	0x00, 0xf0, 0x11, 0x00


	//----- nvinfo : EIATTR_KPARAM_INFO
	.align		4
.L_1311:
        /*0088*/ 	.byte	0x04, 0x17
        /*008a*/ 	.short	(.L_1313 - .L_1312)
.L_1312:
        /*008c*/ 	.word	0x00000000
        /*0090*/ 	.short	0x0003
        /*0092*/ 	.short	0x0090
        /*0094*/ 	.byte	0x00, 0xf0, 0x11, 0x00


	//----- nvinfo : EIATTR_KPARAM_INFO
	.align		4
.L_1313:
        /*0098*/ 	.byte	0x04, 0x17
        /*009a*/ 	.short	(.L_1315 - .L_1314)
.L_1314:
        /*009c*/ 	.word	0x00000000
        /*00a0*/ 	.short	0x0002
        /*00a2*/ 	.short	0x0060
        /*00a4*/ 	.byte	0x00, 0xf0, 0xc1, 0x00


	//----- nvinfo : EIATTR_KPARAM_INFO
	.align		4
.L_1315:
        /*00a8*/ 	.byte	0x04, 0x17
        /*00aa*/ 	.short	(.L_1317 - .L_1316)
.L_1316:
        /*00ac*/ 	.word	0x00000000
        /*00b0*/ 	.short	0x0001
        /*00b2*/ 	.short	0x0030
        /*00b4*/ 	.byte	0x00, 0xf0, 0xc1, 0x00


	//----- nvinfo : EIATTR_KPARAM_INFO
	.align		4
.L_1317:
        /*00b8*/ 	.byte	0x04, 0x17
        /*00ba*/ 	.short	(.L_1319 - .L_1318)
.L_1318:
        /*00bc*/ 	.word	0x00000000
        /*00c0*/ 	.short	0x0000
        /*00c2*/ 	.short	0x0000
        /*00c4*/ 	.byte	0x00, 0xf0, 0xc1, 0x00


	//----- nvinfo : EIATTR_SPARSE_MMA_MASK
	.align		4
.L_1319:
        /*00c8*/ 	.byte	0x03, 0x50
        /*00ca*/ 	.short	0x0000


	//----- nvinfo : EIATTR_MAXREG_COUNT
	.align		4
        /*00cc*/ 	.byte	0x03, 0x1b
        /*00ce*/ 	.short	0x00ff


	//----- nvinfo : EIATTR_MERCURY_ISA_VERSION
	.align		4
        /*00d0*/ 	.byte	0x03, 0x5f
        /*00d2*/ 	.short	0x0101


	//----- nvinfo : EIATTR_VRC_CTA_INIT_COUNT
	.align		4
        /*00d4*/ 	.byte	0x02, 0x4a
	.zero		1
	.zero		1


	//----- nvinfo : EIATTR_EXIT_INSTR_OFFSETS
	.align		4
        /*00d8*/ 	.byte	0x04, 0x1c
        /*00da*/ 	.short	(.L_1321 - .L_1320)


	//   ....[0]....
.L_1320:
        /*00dc*/ 	.word	0x00000200


	//   ....[1]....
        /*00e0*/ 	.word	0x00001780


	//   ....[2]....
        /*00e4*/ 	.word	0x000022e0


	//   ....[3]....
        /*00e8*/ 	.word	0x00003130


	//----- nvinfo : EIATTR_CRS_STACK_SIZE
	.align		4
.L_1321:
        /*00ec*/ 	.byte	0x04, 0x1e
        /*00ee*/ 	.short	(.L_1323 - .L_1322)
.L_1322:
        /*00f0*/ 	.word	0x00000000


	//----- nvinfo : EIATTR_CBANK_PARAM_SIZE
	.align		4
.L_1323:
        /*00f4*/ 	.byte	0x03, 0x19
        /*00f6*/ 	.short	0x00b4


	//----- nvinfo : EIATTR_PARAM_CBANK
	.align		4
        /*00f8*/ 	.byte	0x04, 0x0a
        /*00fa*/ 	.short	(.L_1325 - .L_1324)
	.align		4
.L_1324:
        /*00fc*/ 	.word	index@(.nv.constant0._ZN2at6native51_GLOBAL__N__11011a27_18_DepthwiseConv3d_cu_35e0c7b543conv_depthwise3d_cuda_backward_input_kernelIffLi3ELi3ELi3ELi1ELi1ELi1ELi1ELi1ELi1EEEvNS_27GenericPackedTensorAccessorIKT_Lm5ENS_16DefaultPtrTraitsEiEENS3_IS4_Lm5ES6_iEES7_iiiiiiiii)
        /*0100*/ 	.short	0x0380
        /*0102*/ 	.short	0x00b4


	//----- nvinfo : EIATTR_SW_WAR
	.align		4
.L_1325:
        /*0104*/ 	.byte	0x04, 0x36
        /*0106*/ 	.short	(.L_1327 - .L_1326)
.L_1326:
        /*0108*/ 	.word	0x00000008
.L_1327:


//--------------------- .nv.info._ZN2at6native51_GLOBAL__N__11011a27_18_DepthwiseConv3d_cu_35e0c7b543conv_depthwise3d_cuda_backward_input_kernelIddLin1ELin1ELin1ELin1ELin1ELin1ELin1ELin1ELin1EEEvNS_27GenericPackedTensorAccessorIKT_Lm5ENS_16DefaultPtrTraitsEiEENS3_IS4_Lm5ES6_iEES7_iiiiiiiii --------------------------
	.section	.nv.info._ZN2at6native51_GLOBAL__N__11011a27_18_DepthwiseConv3d_cu_35e0c7b543conv_depthwise3d_cuda_backward_input_kernelIddLin1ELin1ELin1ELin1ELin1ELin1ELin1ELin1ELin1EEEvNS_27GenericPackedTensorAccessorIKT_Lm5ENS_16DefaultPtrTraitsEiEENS3_IS4_Lm5ES6_iEES7_iiiiiiiii,"",@"SHT_CUDA_INFO"
	.sectionflags	@""
	.align	4


	//----- nvinfo : EIATTR_CUDA_API_VERSION
	.align		4
        /*0000*/ 	.byte	0x04, 0x37
        /*0002*/ 	.short	(.L_1329 - .L_1328)
.L_1328:
        /*0004*/ 	.word	0x00000082


	//----- nvinfo : EIATTR_KPARAM_INFO
	.align		4
.L_1329:
        /*0008*/ 	.byte	0x04, 0x17
        /*000a*/ 	.short	(.L_1331 - .L_1330)
.L_1330:
        /*000c*/ 	.word	0x00000000
        /*0010*/ 	.short	0x000b
        /*0012*/ 	.short	0x00b0
        /*0014*/ 	.byte	0x00, 0xf0, 0x11, 0x00


	//----- nvinfo : EIATTR_KPARAM_INFO
	.align		4
.L_1331:
        /*0018*/ 	.byte	0x04, 0x17
        /*001a*/ 	.short	(.L_1333 - .L_1332)
.L_1332:
        /*001c*/ 	.word	0x00000000
        /*0020*/ 	.short	0x000a
        /*0022*/ 	.short	0x00ac
        /*0024*/ 	.byte	0x00, 0xf0, 0x11, 0x00


	//----- nvinfo : EIATTR_KPARAM_INFO
	.align		4
.L_1333:
        /*0028*/ 	.byte	0x04, 0x17
        /*002a*/ 	.short	(.L_1335 - .L_1334)
.L_1334:
        /*002c*/ 	.word	0x00000000
        /*0030*/ 	.short	0x0009
        /*0032*/ 	.short	0x00a8
        /*0034*/ 	.byte	0x00, 0xf0, 0x11, 0x00


	//----- nvinfo : EIATTR_KPARAM_INFO
	.align		4
.L_1335:
        /*0038*/ 	.byte	0x04, 0x17
        /*003a*/ 	.short	(.L_1337 - .L_1336)
.L_1336:
        /*003c*/ 	.word	0x00000000
        /*0040*/ 	.short	0x0008
        /*0042*/ 	.short	0x00a4
        /*0044*/ 	.byte	0x00, 0xf0, 0x11, 0x00


	//----- nvinfo : EIATTR_KPARAM_INFO
	.align		4
.L_1337:
        /*0048*/ 	.byte	0x04, 0x17
        /*004a*/ 	.short	(.L_1339 - .L_1338)
.L_1338:
        /*004c*/ 	.word	0x00000000
        /*0050*/ 	.short	0x0007
        /*0052*/ 	.short	0x00a0
        /*0054*/ 	.byte	0x00, 0xf0, 0x11, 0x00


	//----- nvinfo : EIATTR_KPARAM_INFO
	.align		4
.L_1339:
        /*0058*/ 	.byte	0x04, 0x17
        /*005a*/ 	.short	(.L_1341 - .L_1340)
.L_1340:
        /*005c*/ 	.word	0x00000000
        /*0060*/ 	.short	0x0006
        /*0062*/ 	.short	0x009c
        /*0064*/ 	.byte	0x00, 0xf0, 0x11, 0x00


	//----- nvinfo : EIATTR_KPARAM_INFO
	.align		4
.L_1341:
        /*0068*/ 	.byte	0x04, 0x17
        /*006a*/ 	.short	(.L_1343 - .L_1342)
.L_1342:
        /*006c*/ 	.word	0x00000000
        /*0070*/ 	.short	0x0005
        /*0072*/ 	.short	0x0098
        /*0074*/ 	.byte	0x00, 0xf0, 0x11, 0x00


	//----- nvinfo : EIATTR_KPARAM_INFO
	.align		4
.L_1343:
        /*0078*/ 	.byte	0x04, 0x17
        /*007a*/ 	.short	(.L_1345 - .L_1344)
.L_1344:
        /*007c*/ 	.word	0x00000000
        /*0080*/ 	.short	0x0004
        /*0082*/ 	.short	0x0094
        /*0084*/ 	.byte	0x00, 0xf0, 0x11, 0x00


	//----- nvinfo : EIATTR_KPARAM_INFO
	.align		4
.L_1345:
        /*0088*/ 	.byte	0x04, 0x17
        /*008a*/ 	.short	(.L_1347 - .L_1346)
.L_1346:
        /*008c*/ 	.word	0x00000000
        /*0090*/ 	.short	0x0003
        /*0092*/ 	.short	0x0090
        /*0094*/ 	.byte	0x00, 0xf0, 0x11, 0x00


	//----- nvinfo : EIATTR_KPARAM_INFO
	.align		4
.L_1347:
        /*0098*/ 	.byte	0x04, 0x17
        /*009a*/ 	.short	(.L_1349 - .L_1348)
.L_1348:
        /*009c*/ 	.word	0x00000000
        /*00a0*/ 	.short	0x0002
        /*00a2*/ 	.short	0x0060
        /*00a4*/ 	.byte	0x00, 0xf0, 0xc1, 0x00


	//----- nvinfo : EIATTR_KPARAM_INFO
	.align		4
.L_1349:
        /*00a8*/ 	.byte	0x04, 0x17
        /*00aa*/ 	.short	(.L_1351 - .L_1350)
.L_1350:
        /*00ac*/ 	.word	0x00000000
        /*00b0*/ 	.short	0x0001
        /*00b2*/ 	.short	0x0030
        /*00b4*/ 	.byte	0x00, 0xf0, 0xc1, 0x00


	//----- nvinfo : EIATTR_KPARAM_INFO
	.align		4
.L_1351:
        /*00b8*/ 	.byte	0x04, 0x17
        /*00ba*/ 	.short	(.L_1353 - .L_1352)
.L_1352:
        /*00bc*/ 	.word	0x00000000
        /*00c0*/ 	.short	0x0000
        /*00c2*/ 	.short	0x0000
        /*00c4*/ 	.byte	0x00, 0xf0, 0xc1, 0x00


	//----- nvinfo : EIATTR_SPARSE_MMA_MASK
	.align		4
.L_1353:
        /*00c8*/ 	.byte	0x03, 0x50
        /*00ca*/ 	.short	0x0000


	//----- nvinfo : EIATTR_MAXREG_COUNT
	.align		4
        /*00cc*/ 	.byte	0x03, 0x1b
        /*00ce*/ 	.short	0x00ff


	//----- nvinfo : EIATTR_MERCURY_ISA_VERSION
	.align		4
        /*00d0*/ 	.byte	0x03, 0x5f
        /*00d2*/ 	.short	0x0101


	//----- nvinfo : EIATTR_VRC_CTA_INIT_COUNT
	.align		4
        /*00d4*/ 	.byte	0x02, 0x4a
	.zero		1
	.zero		1


	//----- nvinfo : EIATTR_EXIT_INSTR_OFFSETS
	.align		4
        /*00d8*/ 	.byte	0x04, 0x1c
        /*00da*/ 	.short	(.L_1355 - .L_1354)


	//   ....[0]....
.L_1354:
        /*00dc*/ 	.word	0x00000230


	//   ....[1]....
        /*00e0*/ 	.word	0x00002890


	//   ....[2]....
        /*00e4*/ 	.word	0x000033f0


	//   ....[3]....
        /*00e8*/ 	.word	0x00004250


	//   ....[4]....
        /*00ec*/ 	.word	0x00004da0


	//   ....[5]....
        /*00f0*/ 	.word	0x00005c00


	//   ....[6]....
        /*00f4*/ 	.word	0x00006750


	//   ....[7]....
        /*00f8*/ 	.word	0x000075b0


	//   ....[8]....
        /*00fc*/ 	.word	0x00008100


	//   ....[9]....
        /*0100*/ 	.word	0x00008f60


	//----- nvinfo : EIATTR_CRS_STACK_SIZE
	.align		4
.L_1355:
        /*0104*/ 	.byte	0x04, 0x1e
        /*0106*/ 	.short	(.L_1357 - .L_1356)
.L_1356:
        /*0108*/ 	.word	0x00000000


	//----- nvinfo : EIATTR_CBANK_PARAM_SIZE
	.align		4
.L_1357:
        /*010c*/ 	.byte	0x03, 0x19
        /*010e*/ 	.short	0x00b4


	//----- nvinfo : EIATTR_PARAM_CBANK
	.align		4
        /*0110*/ 	.byte	0x04, 0x0a
        /*0112*/ 	.short	(.L_1359 - .L_1358)
	.align		4
.L_1358:
        /*0114*/ 	.word	index@(.nv.constant0._ZN2at6native51_GLOBAL__N__11011a27_18_DepthwiseConv3d_cu_35e0c7b543conv_depthwise3d_cuda_backward_input_kernelIddLin1ELin1ELin1ELin1ELin1ELin1ELin1ELin1ELin1EEEvNS_27GenericPackedTensorAccessorIKT_Lm5ENS_16DefaultPtrTraitsEiEENS3_IS4_Lm5ES6_iEES7_iiiiiiiii)
        /*0118*/ 	.short	0x0380
        /*011a*/ 	.short	0x00b4


	//----- nvinfo : EIATTR_SW_WAR
	.align		4
.L_1359:
        /*011c*/ 	.byte	0x04, 0x36
        /*011e*/ 	.short	(.L_1361 - .L_1360)
.L_1360:
        /*0120*/ 	.word	0x00000008
.L_1361:


//--------------------- .nv.info._ZN2at6native51_GLOBAL__N__11011a27_18_DepthwiseConv3d_cu_35e0c7b543conv_depthwise3d_cuda_backward_input_kernelIddLi3ELi3ELi3ELin1ELin1ELin1ELin1ELin1ELin1EEEvNS_27GenericPackedTensorAccessorIKT_Lm5ENS_16DefaultPtrTraitsEiEENS3_IS4_Lm5ES6_iEES7_iiiiiiiii --------------------------
	.section	.nv.info._ZN2at6native51_GLOBAL__N__11011a27_18_DepthwiseConv3d_cu_35e0c7b543conv_depthwise3d_cuda_backward_input_kernelIddLi3ELi3ELi3ELin1ELin1ELin1ELin1ELin1ELin1EEEvNS_27GenericPackedTensorAccessorIKT_Lm5ENS_16DefaultPtrTraitsEiEENS3_IS4_Lm5ES6_iEES7_iiiiiiiii,"",@"SHT_CUDA_INFO"
	.sectionflags	@""
	.align	4


	//----- nvinfo : EIATTR_CUDA_API_VERSION
	.align		4
        /*0000*/ 	.byte	0x04, 0x37
        /*0002*/ 	.short	(.L_1363 - .L_1362)
.L_1362:
        /*0004*/ 	.word	0x00000082


	//----- nvinfo : EIATTR_KPARAM_INFO
	.align		4
.L_1363:
        /*0008*/ 	.byte	0x04, 0x17
        /*000a*/ 	.short	(.L_1365 - .L_1364)
.L_1364:
        /*000c*/ 	.word	0x00000000
        /*0010*/ 	.short	0x000b
        /*0012*/ 	.short	0x00b0
        /*0014*/ 	.byte	0x00, 0xf0, 0x11, 0x00


	//----- nvinfo : EIATTR_KPARAM_INFO
	.align		4
.L_1365:
        /*0018*/ 	.byte	0x04, 0x17
        /*001a*/ 	.short	(.L_1367 - .L_1366)
.L_1366:
        /*001c*/ 	.word	0x00000000
        /*0020*/ 	.short	0x000a
        /*0022*/ 	.short	0x00ac
        /*0024*/ 	.byte	0x00, 0xf0, 0x11, 0x00


	//----- nvinfo : EIATTR_KPARAM_INFO
	.align		4
.L_1367:
        /*0028*/ 	.byte	0x04, 0x17
        /*002a*/ 	.short	(.L_1369 - .L_1368)
.L_1368:
        /*002c*/ 	.word	0x00000000
        /*0030*/ 	.short	0x0009
        /*0032*/ 	.short	0x00a8
        /*0034*/ 	.byte	0x00, 0xf0, 0x11, 0x00


	//----- nvinfo : EIATTR_KPARAM_INFO
	.align		4
.L_1369:
        /*0038*/ 	.byte	0x04, 0x17
        /*003a*/ 	.short	(.L_1371 - .L_1370)
.L_1370:
        /*003c*/ 	.word	0x00000000
        /*0040*/ 	.short	0x0008
        /*0042*/ 	.short	0x00a4
        /*0044*/ 	.byte	0x00, 0xf0, 0x11, 0x00


	//----- nvinfo : EIATTR_KPARAM_INFO
	.align		4
.L_1371:
        /*0048*/ 	.byte	0x04, 0x17
        /*004a*/ 	.short	(.L_1373 - .L_1372)
.L_1372:
        /*004c*/ 	.word	0x00000000
        /*0050*/ 	.short	0x0007
        /*0052*/ 	.short	0x00a0
        /*0054*/ 	.byte	0x00, 0xf0, 0x11, 0x00


	//----- nvinfo : EIATTR_KPARAM_INFO
	.align		4
.L_1373:
        /*0058*/ 	.byte	0x04, 0x17
        /*005a*/ 	.short	(.L_1375 - .L_1374)
.L_1374:
        /*005c*/ 	.word	0x00000000
        /*0060*/ 	.short	0x0006
        /*0062*/ 	.short	0x009c
        /*0064*/ 	.byte	0x00, 0xf0, 0x11, 0x00


	//----- nvinfo : EIATTR_KPARAM_INFO
	.align		4
.L_1375:
        /*0068*/ 	.byte	0x04, 0x17
        /*006a*/ 	.short	(.L_1377 - .L_1376)
.L_1376:
        /*006c*/ 	.word	0x00000000
        /*0070*/ 	.short	0x0005
        /*0072*/ 	.short	0x0098
        /*0074*/ 	.byte	0x00, 0xf0, 0x11, 0x00


	//----- nvinfo : EIATTR_KPARAM_INFO
	.align		4
.L_1377:
        /*0078*/ 	.byte	0x04, 0x17
        /*007a*/ 	.short	(.L_1379 - .L_1378)
.L_1378:
        /*007c*/ 	.word	0x00000000
        /*0080*/ 	.short	0x0004
        /*0082*/ 	.short	0x0094
        /*0084*/ 	.byte	0x00, 0xf0, 0x11, 0x00


	//----- nvinfo : EIATTR_KPARAM_INFO
	.align		4
.L_1379:
        /*0088*/ 	.byte	0x04, 0x17
        /*008a*/ 	.short	(.L_1381 - .L_1380)
.L_1380:
        /*008c*/ 	.word	0x00000000
        /*0090*/ 	.short	0x0003
        /*0092*/ 	.short	0x0090
        /*0094*/ 	.byte	0x00, 0xf0, 0x11, 0x00


	//----- nvinfo : EIATTR_KPARAM_INFO
	.align		4
.L_1381:
        /*0098*/ 	.byte	0x04, 0x17
        /*009a*/ 	.short	(.L_1383 - .L_1382)
.L_1382:
        /*009c*/ 	.word	0x00000000
        /*00a0*/ 	.short	0x0002
        /*00a2*/ 	.short	0x0060
        /*00a4*/ 	.byte	0x00, 0xf0, 0xc1, 0x00


	//----- nvinfo : EIATTR_KPARAM_INFO
	.align		4
.L_1383:
        /*00a8*/ 	.byte	0x04, 0x17
        /*00aa*/ 	.short	(.L_1385 - .L_1384)
.L_1384:
        /*00ac*/ 	.word	0x00000000
        /*00b0*/ 	.short	0x0001
        /*00b2*/ 	.short	0x0030
        /*00b4*/ 	.byte	0x00, 0xf0, 0xc1, 0x00


	//----- nvinfo : EIATTR_KPARAM_INFO
	.align		4
.L_1385:
        /*00b8*/ 	.byte	0x04, 0x17
        /*00ba*/ 	.short	(.L_1387 - .L_1386)
.L_1386:
        /*00bc*/ 	.word	0x00000000
        /*00c0*/ 	.short	0x0000
        /*00c2*/ 	.short	0x0000
        /*00c4*/ 	.byte	0x00, 0xf0, 0xc1, 0x00


	//----- nvinfo : EIATTR_SPARSE_MMA_MASK
	.align		4
.L_1387:
        /*00c8*/ 	.byte	0x03, 0x50
        /*00ca*/ 	.short	0x0000


	//----- nvinfo : EIATTR_MAXREG_COUNT
	.align		4
        /*00cc*/ 	.byte	0x03, 0x1b
        /*00ce*/ 	.short	0x00ff


	//----- nvinfo : EIATTR_MERCURY_ISA_VERSION
	.align		4
        /*00d0*/ 	.byte	0x03, 0x5f
        /*00d2*/ 	.short	0x0101


	//----- nvinfo : EIATTR_VRC_CTA_INIT_COUNT
	.align		4
        /*00d4*/ 	.byte	0x02, 0x4a
	.zero		1
	.zero		1


	//----- nvinfo : EIATTR_EXIT_INSTR_OFFSETS
	.align		4
        /*00d8*/ 	.byte	0x04, 0x1c
        /*00da*/ 	.short	(.L_1389 - .L_1388)


	//   ....[0]....
.L_1388:
        /*00dc*/ 	.word	0x00000200


	//   ....[1]....
        /*00e0*/ 	.word	0x000023f0


	//   ....[2]....
        /*00e4*/ 	.word	0x00002f80


	//   ....[3]....
        /*00e8*/ 	.word	0x00003de0


	//----- nvinfo : EIATTR_CRS_STACK_SIZE
	.align		4
.L_1389:
        /*00ec*/ 	.byte	0x04, 0x1e
        /*00ee*/ 	.short	(.L_1391 - .L_1390)
.L_1390:
        /*00f0*/ 	.word	0x00000000


	//----- nvinfo : EIATTR_CBANK_PARAM_SIZE
	.align		4
.L_1391:
        /*00f4*/ 	.byte	0x03, 0x19
        /*00f6*/ 	.short	0x00b4


	//----- nvinfo : EIATTR_PARAM_CBANK
	.align		4
        /*00f8*/ 	.byte	0x04, 0x0a
        /*00fa*/ 	.short	(.L_1393 - .L_1392)
	.align		4
.L_1392:
        /*00fc*/ 	.word	index@(.nv.constant0._ZN2at6native51_GLOBAL__N__11011a27_18_DepthwiseConv3d_cu_35e0c7b543conv_depthwise3d_cuda_backward_input_kernelIddLi3ELi3ELi3ELin1ELin1ELin1ELin1ELin1ELin1EEEvNS_27GenericPackedTensorAccessorIKT_Lm5ENS_16DefaultPtrTraitsEiEENS3_IS4_Lm5ES6_iEES7_iiiiiiiii)
        /*0100*/ 	.short	0x0380
        /*0102*/ 	.short	0x00b4


	//----- nvinfo : EIATTR_SW_WAR
	.align		4
.L_1393:
        /*0104*/ 	.byte	0x04, 0x36
        /*0106*/ 	.short	(.L_1395 - .L_1394)
.L_1394:
        /*0108*/ 	.word	0x00000008
.L_1395:


//--------------------- .nv.info._ZN2at6native51_GLOBAL__N__11011a27_18_DepthwiseConv3d_cu_35e0c7b543conv_depthwise3d_cuda_backward_input_kernelIddLi3ELi3ELi3ELin1ELin1ELin1ELi1ELi1ELi1EEEvNS_27GenericPackedTensorAccessorIKT_Lm5ENS_16DefaultPtrTraitsEiEENS3_IS4_Lm5ES6_iEES7_iiiiiiiii --------------------------
	.section	.nv.info._ZN2at6native51_GLOBAL__N__11011a27_18_DepthwiseConv3d_cu_35e0c7b543conv_depthwise3d_cuda_backward_input_kernelIddLi3ELi3ELi3ELin1ELin1ELin1ELi1ELi1ELi1EEEvNS_27GenericPackedTensorAccessorIKT_Lm5ENS_16DefaultPtrTraitsEiEENS3_IS4_Lm5ES6_iEES7_iiiiiiiii,"",@"SHT_CUDA_INFO"
	.sectionflags	@""
	.align	4


	//----- nvinfo : EIATTR_CUDA_API_VERSION
	.align		4
        /*0000*/ 	.byte	0x04, 0x37
        /*0002*/ 	.short	(.L_1397 - .L_1396)
.L_1396:
        /*0004*/ 	.word	0x00000082


	//----- nvinfo : EIATTR_KPARAM_INFO
	.align		4
.L_1397:
        /*0008*/ 	.byte	0x04, 0x17
        /*000a*/ 	.short	(.L_1399 - .L_1398)
.L_1398:
        /*000c*/ 	.word	0x00000000
        /*0010*/ 	.short	0x000b
        /*0012*/ 	.short	0x00b0
        /*0014*/ 	.byte	0x00, 0xf0, 0x11, 0x00


	//----- nvinfo : EIATTR_KPARAM_INFO
	.align		4
.L_1399:
        /*0018*/ 	.byte	0x04, 0x17
        /*001a*/ 	.short	(.L_1401 - .L_1400)
.L_1400:
        /*001c*/ 	.word	0x00000000
        /*0020*/ 	.short	0x000a
        /*0022*/ 	.short	0x00ac
        /*0024*/ 	.byte	0x00, 0xf0, 0x11, 0x00


	//----- nvinfo : EIATTR_KPARAM_INFO
	.align		4
.L_1401:
        /*0028*/ 	.byte	0x04, 0x17
        /*002a*/ 	.short	(.L_1403 - .L_1402)
.L_1402:
        /*002c*/ 	.word	0x00000000
        /*0030*/ 	.short	0x0009
        /*0032*/ 	.short	0x00a8
        /*0034*/ 	.byte	0x00, 0xf0, 0x11, 0x00


	//----- nvinfo : EIATTR_KPARAM_INFO
	.align		4
.L_1403:
        /*0038*/ 	.byte	0x04, 0x17
        /*003a*/ 	.short	(.L_1405 - .L_1404)
.L_1404:
        /*003c*/ 	.word	0x00000000
        /*0040*/ 	.short	0x0008
        /*0042*/ 	.short	0x00a4
        /*0044*/ 	.byte	0x00, 0xf0, 0x11, 0x00


	//----- nvinfo : EIATTR_KPARAM_INFO
	.align		4
.L_1405:
        /*0048*/ 	.byte	0x04, 0x17
        /*004a*/ 	.short	(.L_1407 - .L_1406)
.L_1406:
        /*004c*/ 	.word	0x00000000
        /*0050*/ 	.short	0x0007
        /*0052*/ 	.short	0x00a0
        /*0054*/ 	.byte	0x00, 0xf0, 0x11, 0x00


	//----- nvinfo : EIATTR_KPARAM_INFO
	.align		4
.L_1407:
        /*0058*/ 	.byte	0x04, 0x17
        /*005a*/ 	.short	(.L_1409 - .L_1408)
.L_1408:
        /*005c*/ 	.word	0x00000000
        /*0060*/ 	.short	0x0006
        /*0062*/ 	.short	0x009c
        /*0064*/ 	.byte	0x00, 0xf0, 0x11, 0x00


	//----- nvinfo : EIATTR_KPARAM_INFO
	.align		4
.L_1409:
        /*0068*/ 	.byte	0x04, 0x17
        /*006a*/ 	.short	(.L_1411 - .L_1410)
.L_1410:
        /*006c*/ 	.word	0x00000000
        /*0070*/ 	.short	0x0005
        /*0072*/ 	.short	0x0098
        /*0074*/ 	.byte	0x00, 0xf0, 0x11, 0x00


	//----- nvinfo : EIATTR_KPARAM_INFO
	.align		4
.L_1411:
        /*0078*/ 	.byte	0x04, 0x17
        /*007a*/ 	.short	(.L_1413 - .L_1412)
.L_1412:
        /*007c*/ 	.word	0x00000000
        /*0080*/ 	.short	0x0004
        /*0082*/ 	.short	0x0094
        /*0084*/ 	.byte	0x00, 0xf0, 0x11, 0x00


	//----- nvinfo : EIATTR_KPARAM_INFO
	.align		4
.L_1413:
        /*0088*/ 	.byte	0x04, 0x17
        /*008a*/ 	.short	(.L_1415 - .L_1414)
.L_1414:
        /*008c*/ 	.word	0x00000000
        /*0090*/ 	.short	0x0003
        /*0092*/ 	.short	0x0090
        /*0094*/ 	.byte	0x00, 0xf0, 0x11, 0x00


	//----- nvinfo : EIATTR_KPARAM_INFO
	.align		4
.L_1415:
        /*0098*/ 	.byte	0x04, 0x17
        /*009a*/ 	.short	(.L_1417 - .L_1416)
.L_1416:
        /*009c*/ 	.word	0x00000000
        /*00a0*/ 	.short	0x0002
        /*00a2*/ 	.short	0x0060
        /*00a4*/ 	.byte	0x00, 0xf0, 0xc1, 0x00


	//----- nvinfo : EIATTR_KPARAM_INFO
	.align		4
.L_1417:
        /*00a8*/ 	.byte	0x04, 0x17
        /*00aa*/ 	.short	(.L_1419 - .L_1418)
.L_1418:
        /*00ac*/ 	.word	0x00000000
        /*00b0*/ 	.short	0x0001
        /*00b2*/ 	.short	0x0030
        /*00b4*/ 	.byte	0x00, 0xf0, 0xc1, 0x00


	//----- nvinfo : EIATTR_KPARAM_INFO
	.align		4
.L_1419:
        /*00b8*/ 	.byte	0x04, 0x17
        /*00ba*/ 	.short	(.L_1421 - .L_1420)
.L_1420:
        /*00bc*/ 	.word	0x00000000
        /*00c0*/ 	.short	0x0000
        /*00c2*/ 	.short	0x0000
        /*00c4*/ 	.byte	0x00, 0xf0, 0xc1, 0x00


	//----- nvinfo : EIATTR_SPARSE_MMA_MASK
	.align		4
.L_1421:
        /*00c8*/ 	.byte	0x03, 0x50
        /*00ca*/ 	.short	0x0000


	//----- nvinfo : EIATTR_MAXREG_COUNT
	.align		4
        /*00cc*/ 	.byte	0x03, 0x1b
        /*00ce*/ 	.short	0x00ff


	//----- nvinfo : EIATTR_MERCURY_ISA_VERSION
	.align		4
        /*00d0*/ 	.byte	0x03, 0x5f
        /*00d2*/ 	.short	0x0101


	//----- nvinfo : EIATTR_VRC_CTA_INIT_COUNT
	.align		4
        /*00d4*/ 	.byte	0x02, 0x4a
	.zero		1
	.zero		1


	//----- nvinfo : EIATTR_EXIT_INSTR_OFFSETS
	.align		4
        /*00d8*/ 	.byte	0x04, 0x1c
        /*00da*/ 	.short	(.L_1423 - .L_1422)


	//   ....[0]....
.L_1422:
        /*00dc*/ 	.word	0x00000230


	//   ....[1]....
        /*00e0*/ 	.word	0x000019e0


	//   ....[2]....
        /*00e4*/ 	.word	0x00002560


	//   ....[3]....
        /*00e8*/ 	.word	0x000033d0


	//----- nvinfo : EIATTR_CRS_STACK_SIZE
	.align		4
.L_1423:
        /*00ec*/ 	.byte	0x04, 0x1e
        /*00ee*/ 	.short	(.L_1425 - .L_1424)
.L_1424:
        /*00f0*/ 	.word	0x00000000


	//----- nvinfo : EIATTR_CBANK_PARAM_SIZE
	.align		4
.L_1425:
        /*00f4*/ 	.byte	0x03, 0x19
        /*00f6*/ 	.short	0x00b4


	//----- nvinfo : EIATTR_PARAM_CBANK
	.align		4
        /*00f8*/ 	.byte	0x04, 0x0a
        /*00fa*/ 	.short	(.L_1427 - .L_1426)
	.align		4
.L_1426:
        /*00fc*/ 	.word	index@(.nv.constant0._ZN2at6native51_GLOBAL__N__11011a27_18_DepthwiseConv3d_cu_35e0c7b543conv_depthwise3d_cuda_backward_input_kernelIddLi3ELi3ELi3ELin1ELin1ELin1ELi1ELi1ELi1EEEvNS_27GenericPackedTensorAccessorIKT_Lm5ENS_16DefaultPtrTraitsEiEENS3_IS4_Lm5ES6_iEES7_iiiiiiiii)
        /*0100*/ 	.short	0x0380
        /*0102*/ 	.short	0x00b4


	//----- nvinfo : EIATTR_SW_WAR
	.align		4
.L_1427:
        /*0104*/ 	.byte	0x04, 0x36
        /*0106*/ 	.short	(.L_1429 - .L_1428)
.L_1428:
        /*0108*/ 	.word	0x00000008
.L_1429:


//--------------------- .nv.info._ZN2at6native51_GLOBAL__N__11011a27_18_DepthwiseConv3d_cu_35e0c7b543conv_depthwise3d_cuda_backward_input_kernelIddLi3ELi3ELi3ELi1ELi1ELi1ELin1ELin1ELin1EEEvNS_27GenericPackedTensorAccessorIKT_Lm5ENS_16DefaultPtrTraitsEiEENS3_IS4_Lm5ES6_iEES7_iiiiiiiii --------------------------
	.section	.nv.info._ZN2at6native51_GLOBAL__N__11011a27_18_DepthwiseConv3d_cu_35e0c7b543conv_depthwise3d_cuda_backward_input_kernelIddLi3ELi3ELi3ELi1ELi1ELi1ELin1ELin1ELin1EEEvNS_27GenericPackedTensorAccessorIKT_Lm5ENS_16DefaultPtrTraitsEiEENS3_IS4_Lm5ES6_iEES7_iiiiiiiii,"",@"SHT_CUDA_INFO"
	.sectionflags	@""
	.align	4


	//----- nvinfo : EIATTR_CUDA_API_VERSION
	.align		4
        /*0000*/ 	.byte	0x04, 0x37
        /*0002*/ 	.short	(.L_1431 - .L_1430)
.L_1430:
        /*0004*/ 	.word	0x00000082


	//----- nvinfo : EIATTR_KPARAM_INFO
	.align		4
.L_1431:
        /*0008*/ 	.byte	0x04, 0x17
        /*000a*/ 	.short	(.L_1433 - .L_1432)
.L_1432:
        /*000c*/ 	.word	0x00000000
        /*0010*/ 	.short	0x000b
        /*0012*/ 	.short	0x00b0
        /*0014*/ 	.byte	0x00, 0xf0, 0x11, 0x00


	//----- nvinfo : EIATTR_KPARAM_INFO
	.align		4
.L_1433:
        /*0018*/ 	.byte	0x04, 0x17
        /*001a*/ 	.short	(.L_1435 - .L_1434)
.L_1434:
        /*001c*/ 	.word	0x00000000
        /*0020*/ 	.short	0x000a
        /*0022*/ 	.short	0x00ac
        /*0024*/ 	.byte	0x00, 0xf0, 0x11, 0x00


	//----- nvinfo : EIATTR_KPARAM_INFO
	.align		4
.L_1435:
        /*0028*/ 	.byte	0x04, 0x17
        /*002a*/ 	.short	(.L_1437 - .L_1436)
.L_1436:
        /*002c*/ 	.word	0x00000000
        /*0030*/ 	.short	0x0009
        /*0032*/ 	.short	0x00a8
        /*0034*/ 	.byte	0x00, 0xf0, 0x11, 0x00


	//----- nvinfo : EIATTR_KPARAM_INFO
	.align		4
.L_1437:
        /*0038*/ 	.byte	0x04, 0x17
        /*003a*/ 	.short	(.L_1439 - .L_1438)
.L_1438:
        /*003c*/ 	.word	0x00000000
        /*0040*/ 	.short	0x0008
        /*0042*/ 	.short	0x00a4
        /*0044*/ 	.byte	0x00, 0xf0, 0x11, 0x00


	//----- nvinfo : EIATTR_KPARAM_INFO
	.align		4
.L_1439:
        /*0048*/ 	.byte	0x04, 0x17
        /*004a*/ 	.short	(.L_1441 - .L_1440)
.L_1440:
        /*004c*/ 	.word	0x00000000
        /*0050*/ 	.short	0x0007
        /*0052*/ 	.short	0x00a0
        /*0054*/ 	.byte	0x00, 0xf0, 0x11, 0x00


	//----- nvinfo : EIATTR_KPARAM_INFO
	.align		4
.L_1441:
        /*0058*/ 	.byte	0x04, 0x17
        /*005a*/ 	.short	(.L_1443 - .L_1442)
.L_1442:
        /*005c*/ 	.word	0x00000000
        /*0060*/ 	.short	0x0006
        /*0062*/ 	.short	0x009c
        /*0064*/ 	.byte	0x00, 0xf0, 0x11, 0x00


	//----- nvinfo : EIATTR_KPARAM_INFO
	.align		4
.L_1443:
        /*0068*/ 	.byte	0x04, 0x17
        /*006a*/ 	.short	(.L_1445 - .L_1444)
.L_1444:
        /*006c*/ 	.word	0x00000000
        /*0070*/ 	.short	0x0005
        /*0072*/ 	.short	0x0098
        /*0074*/ 	.byte	0x00, 0xf0, 0x11, 0x00


	//----- nvinfo : EIATTR_KPARAM_INFO
	.align		4
.L_1445:
        /*0078*/ 	.byte	0x04, 0x17
        /*007a*/ 	.short	(.L_1447 - .L_1446)
.L_1446:
        /*007c*/ 	.word	0x00000000
        /*0080*/ 	.short	0x0004
        /*0082*/ 	.short	0x0094
        /*0084*/ 	.byte	0x00, 0xf0, 0x11, 0x00


	//----- nvinfo : EIATTR_KPARAM_INFO
	.align		4
.L_1447:
        /*0088*/ 	.byte	0x04, 0x17
        /*008a*/ 	.short	(.L_1449 - .L_1448)
.L_1448:
        /*008c*/ 	.word	0x00000000
        /*0090*/ 	.short	0x0003
        /*0092*/ 	.short	0x0090
        /*0094*/ 	.byte	0x00, 0xf0, 0x11, 0x00


	//----- nvinfo : EIATTR_KPARAM_INFO
	.align		4
.L_1449:
        /*0098*/ 	.byte	0x04, 0x17
        /*009a*/ 	.short	(.L_1451 - .L_1450)
.L_1450:
        /*009c*/ 	.word	0x00000000
        /*00a0*/ 	.short	0x0002
        /*00a2*/ 	.short	0x0060
        /*00a4*/ 	.byte	0x00, 0xf0, 0xc1, 0x00


	//----- nvinfo : EIATTR_KPARAM_INFO
	.align		4
.L_1451:
        /*00a8*/ 	.byte	0x04, 0x17
        /*00aa*/ 	.short	(.L_1453 - .L_1452)
.L_1452:
        /*00ac*/ 	.word	0x00000000
        /*00b0*/ 	.short	0x0001
        /*00b2*/ 	.short	0x0030
        /*00b4*/ 	.byte	0x00, 0xf0, 0xc1, 0x00


	//----- nvinfo : EIATTR_KPARAM_INFO
	.align		4
.L_1453:
        /*00b8*/ 	.byte	0x04, 0x17
        /*00ba*/ 	.short	(.L_1455 - .L_1454)
.L_1454:
        /*00bc*/ 	.word	0x00000000
        /*00c0*/ 	.short	0x0000
        /*00c2*/ 	.short	0x0000
        /*00c4*/ 	.byte	0x00, 0xf0, 0xc1, 0x00


	//----- nvinfo : EIATTR_SPARSE_MMA_MASK
	.align		4
.L_1455:
        /*00c8*/ 	.byte	0x03, 0x50
        /*00ca*/ 	.short	0x0000


	//----- nvinfo : EIATTR_MAXREG_COUNT
	.align		4
        /*00cc*/ 	.byte	0x03, 0x1b
        /*00ce*/ 	.short	0x00ff


	//----- nvinfo : EIATTR_MERCURY_ISA_VERSION
	.align		4
        /*00d0*/ 	.byte	0x03, 0x5f
        /*00d2*/ 	.short	0x0101


	//----- nvinfo : EIATTR_VRC_CTA_INIT_COUNT
	.align		4
        /*00d4*/ 	.byte	0x02, 0x4a
	.zero		1
	.zero		1


	//----- nvinfo : EIATTR_EXIT_INSTR_OFFSETS
	.align		4
        /*00d8*/ 	.byte	0x04, 0x1c
        /*00da*/ 	.short	(.L_1457 - .L_1456)


	//   ....[0]....
.L_1456:
        /*00dc*/ 	.word	0x00000220


	//   ....[1]....
        /*00e0*/ 	.word	0x00002380


	//   ....[2]....
        /*00e4*/ 	.word	0x00002f10


	//   ....[3]....
        /*00e8*/ 	.word	0x00003d50


	//----- nvinfo : EIATTR_CRS_STACK_SIZE
	.align		4
.L_1457:
        /*00ec*/ 	.byte	0x04, 0x1e
        /*00ee*/ 	.short	(.L_1459 - .L_1458)
.L_1458:
        /*00f0*/ 	.word	0x00000000


	//----- nvinfo : EIATTR_CBANK_PARAM_SIZE
	.align		4
.L_1459:
        /*00f4*/ 	.byte	0x03, 0x19
        /*00f6*/ 	.short	0x00b4


	//----- nvinfo : EIATTR_PARAM_CBANK
	.align		4
        /*00f8*/ 	.byte	0x04, 0x0a
        /*00fa*/ 	.short	(.L_1461 - .L_1460)
	.align		4
.L_1460:
        /*00fc*/ 	.word	index@(.nv.constant0._ZN2at6native51_GLOBAL__N__11011a27_18_DepthwiseConv3d_cu_35e0c7b543conv_depthwise3d_cuda_backward_input_kernelIddLi3ELi3ELi3ELi1ELi1ELi1ELin1ELin1ELin1EEEvNS_27GenericPackedTensorAccessorIKT_Lm5ENS_16DefaultPtrTraitsEiEENS3_IS4_Lm5ES6_iEES7_iiiiiiiii)
        /*0100*/ 	.short	0x0380
        /*0102*/ 	.short	0x00b4


	//----- nvinfo : EIATTR_SW_WAR
	.align		4
.L_1461:
        /*0104*/ 	.byte	0x04, 0x36
        /*0106*/ 	.short	(.L_1463 - .L_1462)
.L_1462:
        /*0108*/ 	.word	0x00000008
.L_1463:


//--------------------- .nv.info._ZN2at6native51_GLOBAL__N__11011a27_18_DepthwiseConv3d_cu_35e0c7b543conv_depthwise3d_cuda_backward_input_kernelIddLi3ELi3ELi3ELi1ELi1ELi1ELi1ELi1ELi1EEEvNS_27GenericPackedTensorAccessorIKT_Lm5ENS_16DefaultPtrTraitsEiEENS3_IS4_Lm5ES6_iEES7_iiiiiiiii --------------------------
	.section	.nv.info._ZN2at6native51_GLOBAL__N__11011a27_18_DepthwiseConv3d_cu_35e0c7b543conv_depthwise3d_cuda_backward_input_kernelIddLi3ELi3ELi3ELi1ELi1ELi1ELi1ELi1ELi1EEEvNS_27GenericPackedTensorAccessorIKT_Lm5ENS_16DefaultPtrTraitsEiEENS3_IS4_Lm5ES6_iEES7_iiiiiiiii,"",@"SHT_CUDA_INFO"
	.sectionflags	@""
	.align	4


	//----- nvinfo : EIATTR_CUDA_API_VERSION
	.align		4
        /*0000*/ 	.byte	0x04, 0x37
        /*0002*/ 	.short	(.L_1465 - .L_1464)
.L_1464:
        /*0004*/ 	.word	0x00000082


	//----- nvinfo : EIATTR_KPARAM_INFO
	.align		4
.L_1465:
        /*0008*/ 	.byte	0x04, 0x17
        /*000a*/ 	.short	(.L_1467 - .L_1466)
.L_1466:
        /*000c*/ 	.word	0x00000000
        /*0010*/ 	.short	0x000b
        /*0012*/ 	.short	0x00b0
        /*0014*/ 	.byte	0x00, 0xf0, 0x11, 0x00


	//----- nvinfo : EIATTR_KPARAM_INFO
	.align		4
.L_1467:
        /*0018*/ 	.byte	0x04, 0x17
        /*001a*/ 	.short	(.L_1469 - .L_1468)
.L_1468:
        /*001c*/ 	.word	0x00000000
        /*0020*/ 	.short	0x000a
        /*0022*/ 	.short	0x00ac
        /*0024*/ 	.byte	0x00, 0xf0, 0x11, 0x00


	//----- nvinfo : EIATTR_KPARAM_INFO
	.align		4
.L_1469:
        /*0028*/ 	.byte	0x04, 0x17
        /*002a*/ 	.short	(.L_1471 - .L_1470)
.L_1470:
        /*002c*/ 	.word	0x00000000
        /*0030*/ 	.short	0x0009
        /*0032*/ 	.short	0x00a8
        /*0034*/ 	.byte	0x00, 0xf0, 0x11, 0x00


	//----- nvinfo : EIATTR_KPARAM_INFO
	.align		4
.L_1471:
        /*0038*/ 	.byte	0x04, 0x17
        /*003a*/ 	.short	(.L_1473 - .L_1472)
.L_1472:
        /*003c*/ 	.word	0x00000000
        /*0040*/ 	.short	0x0008
        /*0042*/ 	.short	0x00a4
        /*0044*/ 	.byte	0x00, 0xf0, 0x11, 0x00


	//----- nvinfo : EIATTR_KPARAM_INFO
	.align		4
.L_1473:
        /*0048*/ 	.byte	0x04, 0x17
        /*004a*/ 	.short	(.L_1475 - .L_1474)
.L_1474:
        /*004c*/ 	.word	0x00000000
        /*0050*/ 	.short	0x0007
        /*0052*/ 	.short	0x00a0
        /*0054*/ 	.byte	0x00, 0xf0, 0x11, 0x00


	//----- nvinfo : EIATTR_KPARAM_INFO
	.align		4
.L_1475:
        /*0058*/ 	.byte	0x04, 0x17
        /*005a*/ 	.short	(.L_1477 - .L_1476)
.L_1476:
        /*005c*/ 	.word	0x00000000
        /*0060*/ 	.short	0x0006
        /*0062*/ 	.short	0x009c
        /*0064*/ 	.byte	0x00, 0xf0, 0x11, 0x00


	//----- nvinfo : EIATTR_KPARAM_INFO
	.align		4
.L_1477:
        /*0068*/ 	.byte	0x04, 0x17
        /*006a*/ 	.short	(.L_1479 - .L_1478)
.L_1478:
        /*006c*/ 	.word	0x00000000
        /*0070*/ 	.short	0x0005
        /*0072*/ 	.short	0x0098
        /*0074*/ 	.byte	0x00, 0xf0, 0x11, 0x00


	//----- nvinfo : EIATTR_KPARAM_INFO
	.align		4
.L_1479:
        /*0078*/ 	.byte	0x04, 0x17
        /*007a*/ 	.short	(.L_1481 - .L_1480)
.L_1480:
        /*007c*/ 	.word	0x00000000
        /*0080*/ 	.short	0x0004
        /*0082*/ 	.short	0x0094
        /*0084*/ 	.byte	0x00, 0xf0, 0x11, 0x00


	//----- nvinfo : EIATTR_KPARAM_INFO
	.align		4
.L_1481:
        /*0088*/ 	.byte	0x04, 0x17
        /*008a*/ 	.short	(.L_1483 - .L_1482)
.L_1482:
        /*008c*/ 	.word	0x00000000
        /*0090*/ 	.short	0x0003
        /*0092*/ 	.short	0x0090
        /*0094*/ 	.byte	0x00, 0xf0, 0x11, 0x00


	//----- nvinfo : EIATTR_KPARAM_INFO
	.align		4
.L_1483:
        /*0098*/ 	.byte	0x04, 0x17
        /*009a*/ 	.short	(.L_1485 - .L_1484)
.L_1484:
        /*009c*/ 	.word	0x00000000
        /*00a0*/ 	.short	0x0002
        /*00a2*/ 	.short	0x0060
        /*00a4*/ 	.byte	0x00, 0xf0, 0xc1, 0x00


	//----- nvinfo : EIATTR_KPARAM_INFO
	.align		4
.L_1485:
        /*00a8*/ 	.byte	0x04, 0x17
        /*00aa*/ 	.short	(.L_1487 - .L_1486)
.L_1486:
        /*00ac*/ 	.word	0x00000000
        /*00b0*/ 	.short	0x0001
        /*00b2*/ 	.short	0x0030
        /*00b4*/ 	.byte	0x00, 0xf0, 0xc1, 0x00


	//----- nvinfo : EIATTR_KPARAM_INFO
	.align		4
.L_1487:
        /*00b8*/ 	.byte	0x04, 0x17
        /*00ba*/ 	.short	(.L_1489 - .L_1488)
.L_1488:
        /*00bc*/ 	.word	0x00000000
        /*00c0*/ 	.short	0x0000
        /*00c2*/ 	.short	0x0000
        /*00c4*/ 	.byte	0x00, 0xf0, 0xc1, 0x00


	//----- nvinfo : EIATTR_SPARSE_MMA_MASK
	.align		4
.L_1489:
        /*00c8*/ 	.byte	0x03, 0x50
        /*00ca*/ 	.short	0x0000


	//----- nvinfo : EIATTR_MAXREG_COUNT
	.align		4
        /*00cc*/ 	.byte	0x03, 0x1b
        /*00ce*/ 	.short	0x00ff


	//----- nvinfo : EIATTR_MERCURY_ISA_VERSION
	.align		4
        /*00d0*/ 	.byte	0x03, 0x5f
        /*00d2*/ 	.short	0x0101


	//----- nvinfo : EIATTR_VRC_CTA_INIT_COUNT
	.align		4
        /*00d4*/ 	.byte	0x02, 0x4a
	.zero		1
	.zero		1


	//----- nvinfo : EIATTR_EXIT_INSTR_OFFSETS
	.align		4
        /*00d8*/ 	.byte	0x04, 0x1c
        /*00da*/ 	.short	(.L_1491 - .L_1490)


	//   ....[0]....
.L_1490:
        /*00dc*/ 	.word	0x00000200


	//   ....[1]....
        /*00e0*/ 	.word	0x00001840


	//   ....[2]....
        /*00e4*/ 	.word	0x000023a0


	//   ....[3]....
        /*00e8*/ 	.word	0x000031f0


	//----- nvinfo : EIATTR_CRS_STACK_SIZE
	.align		4
.L_1491:
        /*00ec*/ 	.byte	0x04, 0x1e
        /*00ee*/ 	.short	(.L_1493 - .L_1492)
.L_1492:
        /*00f0*/ 	.word	0x00000000


	//----- nvinfo : EIATTR_CBANK_PARAM_SIZE
	.align		4
.L_1493:
        /*00f4*/ 	.byte	0x03, 0x19
        /*00f6*/ 	.short	0x00b4


	//----- nvinfo : EIATTR_PARAM_CBANK
	.align		4
        /*00f8*/ 	.byte	0x04, 0x0a
        /*00fa*/ 	.short	(.L_1495 - .L_1494)
	.align		4
.L_1494:
        /*00fc*/ 	.word	index@(.nv.constant0._ZN2at6native51_GLOBAL__N__11011a27_18_DepthwiseConv3d_cu_35e0c7b543conv_depthwise3d_cuda_backward_input_kernelIddLi3ELi3ELi3ELi1ELi1ELi1ELi1ELi1ELi1EEEvNS_27GenericPackedTensorAccessorIKT_Lm5ENS_16DefaultPtrTraitsEiEENS3_IS4_Lm5ES6_iEES7_iiiiiiiii)
        /*0100*/ 	.short	0x0380
        /*0102*/ 	.short	0x00b4


	//----- nvinfo : EIATTR_SW_WAR
	.align		4
.L_1495:
        /*0104*/ 	.byte	0x04, 0x36
        /*0106*/ 	.short	(.L_1497 - .L_1496)
.L_1496:
        /*0108*/ 	.word	0x00000008
.L_1497:


//--------------------- .nv.info._ZN2at6native51_GLOBAL__N__11011a27_18_DepthwiseConv3d_cu_35e0c7b528conv_depthwise3d_cuda_kernelIN3c108BFloat16EfLin1ELin1ELin1ELin1ELin1ELin1EEEvNS_27GenericPackedTensorAccessorIKT_Lm5ENS_16DefaultPtrTraitsEiEENS5_IS6_Lm5ES8_iEES9_PS7_iiiiiiiii --------------------------
	.section	.nv.info._ZN2at6native51_GLOBAL__N__11011a27_18_DepthwiseConv3d_cu_35e0c7b528conv_depthwise3d_cuda_kernelIN3c108BFloat16EfLin1ELin1ELin1ELin1ELin1ELin1EEEvNS_27GenericPackedTensorAccessorIKT_Lm5ENS_16DefaultPtrTraitsEiEENS5_IS6_Lm5ES8_iEES9_PS7_iiiiiiiii,"",@"SHT_CUDA_INFO"
	.sectionflags	@""
	.align	4


	//----- nvinfo : EIATTR_CUDA_API_VERSION
	.align		4
        /*0000*/ 	.byte	0x04, 0x37
        /*0002*/ 	.short	(.L_1499 - .L_1498)
.L_1498:
        /*0004*/ 	.word	0x00000082


	//----- nvinfo : EIATTR_KPARAM_INFO
	.align		4
.L_1499:
        /*0008*/ 	.byte	0x04, 0x17
        /*000a*/ 	.short	(.L_1501 - .L_1500)
.L_1500:
        /*000c*/ 	.word	0x00000000
        /*0010*/ 	.short	0x000c
        /*0012*/ 	.short	0x00b8
        /*0014*/ 	.byte	0x00, 0xf0, 0x11, 0x00


	//----- nvinfo : EIATTR_KPARAM_INFO
	.align		4
.L_1501:
        /*0018*/ 	.byte	0x04, 0x17
        /*001a*/ 	.short	(.L_1503 - .L_1502)
.L_1502:
        /*001c*/ 	.word	0x00000000
        /*0020*/ 	.short	0x000b
        /*0022*/ 	.short	0x00b4
        /*0024*/ 	.byte	0x00, 0xf0, 0x11, 0x00


	//----- nvinfo : EIATTR_KPARAM_INFO
	.align		4
.L_1503:
        /*0028*/ 	.byte	0x04, 0x17
        /*002a*/ 	.short	(.L_1505 - .L_1504)
.L_1504:
        /*002c*/ 	.word	0x00000000
        /*0030*/ 	.short	0x000a
        /*0032*/ 	.short	0x00b0
        /*0034*/ 	.byte	0x00, 0xf0, 0x11, 0x00


	//----- nvinfo : EIATTR_KPARAM_INFO
	.align		4
.L_1505:
        /*0038*/ 	.byte	0x04, 0x17
        /*003a*/ 	.short	(.L_1507 - .L_1506)
.L_1506:
        /*003c*/ 	.word	0x00000000
        /*0040*/ 	.short	0x0009
        /*0042*/ 	.short	0x00ac
        /*0044*/ 	.byte	0x00, 0xf0, 0x11, 0x00


	//----- nvinfo : EIATTR_KPARAM_INFO
	.align		4
.L_1507:
        /*0048*/ 	.byte	0x04, 0x17
        /*004a*/ 	.short	(.L_1509 - .L_1508)
.L_1508:
        /*004c*/ 	.word	0x00000000
        /*0050*/ 	.short	0x0008
        /*0052*/ 	.short	0x00a8
        /*0054*/ 	.byte	0x00, 0xf0, 0x11, 0x00


	//----- nvinfo : EIATTR_KPARAM_INFO
	.align		4
.L_1509:
        /*0058*/ 	.byte	0x04, 0x17
        /*005a*/ 	.short	(.L_1511 - .L_1510)
.L_1510:
        /*005c*/ 	.word	0x00000000
        /*0060*/ 	.short	0x0007
        /*0062*/ 	.short	0x00a4
        /*0064*/ 	.byte	0x00, 0xf0, 0x11, 0x00


	//----- nvinfo : EIATTR_KPARAM_INFO
	.align		4
.L_1511:
        /*0068*/ 	.byte	0x04, 0x17
        /*006a*/ 	.short	(.L_1513 - .L_1512)
.L_1512:
        /*006c*/ 	.word	0x00000000
        /*0070*/ 	.short	0x0006
        /*0072*/ 	.short	0x00a0
        /*0074*/ 	.byte	0x00, 0xf0, 0x11, 0x00


	//----- nvinfo : EIATTR_KPARAM_INFO
	.align		4
.L_1513:
        /*0078*/ 	.byte	0x04, 0x17
        /*007a*/ 	.short	(.L_1515 - .L_1514)
.L_1514:
        /*007c*/ 	.word	0x00000000
        /*0080*/ 	.short	0x0005
        /*0082*/ 	.short	0x009c
        /*0084*/ 	.byte	0x00, 0xf0, 0x11, 0x00


	//----- nvinfo : EIATTR_KPARAM_INFO
	.align		4
.L_1515:
        /*0088*/ 	.byte	0x04, 0x17
        /*008a*/ 	.short	(.L_1517 - .L_1516)
.L_1516:
        /*008c*/ 	.word	0x00000000
        /*0090*/ 	.short	0x0004
        /*0092*/ 	.short	0x0098
        /*0094*/ 	.byte	0x00, 0xf0, 0x11, 0x00


	//----- nvinfo : EIATTR_KPARAM_INFO
	.align		4
.L_1517:
        /*0098*/ 	.byte	0x04, 0x17
        /*009a*/ 	.short	(.L_1519 - .L_1518)
.L_1518:
        /*009c*/ 	.word	0x00000000
        /*00a0*/ 	.short	0x0003
        /*00a2*/ 	.short	0x0090
        /*00a4*/ 	.byte	0x00, 0xf5, 0x21, 0x00


	//----- nvinfo : EIATTR_KPARAM_INFO
	.align		4
.L_1519:
        /*00a8*/ 	.byte	0x04, 0x17
        /*00aa*/ 	.short	(.L_1521 - .L_1520)
.L_1520:
        /*00ac*/ 	.word	0x00000000
        /*00b0*/ 	.short	0x0002
        /*00b2*/ 	.short	0x0060
        /*00b4*/ 	.byte	0x00, 0xf0, 0xc1, 0x00


	//----- nvinfo : EIATTR_KPARAM_INFO
	.align		4
.L_1521:
        /*00b8*/ 	.byte	0x04, 0x17
        /*00ba*/ 	.short	(.L_1523 - .L_1522)
.L_1522:
        /*00bc*/ 	.word	0x00000000
        /*00c0*/ 	.short	0x0001
        /*00c2*/ 	.short	0x0030
        /*00c4*/ 	.byte	0x00, 0xf0, 0xc1, 0x00


	//----- nvinfo : EIATTR_KPARAM_INFO
	.align		4
.L_1523:
        /*00c8*/ 	.byte	0x04, 0x17
        /*00ca*/ 	.short	(.L_1525 - .L_1524)
.L_1524:
        /*00cc*/ 	.word	0x00000000
        /*00d0*/ 	.short	0x0000
        /*00d2*/ 	.short	0x0000
        /*00d4*/ 	.byte	0x00, 0xf0, 0xc1, 0x00


	//----- nvinfo : EIATTR_SPARSE_MMA_MASK
	.align		4
.L_1525:
        /*00d8*/ 	.byte	0x03, 0x50
        /*00da*/ 	.short	0x0000


	//----- nvinfo : EIATTR_MAXREG_COUNT
	.align		4
        /*00dc*/ 	.byte	0x03, 0x1b
        /*00de*/ 	.short	0x00ff


	//----- nvinfo : EIATTR_MERCURY_ISA_VERSION
	.align		4
        /*00e0*/ 	.byte	0x03, 0x5f
        /*00e2*/ 	.short	0x0101


	//----- nvinfo : EIATTR_VRC_CTA_INIT_COUNT
	.align		4
        /*00e4*/ 	.byte	0x02, 0x4a
	.zero		1
	.zero		1


	//----- nvinfo : EIATTR_EXIT_INSTR_OFFSETS
	.align		4
        /*00e8*/ 	.byte	0x04, 0x1c
        /*00ea*/ 	.short	(.L_1527 - .L_1526)


	//   ....[0]....
.L_1526:
        /*00ec*/ 	.word	0x000000d0


	//   ....[1]....
        /*00f0*/ 	.word	0x00002180


	//   ....[2]....
        /*00f4*/ 	.word	0x00002f70


	//   ....[3]....
        /*00f8*/ 	.word	0x00004130


	//   ....[4]....
        /*00fc*/ 	.word	0x00004d00


	//   ....[5]....
        /*0100*/ 	.word	0x00005b70


	//   ....[6]....
        /*0104*/ 	.word	0x00006740


	//   ....[7]....
        /*0108*/ 	.word	0x00007660


	//----- nvinfo : EIATTR_CRS_STACK_SIZE
	.align		4
.L_1527:
        /*010c*/ 	.byte	0x04, 0x1e
        /*010e*/ 	.short	(.L_1529 - .L_1528)
.L_1528:
        /*0110*/ 	.word	0x00000000


	//----- nvinfo : EIATTR_CBANK_PARAM_SIZE
	.align		4
.L_1529:
        /*0114*/ 	.byte	0x03, 0x19
        /*0116*/ 	.short	0x00bc


	//----- nvinfo : EIATTR_PARAM_CBANK
	.align		4
        /*0118*/ 	.byte	0x04, 0x0a
        /*011a*/ 	.short	(.L_1531 - .L_1530)
	.align		4
.L_1530:
        /*011c*/ 	.word	index@(.nv.constant0._ZN2at6native51_GLOBAL__N__11011a27_18_DepthwiseConv3d_cu_35e0c7b528conv_depthwise3d_cuda_kernelIN3c108BFloat16EfLin1ELin1ELin1ELin1ELin1ELin1EEEvNS_27GenericPackedTensorAccessorIKT_Lm5ENS_16DefaultPtrTraitsEiEENS5_IS6_Lm5ES8_iEES9_PS7_iiiiiiiii)
        /*0120*/ 	.short	0x0380
        /*0122*/ 	.short	0x00bc


	//----- nvinfo : EIATTR_SW_WAR
	.align		4
.L_1531:
        /*0124*/ 	.byte	0x04, 0x36
        /*0126*/ 	.short	(.L_1533 - .L_1532)
.L_1532:
        /*0128*/ 	.word	0x00000008
.L_1533:


//--------------------- .nv.info._ZN2at6native51_GLOBAL__N__11011a27_18_DepthwiseConv3d_cu_35e0c7b528conv_depthwise3d_cuda_kernelIN3c108BFloat16EfLin1ELin1ELin1ELi1ELi1ELi1EEEvNS_27GenericPackedTensorAccessorIKT_Lm5ENS_16DefaultPtrTraitsEiEENS5_IS6_Lm5ES8_iEES9_PS7_iiiiiiiii --------------------------
	.section	.nv.info._ZN2at6native51_GLOBAL__N__11011a27_18_DepthwiseConv3d_cu_35e0c7b528conv_depthwise3d_cuda_kernelIN3c108BFloat16EfLin1ELin1ELin1ELi1ELi1ELi1EEEvNS_27GenericPackedTensorAccessorIKT_Lm5ENS_16DefaultPtrTraitsEiEENS5_IS6_Lm5ES8_iEES9_PS7_iiiiiiiii,"",@"SHT_CUDA_INFO"
	.sectionflags	@""
	.align	4


	//----- nvinfo : EIATTR_CUDA_API_VERSION
	.align		4
        /*0000*/ 	.byte	0x04, 0x37
        /*0002*/ 	.short	(.L_1535 - .L_1534)
.L_1534:
        /*0004*/ 	.word	0x00000082


	//----- nvinfo : EIATTR_KPARAM_INFO
	.align		4
.L_1535:
        /*0008*/ 	.byte	0x04, 0x17
        /*000a*/ 	.short	(.L_1537 - .L_1536)
.L_1536:
        /*000c*/ 	.word	0x00000000
        /*0010*/ 	.short	0x000c
        /*0012*/ 	.short	0x00b8
        /*0014*/ 	.byte	0x00, 0xf0, 0x11, 0x00


	//----- nvinfo : EIATTR_KPARAM_INFO
	.align		4
.L_1537:
        /*0018*/ 	.byte	0x04, 0x17
        /*001a*/ 	.short	(.L_1539 - .L_1538)
.L_1538:
        /*001c*/ 	.word	0x00000000
        /*0020*/ 	.short	0x000b
        /*0022*/ 	.short	0x00b4
        /*0024*/ 	.byte	0x00, 0xf0, 0x11, 0x00


	//----- nvinfo : EIATTR_KPARAM_INFO
	.align		4
.L_1539:
        /*0028*/ 	.byte	0x04, 0x17
        /*002a*/ 	.short	(.L_1541 - .L_1540)
.L_1540:
        /*002c*/ 	.word	0x00000000
        /*0030*/ 	.short	0x000a
        /*0032*/ 	.short	0x00b0
        /*0034*/ 	.byte	0x00, 0xf0, 0x11, 0x00


	//----- nvinfo : EIATTR_KPARAM_INFO
	.align		4
.L_1541:
        /*0038*/ 	.byte	0x04, 0x17
        /*003a*/ 	.short	(.L_1543 - .L_1542)
.L_1542:
        /*003c*/ 	.word	0x00000000
        /*0040*/ 	.short	0x0009
        /*0042*/ 	.short	0x00ac
        /*0044*/ 	.byte	0x00, 0xf0, 0x11, 0x00


	//----- nvinfo : EIATTR_KPARAM_INFO
	.align		4
.L_1543:
        /*0048*/ 	.byte	0x04, 0x17
        /*004a*/ 	.short	(.L_1545 - .L_1544)
.L_1544:
        /*004c*/ 	.word	0x00000000
        /*0050*/ 	.short	0x0008
        /*0052*/ 	.short	0x00a8
        /*0054*/ 	.byte	0x00, 0xf0, 0x11, 0x00


	//----- nvinfo : EIATTR_KPARAM_INFO
	.align		4
.L_1545:
        /*0058*/ 	.byte	0x04, 0x17
        /*005a*/ 	.short	(.L_1547 - .L_1546)
.L_1546:
        /*005c*/ 	.word	0x00000000
        /*0060*/ 	.short	0x0007
        /*0062*/ 	.short	0x00a4
        /*0064*/ 	.byte	0x00, 0xf0, 0x11, 0x00


	//----- nvinfo : EIATTR_KPARAM_INFO
	.align		4
.L_1547:
        /*0068*/ 	.byte	0x04, 0x17
        /*006a*/ 	.short	(.L_1549 - .L_1548)
.L_1548:
        /*006c*/ 	.word	0x00000000
        /*0070*/ 	.short	0x0006
        /*0072*/ 	.short	0x00a0
        /*0074*/ 	.byte	0x00, 0xf0, 0x11, 0x00


	//----- nvinfo : EIATTR_KPARAM_INFO
	.align		4
.L_1549:
        /*0078*/ 	.byte	0x04, 0x17
        /*007a*/ 	.short	(.L_1551 - .L_1550)
.L_1550:
        /*007c*/ 	.word	0x00000000
        /*0080*/ 	.short	0x0005
        /*0082*/ 	.short	0x009c
        /*0084*/ 	.byte	0x00, 0xf0, 0x11, 0x00


	//----- nvinfo : EIATTR_KPARAM_INFO
	.align		4
.L_1551:
        /*0088*/ 	.byte	0x04, 0x17
        /*008a*/ 	.short	(.L_1553 - .L_1552)
.L_1552:
        /*008c*/ 	.word	0x00000000
        /*0090*/ 	.short	0x0004
        /*0092*/ 	.short	0x0098
        /*0094*/ 	.byte	0x00, 0xf0, 0x11, 0x00


	//----- nvinfo : EIATTR_KPARAM_INFO
	.align		4
.L_1553:
        /*0098*/ 	.byte	0x04, 0x17
        /*009a*/ 	.short	(.L_1555 - .L_1554)
.L_1554:
        /*009c*/ 	.word	0x00000000
        /*00a0*/ 	.short	0x0003
        /*00a2*/ 	.short	0x0090
        /*00a4*/ 	.byte	0x00, 0xf5, 0x21, 0x00


	//----- nvinfo : EIATTR_KPARAM_INFO
	.align		4
.L_1555:
        /*00a8*/ 	.byte	0x04, 0x17
        /*00aa*/ 	.short	(.L_1557 - .L_1556)
.L_1556:
        /*00ac*/ 	.word	0x00000000
        /*00b0*/ 	.short	0x0002
        /*00b2*/ 	.short	0x0060
        /*00b4*/ 	.byte	0x00, 0xf0, 0xc1, 0x00


	//----- nvinfo : EIATTR_KPARAM_INFO
	.align		4
.L_1557:
        /*00b8*/ 	.byte	0x04, 0x17
        /*00ba*/ 	.short	(.L_1559 - .L_1558)
.L_1558:
        /*00bc*/ 	.word	0x00000000
        /*00c0*/ 	.short	0x0001
        /*00c2*/ 	.short	0x0030
        /*00c4*/ 	.byte	0x00, 0xf0, 0xc1, 0x00


	//----- nvinfo : EIATTR_KPARAM_INFO
	.align		4
.L_1559:
        /*00c8*/ 	.byte	0x04, 0x17
        /*00ca*/ 	.short	(.L_1561 - .L_1560)
.L_1560:
        /*00cc*/ 	.word	0x00000000
        /*00d0*/ 	.short	0x0000
        /*00d2*/ 	.short	0x0000
        /*00d4*/ 	.byte	0x00, 0xf0, 0xc1, 0x00


	//----- nvinfo : EIATTR_SPARSE_MMA_MASK
	.align		4
.L_1561:
        /*00d8*/ 	.byte	0x03, 0x50
        /*00da*/ 	.short	0x0000


	//----- nvinfo : EIATTR_MAXREG_COUNT
	.align		4
        /*00dc*/ 	.byte	0x03, 0x1b
        /*00de*/ 	.short	0x00ff


	//----- nvinfo : EIATTR_MERCURY_ISA_VERSION
	.align		4
        /*00e0*/ 	.byte	0x03, 0x5f
        /*00e2*/ 	.short	0x0101


	//----- nvinfo : EIATTR_VRC_CTA_INIT_COUNT
	.align		4
        /*00e4*/ 	.byte	0x02, 0x4a
	.zero		1
	.zero		1


	//----- nvinfo : EIATTR_EXIT_INSTR_OFFSETS
	.align		4
        /*00e8*/ 	.byte	0x04, 0x1c
        /*00ea*/ 	.short	(.L_1563 - .L_1562)


	//   ....[0]....
.L_1562:
        /*00ec*/ 	.word	0x000000d0


	//   ....[1]....
        /*00f0*/ 	.word	0x00001e90


	//   ....[2]....
        /*00f4*/ 	.word	0x00002c20


	//   ....[3]....
        /*00f8*/ 	.word	0x00003e50


	//   ....[4]....
        /*00fc*/ 	.word	0x00004a10


	//   ....[5]....
        /*0100*/ 	.word	0x00005920


	//   ....[6]....
        /*0104*/ 	.word	0x00006500


	//   ....[7]....
        /*0108*/ 	.word	0x000074b0


	//----- nvinfo : EIATTR_CRS_STACK_SIZE
	.align		4
.L_1563:
        /*010c*/ 	.byte	0x04, 0x1e
        /*010e*/ 	.short	(.L_1565 - .L_1564)
.L_1564:
        /*0110*/ 	.word	0x00000000


	//----- nvinfo : EIATTR_CBANK_PARAM_SIZE
	.align		4
.L_1565:
        /*0114*/ 	.byte	0x03, 0x19
        /*0116*/ 	.short	0x00bc


	//----- nvinfo : EIATTR_PARAM_CBANK
	.align		4
        /*0118*/ 	.byte	0x04, 0x0a
        /*011a*/ 	.short	(.L_1567 - .L_1566)
	.align		4
.L_1566:
        /*011c*/ 	.word	index@(.nv.constant0._ZN2at6native51_GLOBAL__N__11011a27_18_DepthwiseConv3d_cu_35e0c7b528conv_depthwise3d_cuda_kernelIN3c108BFloat16EfLin1ELin1ELin1ELi1ELi1ELi1EEEvNS_27GenericPackedTensorAccessorIKT_Lm5ENS_16DefaultPtrTraitsEiEENS5_IS6_Lm5ES8_iEES9_PS7_iiiiiiiii)
        /*0120*/ 	.short	0x0380
        /*0122*/ 	.short	0x00bc


	//----- nvinfo : EIATTR_SW_WAR
	.align		4
.L_1567:
        /*0124*/ 	.byte	0x04, 0x36
        /*0126*/ 	.short	(.L_1569 - .L_1568)
.L_1568:
        /*0128*/ 	.word	0x00000008
.L_1569:


//--------------------- .nv.info._ZN2at6native51_GLOBAL__N__11011a27_18_DepthwiseConv3d_cu_35e0c7b528conv_depthwise3d_cuda_kernelIN3c108BFloat16EfLi3ELi3ELi3ELi1ELi1ELi1EEEvNS_27GenericPackedTensorAccessorIKT_Lm5ENS_16DefaultPtrTraitsEiEENS5_IS6_Lm5ES8_iEES9_PS7_iiiiiiiii --------------------------
	.section	.nv.info._ZN2at6native51_GLOBAL__N__11011a27_18_DepthwiseConv3d_cu_35e0c7b528conv_depthwise3d_cuda_kernelIN3c108BFloat16EfLi3ELi3ELi3ELi1ELi1ELi1EEEvNS_27GenericPackedTensorAccessorIKT_Lm5ENS_16DefaultPtrTraitsEiEENS5_IS6_Lm5ES8_iEES9_PS7_iiiiiiiii,"",@"SHT_CUDA_INFO"
	.sectionflags	@""
	.align	4


	//----- nvinfo : EIATTR_CUDA_API_VERSION
	.align		4
        /*0000*/ 	.byte	0x04, 0x37
        /*0002*/ 	.short	(.L_1571 - .L_1570)
.L_1570:
        /*0004*/ 	.word	0x00000082


	//----- nvinfo : EIATTR_KPARAM_INFO
	.align		4
.L_1571:
        /*0008*/ 	.byte	0x04, 0x17
        /*000a*/ 	.short	(.L_1573 - .L_1572)
.L_1572:
        /*000c*/ 	.word	0x00000000
        /*0010*/ 	.short	0x000c
        /*0012*/ 	.short	0x00b8
        /*0014*/ 	.byte	0x00, 0xf0, 0x11, 0x00


	//----- nvinfo : EIATTR_KPARAM_INFO
	.align		4
.L_1573:
        /*0018*/ 	.byte	0x04, 0x17
        /*001a*/ 	.short	(.L_1575 - .L_1574)
.L_1574:
        /*001c*/ 	.word	0x00000000
        /*0020*/ 	.short	0x000b
        /*0022*/ 	.short	0x00b4
        /*0024*/ 	.byte	0x00, 0xf0, 0x11, 0x00


	//----- nvinfo : EIATTR_KPARAM_INFO
	.align		4
.L_1575:
        /*0028*/ 	.byte	0x04, 0x17
        /*002a*/ 	.short	(.L_1577 - .L_1576)
.L_1576:
        /*002c*/ 	.word	0x00000000
        /*0030*/ 	.short	0x000a
        /*0032*/ 	.short	0x00b0
        /*0034*/ 	.byte	0x00, 0xf0, 0x11, 0x00


	//----- nvinfo : EIATTR_KPARAM_INFO
	.align		4
.L_1577:
        /*0038*/ 	.byte	0x04, 0x17
        /*003a*/ 	.short	(.L_1579 - .L_1578)
.L_1578:
        /*003c*/ 	.word	0x00000000
        /*0040*/ 	.short	0x0009
        /*0042*/ 	.short	0x00ac
        /*0044*/ 	.byte	0x00, 0xf0, 0x11, 0x00


	//----- nvinfo : EIATTR_KPARAM_INFO
	.align		4
.L_1579:
        /*0048*/ 	.byte	0x04, 0x17
        /*004a*/ 	.short	(.L_1581 - .L_1580)
.L_1580:
        /*004c*/ 	.word	0x00000000
        /*0050*/ 	.short	0x0008
        /*0052*/ 	.short	0x00a8
        /*0054*/ 	.byte	0x00, 0xf0, 0x11, 0x00


	//----- nvinfo : EIATTR_KPARAM_INFO
	.align		4
.L_1581:
        /*0058*/ 	.byte	0x04, 0x17
        /*005a*/ 	.short	(.L_1583 - .L_1582)
.L_1582:
        /*005c*/ 	.word	0x00000000
        /*0060*/ 	.short	0x0007
        /*0062*/ 	.short	0x00a4
        /*0064*/ 	.byte	0x00, 0xf0, 0x11, 0x00


	//----- nvinfo : EIATTR_KPARAM_INFO
	.align		4
.L_1583:
        /*0068*/ 	.byte	0x04, 0x17
        /*006a*/ 	.short	(.L_1585 - .L_1584)
.L_1584:
        /*006c*/ 	.word	0x00000000
        /*0070*/ 	.short	0x0006
        /*0072*/ 	.short	0x00a0
        /*0074*/ 	.byte	0x00, 0xf0, 0x11, 0x00


	//----- nvinfo : EIATTR_KPARAM_INFO
	.align		4
.L_1585:
        /*0078*/ 	.byte	0x04, 0x17
        /*007a*/ 	.short	(.L_1587 - .L_1586)
.L_1586:
        /*007c*/ 	.word	0x00000000
        /*0080*/ 	.short	0x0005
        /*0082*/ 	.short	0x009c
        /*0084*/ 	.byte	0x00, 0xf0, 0x11, 0x00


	//----- nvinfo : EIATTR_KPARAM_INFO
	.align		4
.L_1587:
        /*0088*/ 	.byte	0x04, 0x17
        /*008a*/ 	.short	(.L_1589 - .L_1588)
.L_1588:
        /*008c*/ 	.word	0x00000000
        /*0090*/ 	.short	0x0004
        /*0092*/ 	.short	0x0098
        /*0094*/ 	.byte	0x00, 0xf0, 0x11, 0x00


	//----- nvinfo : EIATTR_KPARAM_INFO
	.align		4
.L_1589:
        /*0098*/ 	.byte	0x04, 0x17
        /*009a*/ 	.short	(.L_1591 - .L_1590)
.L_1590:
        /*009c*/ 	.word	0x00000000
        /*00a0*/ 	.short	0x0003
        /*00a2*/ 	.short	0x0090
        /*00a4*/ 	.byte	0x00, 0xf5, 0x21, 0x00


	//----- nvinfo : EIATTR_KPARAM_INFO
	.align		4
.L_1591:
        /*00a8*/ 	.byte	0x04, 0x17
        /*00aa*/ 	.short	(.L_1593 - .L_1592)
.L_1592:
        /*00ac*/ 	.word	0x00000000
        /*00b0*/ 	.short	0x0002
        /*00b2*/ 	.short	0x0060
        /*00b4*/ 	.byte	0x00, 0xf0, 0xc1, 0x00


	//----- nvinfo : EIATTR_KPARAM_INFO
	.align		4
.L_1593:
        /*00b8*/ 	.byte	0x04, 0x17
        /*00ba*/ 	.short	(.L_1595 - .L_1594)
.L_1594:
        /*00bc*/ 	.word	0x00000000
        /*00c0*/ 	.short	0x0001
        /*00c2*/ 	.short	0x0030
        /*00c4*/ 	.byte	0x00, 0xf0, 0xc1, 0x00


	//----- nvinfo : EIATTR_KPARAM_INFO
	.align		4
.L_1595:
        /*00c8*/ 	.byte	0x04, 0x17
        /*00ca*/ 	.short	(.L_1597 - .L_1596)
.L_1596:
        /*00cc*/ 	.word	0x00000000
        /*00d0*/ 	.short	0x0000
        /*00d2*/ 	.short	0x0000
        /*00d4*/ 	.byte	0x00, 0xf0, 0xc1, 0x00


	//----- nvinfo : EIATTR_SPARSE_MMA_MASK
	.align		4
.L_1597:
        /*00d8*/ 	.byte	0x03, 0x50
        /*00da*/ 	.short	0x0000


	//----- nvinfo : EIATTR_MAXREG_COUNT
	.align		4
        /*00dc*/ 	.byte	0x03, 0x1b
        /*00de*/ 	.short	0x00ff


	//----- nvinfo : EIATTR_MERCURY_ISA_VERSION
	.align		4
        /*00e0*/ 	.byte	0x03, 0x5f
        /*00e2*/ 	.short	0x0101


	//----- nvinfo : EIATTR_VRC_CTA_INIT_COUNT
	.align		4
        /*00e4*/ 	.byte	0x02, 0x4a
	.zero		1
	.zero		1


	//----- nvinfo : EIATTR_EXIT_INSTR_OFFSETS
	.align		4
        /*00e8*/ 	.byte	0x04, 0x1c
        /*00ea*/ 	.short	(.L_1599 - .L_1598)


	//   ....[0]....
.L_1598:
        /*00ec*/ 	.word	0x000001d0


	//   ....[1]....
        /*00f0*/ 	.word	0x000022b0


	//   ....[2]....
        /*00f4*/ 	.word	0x000041d0


	//----- nvinfo : EIATTR_CRS_STACK_SIZE
	.align		4
.L_1599:
        /*00f8*/ 	.byte	0x04, 0x1e
        /*00fa*/ 	.short	(.L_1601 - .L_1600)
.L_1600:
        /*00fc*/ 	.word	0x00000000


	//----- nvinfo : EIATTR_CBANK_PARAM_SIZE
	.align		4
.L_1601:
        /*0100*/ 	.byte	0x03, 0x19
        /*0102*/ 	.short	0x00bc


	//----- nvinfo : EIATTR_PARAM_CBANK
	.align		4
        /*0104*/ 	.byte	0x04, 0x0a
        /*0106*/ 	.short	(.L_1603 - .L_1602)
	.align		4
.L_1602:
        /*0108*/ 	.word	index@(.nv.constant0._ZN2at6native51_GLOBAL__N__11011a27_18_DepthwiseConv3d_cu_35e0c7b528conv_depthwise3d_cuda_kernelIN3c108BFloat16EfLi3ELi3ELi3ELi1ELi1ELi1EEEvNS_27GenericPackedTensorAccessorIKT_Lm5ENS_16DefaultPtrTraitsEiEENS5_IS6_Lm5ES8_iEES9_PS7_iiiiiiiii)
        /*010c*/ 	.short	0x0380
        /*010e*/ 	.short	0x00bc


	//----- nvinfo : EIATTR_SW_WAR
	.align		4
.L_1603:
        /*0110*/ 	.byte	0x04, 0x36
        /*0112*/ 	.short	(.L_1605 - .L_1604)
.L_1604:
        /*0114*/ 	.word	0x00000008
.L_1605:


//--------------------- .nv.info._ZN2at6native51_GLOBAL__N__11011a27_18_DepthwiseConv3d_cu_35e0c7b528conv_depthwise3d_cuda_kernelIN3c104HalfEfLin1ELin1ELin1ELin1ELin1ELin1EEEvNS_27GenericPackedTensorAccessorIKT_Lm5ENS_16DefaultPtrTraitsEiEENS5_IS6_Lm5ES8_iEES9_PS7_iiiiiiiii --------------------------
	.section	.nv.info._ZN2at6native51_GLOBAL__N__11011a27_18_DepthwiseConv3d_cu_35e0c7b528conv_depthwise3d_cuda_kernelIN3c104HalfEfLin1ELin1ELin1ELin1ELin1ELin1EEEvNS_27GenericPackedTensorAccessorIKT_Lm5ENS_16DefaultPtrTraitsEiEENS5_IS6_Lm5ES8_iEES9_PS7_iiiiiiiii,"",@"SHT_CUDA_INFO"
	.sectionflags	@""
	.align	4


	//----- nvinfo : EIATTR_CUDA_API_VERSION
	.align		4
        /*0000*/ 	.byte	0x04, 0x37
        /*0002*/ 	.short	(.L_1607 - .L_1606)
.L_1606:
        /*0004*/ 	.word	0x00000082


	//----- nvinfo : EIATTR_KPARAM_INFO
	.align		4
.L_1607:
        /*0008*/ 	.byte	0x04, 0x17
        /*000a*/ 	.short	(.L_1609 - .L_1608)
.L_1608:
        /*000c*/ 	.word	0x00000000
        /*0010*/ 	.short	0x000c
        /*0012*/ 	.short	0x00b8
        /*0014*/ 	.byte	0x00, 0xf0, 0x11, 0x00


	//----- nvinfo : EIATTR_KPARAM_INFO
	.align		4
.L_1609:
        /*0018*/ 	.byte	0x04, 0x17
        /*001a*/ 	.short	(.L_1611 - .L_1610)
.L_1610:
        /*001c*/ 	.word	0x00000000
        /*0020*/ 	.short	0x000b
        /*0022*/ 	.short	0x00b4
        /*0024*/ 	.byte	0x00, 0xf0, 0x11, 0x00


	//----- nvinfo : EIATTR_KPARAM_INFO
	.align		4
.L_1611:
        /*0028*/ 	.byte	0x04, 0x17
        /*002a*/ 	.short	(.L_1613 - .L_1612)
.L_1612:
        /*002c*/ 	.word	0x00000000
        /*0030*/ 	.short	0x000a
        /*0032*/ 	.short	0x00b0
        /*0034*/ 	.byte	0x00, 0xf0, 0x11, 0x00


	//----- nvinfo : EIATTR_KPARAM_INFO
	.align		4
.L_1613:
        /*0038*/ 	.byte	0x04, 0x17
        /*003a*/ 	.short	(.L_1615 - .L_1614)
.L_1614:
        /*003c*/ 	.word	0x00000000
        /*0040*/ 	.short	0x0009
        /*0042*/ 	.short	0x00ac
        /*0044*/ 	.byte	0x00, 0xf0, 0x11, 0x00


	//----- nvinfo : EIATTR_KPARAM_INFO
	.align		4
.L_1615:
        /*0048*/ 	.byte	0x04, 0x17
        /*004a*/ 	.short	(.L_1617 - .L_1616)
.L_1616:
        /*004c*/ 	.word	0x00000000
        /*0050*/ 	.short	0x0008
        /*0052*/ 	.short	0x00a8
        /*0054*/ 	.byte	0x00, 0xf0, 0x11, 0x00


	//----- nvinfo : EIATTR_KPARAM_INFO
	.align		4
.L_1617:
        /*0058*/ 	.byte	0x04, 0x17
        /*005a*/ 	.short	(.L_1619 - .L_1618)
.L_1618:
        /*005c*/ 	.word	0x00000000
        /*0060*/ 	.short	0x0007
        /*0062*/ 	.short	0x00a4
        /*0064*/ 	.byte	0x00, 0xf0, 0x11, 0x00


	//----- nvinfo : EIATTR_KPARAM_INFO
	.align		4
.L_1619:
        /*0068*/ 	.byte	0x04, 0x17
        /*006a*/ 	.short	(.L_1621 - .L_1620)
.L_1620:
        /*006c*/ 	.word	0x00000000
        /*0070*/ 	.short	0x0006
        /*0072*/ 	.short	0x00a0
        /*0074*/ 	.byte	0x00, 0xf0, 0x11, 0x00


	//----- nvinfo : EIATTR_KPARAM_INFO
	.align		4
.L_1621:
        /*0078*/ 	.byte	0x04, 0x17
        /*007a*/ 	.short	(.L_1623 - .L_1622)
.L_1622:
        /*007c*/ 	.word	0x00000000
        /*0080*/ 	.short	0x0005
        /*0082*/ 	.short	0x009c
        /*0084*/ 	.byte	0x00, 0xf0, 0x11, 0x00


	//----- nvinfo : EIATTR_KPARAM_INFO
	.align		4
.L_1623:
        /*0088*/ 	.byte	0x04, 0x17
        /*008a*/ 	.short	(.L_1625 - .L_1624)
.L_1624:
        /*008c*/ 	.word	0x00000000
        /*0090*/ 	.short	0x0004
        /*0092*/ 	.short	0x0098
        /*0094*/ 	.byte	0x00, 0xf0, 0x11, 0x00


	//----- nvinfo : EIATTR_KPARAM_INFO
	.align		4
.L_1625:
        /*0098*/ 	.byte	0x04, 0x17
        /*009a*/ 	.short	(.L_1627 - .L_1626)
.L_1626:
        /*009c*/ 	.word	0x00000000
        /*00a0*/ 	.short	0x0003
        /*00a2*/ 	.short	0x0090
        /*00a4*/ 	.byte	0x00, 0xf5, 0x21, 0x00


	//----- nvinfo : EIATTR_KPARAM_INFO
	.align		4
.L_1627:
        /*00a8*/ 	.byte	0x04, 0x17
        /*00aa*/ 	.short	(.L_1629 - .L_1628)
.L_1628:
        /*00ac*/ 	.word	0x00000000
        /*00b0*/ 	.short	0x0002
        /*00b2*/ 	.short	0x0060
        /*00b4*/ 	.byte	0x00, 0xf0, 0xc1, 0x00


	//----- nvinfo : EIATTR_KPARAM_INFO
	.align		4
.L_1629:
        /*00b8*/ 	.byte	0x04, 0x17
        /*00ba*/ 	.short	(.L_1631 - .L_1630)
.L_1630:
        /*00bc*/ 	.word	0x00000000
        /*00c0*/ 	.short	0x0001
        /*00c2*/ 	.short	0x0030
        /*00c4*/ 	.byte	0x00, 0xf0, 0xc1, 0x00


	//----- nvinfo : EIATTR_KPARAM_INFO
	.align		4
.L_1631:
        /*00c8*/ 	.byte	0x04, 0x17
        /*00ca*/ 	.short	(.L_1633 - .L_1632)
.L_1632:
        /*00cc*/ 	.word	0x00000000
        /*00d0*/ 	.short	0x0000
        /*00d2*/ 	.short	0x0000
        /*00d4*/ 	.byte	0x00, 0xf0, 0xc1, 0x00


	//----- nvinfo : EIATTR_SPARSE_MMA_MASK
	.align		4
.L_1633:
        /*00d8*/ 	.byte	0x03, 0x50
        /*00da*/ 	.short	0x0000


	//----- nvinfo : EIATTR_MAXREG_COUNT
	.align		4
        /*00dc*/ 	.byte	0x03, 0x1b
        /*00de*/ 	.short	0x00ff


	//----- nvinfo : EIATTR_MERCURY_ISA_VERSION
	.align		4
        /*00e0*/ 	.byte	0x03, 0x5f
        /*00e2*/ 	.short	0x0101


	//----- nvinfo : EIATTR_VRC_CTA_INIT_COUNT
	.align		4
        /*00e4*/ 	.byte	0x02, 0x4a
	.zero		1
	.zero		1


	//----- nvinfo : EIATTR_EXIT_INSTR_OFFSETS
	.align		4
        /*00e8*/ 	.byte	0x04, 0x1c
        /*00ea*/ 	.short	(.L_1635 - .L_1634)


	//   ....[0]....
.L_1634:
        /*00ec*/ 	.word	0x000000d0


	//   ....[1]....
        /*00f0*/ 	.word	0x00002180


	//   ....[2]....
        /*00f4*/ 	.word	0x00002f70


	//   ....[3]....
        /*00f8*/ 	.word	0x00004130


	//   ....[4]....
        /*00fc*/ 	.word	0x00004d00


	//   ....[5]....
        /*0100*/ 	.word	0x00005b70


	//   ....[6]....
        /*0104*/ 	.word	0x00006740


	//   ....[7]....
        /*0108*/ 	.word	0x00007660


	//----- nvinfo : EIATTR_CRS_STACK_SIZE
	.align		4
.L_1635:
        /*010c*/ 	.byte	0x04, 0x1e
        /*010e*/ 	.short	(.L_1637 - .L_1636)
.L_1636:
        /*0110*/ 	.word	0x00000000


	//----- nvinfo : EIATTR_CBANK_PARAM_SIZE
	.align		4
.L_1637:
        /*0114*/ 	.byte	0x03, 0x19
        /*0116*/ 	.short	0x00bc


	//----- nvinfo : EIATTR_PARAM_CBANK
	.align		4
        /*0118*/ 	.byte	0x04, 0x0a
        /*011a*/ 	.short	(.L_1639 - .L_1638)
	.align		4
.L_1638:
        /*011c*/ 	.word	index@(.nv.constant0._ZN2at6native51_GLOBAL__N__11011a27_18_DepthwiseConv3d_cu_35e0c7b528conv_depthwise3d_cuda_kernelIN3c104HalfEfLin1ELin1ELin1ELin1ELin1ELin1EEEvNS_27GenericPackedTensorAccessorIKT_Lm5ENS_16DefaultPtrTraitsEiEENS5_IS6_Lm5ES8_iEES9_PS7_iiiiiiiii)
        /*0120*/ 	.short	0x0380
        /*0122*/ 	.short	0x00bc


	//----- nvinfo : EIATTR_SW_WAR
	.align		4
.L_1639:
        /*0124*/ 	.byte	0x04, 0x36
        /*0126*/ 	.short	(.L_1641 - .L_1640)
.L_1640:
        /*0128*/ 	.word	0x00000008
.L_1641:


//--------------------- .nv.info._ZN2at6native51_GLOBAL__N__11011a27_18_DepthwiseConv3d_cu_35e0c7b528conv_depthwise3d_cuda_kernelIN3c104HalfEfLin1ELin1ELin1ELi1ELi1ELi1EEEvNS_27GenericPackedTensorAccessorIKT_Lm5ENS_16DefaultPtrTraitsEiEENS5_IS6_Lm5ES8_iEES9_PS7_iiiiiiiii --------------------------
	.section	.nv.info._ZN2at6native51_GLOBAL__N__11011a27_18_DepthwiseConv3d_cu_35e0c7b528conv_depthwise3d_cuda_kernelIN3c104HalfEfLin1ELin1ELin1ELi1ELi1ELi1EEEvNS_27GenericPackedTensorAccessorIKT_Lm5ENS_16DefaultPtrTraitsEiEENS5_IS6_Lm5ES8_iEES9_PS7_iiiiiiiii,"",@"SHT_CUDA_INFO"
	.sectionflags	@""
	.align	4


	//----- nvinfo : EIATTR_CUDA_API_VERSION
	.align		4
        /*0000*/ 	.byte	0x04, 0x37
        /*0002*/ 	.short	(.L_1643 - .L_1642)
.L_1642:
        /*0004*/ 	.word	0x00000082


	//----- nvinfo : EIATTR_KPARAM_INFO
	.align		4
.L_1643:
        /*0008*/ 	.byte	0x04, 0x17
        /*000a*/ 	.short	(.L_1645 - .L_1644)
.L_1644:
        /*000c*/ 	.word	0x00000000
        /*0010*/ 	.short	0x000c
        /*0012*/ 	.short	0x00b8
        /*0014*/ 	.byte	0x00, 0xf0, 0x11, 0x00


	//----- nvinfo : EIATTR_KPARAM_INFO
	.align		4
.L_1645:
        /*0018*/ 	.byte	0x04, 0x17
        /*001a*/ 	.short	(.L_1647 - .L_1646)
.L_1646:
        /*001c*/ 	.word	0x00000000
        /*0020*/ 	.short	0x000b
        /*0022*/ 	.short	0x00b4
        /*0024*/ 	.byte	0x00, 0xf0, 0x11, 0x00


	//----- nvinfo : EIATTR_KPARAM_INFO
	.align		4
.L_1647:
        /*0028*/ 	.byte	0x04, 0x17
        /*002a*/ 	.short	(.L_1649 - .L_1648)
.L_1648:
        /*002c*/ 	.word	0x00000000
        /*0030*/ 	.short	0x000a
        /*0032*/ 	.short	0x00b0
        /*0034*/ 	.byte	0x00, 0xf0, 0x11, 0x00


	//----- nvinfo : EIATTR_KPARAM_INFO
	.align		4
.L_1649:
        /*0038*/ 	.byte	0x04, 0x17
        /*003a*/ 	.short	(.L_1651 - .L_1650)
.L_1650:
        /*003c*/ 	.word	0x00000000
        /*0040*/ 	.short	0x0009
        /*0042*/ 	.short	0x00ac
        /*0044*/ 	.byte	0x00, 0xf0, 0x11, 0x00


	//----- nvinfo : EIATTR_KPARAM_INFO
	.align		4
.L_1651:
        /*0048*/ 	.byte	0x04, 0x17
        /*004a*/ 	.short	(.L_1653 - .L_1652)
.L_1652:
        /*004c*/ 	.word	0x00000000
        /*0050*/ 	.short	0x0008
        /*0052*/ 	.short	0x00a8
        /*0054*/ 	.byte	0x00, 0xf0, 0x11, 0x00


	//----- nvinfo : EIATTR_KPARAM_INFO
	.align		4
.L_1653:
        /*0058*/ 	.byte	0x04, 0x17
        /*005a*/ 	.short	(.L_1655 - .L_1654)
.L_1654:
        /*005c*/ 	.word	0x00000000
        /*0060*/ 	.short	0x0007
        /*0062*/ 	.short	0x00a4
        /*0064*/ 	.byte	0x00, 0xf0, 0x11, 0x00


	//----- nvinfo : EIATTR_KPARAM_INFO
	.align		4
.L_1655:
        /*0068*/ 	.byte	0x04, 0x17
        /*006a*/ 	.short	(.L_1657 - .L_1656)
.L_1656:
        /*006c*/ 	.word	0x00000000
        /*0070*/ 	.short	0x0006
        /*0072*/ 	.short	0x00a0
        /*0074*/ 	.byte	0x00, 0xf0, 0x11, 0x00


	//----- nvinfo : EIATTR_KPARAM_INFO
	.align		4
.L_1657:
        /*0078*/ 	.byte	0x04, 0x17
        /*007a*/ 	.short	(.L_1659 - .L_1658)
.L_1658:
        /*007c*/ 	.word	0x00000000
        /*0080*/ 	.short	0x0005
        /*0082*/ 	.short	0x009c
        /*0084*/ 	.byte	0x00, 0xf0, 0x11, 0x00


	//----- nvinfo : EIATTR_KPARAM_INFO
	.align		4
.L_1659:
        /*0088*/ 	.byte	0x04, 0x17
        /*008a*/ 	.short	(.L_1661 - .L_1660)
.L_1660:
        /*008c*/ 	.word	0x00000000
        /*0090*/ 	.short	0x0004
        /*0092*/ 	.short	0x0098
        /*0094*/ 	.byte	0x00, 0xf0, 0x11, 0x00


	//----- nvinfo : EIATTR_KPARAM_INFO
	.align		4
.L_1661:
        /*0098*/ 	.byte	0x04, 0x17
        /*009a*/ 	.short	(.L_1663 - .L_1662)
.L_1662:
        /*009c*/ 	.word	0x00000000
        /*00a0*/ 	.short	0x0003
        /*00a2*/ 	.short	0x0090
        /*00a4*/ 	.byte	0x00, 0xf5, 0x21, 0x00


	//----- nvinfo : EIATTR_KPARAM_INFO
	.align		4
.L_1663:
        /*00a8*/ 	.byte	0x04, 0x17
        /*00aa*/ 	.short	(.L_1665 - .L_1664)
.L_1664:
        /*00ac*/ 	.word	0x00000000
        /*00b0*/ 	.short	0x0002
        /*00b2*/ 	.short	0x0060
        /*00b4*/ 	.byte	0x00, 0xf0, 0xc1, 0x00


	//----- nvinfo : EIATTR_KPARAM_INFO
	.align		4
.L_1665:
        /*00b8*/ 	.byte	0x04, 0x17
        /*00ba*/ 	.short	(.L_1667 - .L_1666)
.L_1666:
        /*00bc*/ 	.word	0x00000000
        /*00c0*/ 	.short	0x0001
        /*00c2*/ 	.short	0x0030
        /*00c4*/ 	.byte	0x00, 0xf0, 0xc1, 0x00


	//----- nvinfo : EIATTR_KPARAM_INFO
	.align		4
.L_1667:
        /*00c8*/ 	.byte	0x04, 0x17
        /*00ca*/ 	.short	(.L_1669 - .L_1668)
.L_1668:
        /*00cc*/ 	.word	0x00000000
        /*00d0*/ 	.short	0x0000
        /*00d2*/ 	.short	0x0000
        /*00d4*/ 	.byte	0x00, 0xf0, 0xc1, 0x00


	//----- nvinfo : EIATTR_SPARSE_MMA_MASK
	.align		4
.L_1669:
        /*00d8*/ 	.byte	0x03, 0x50
        /*00da*/ 	.short	0x0000


	//----- nvinfo : EIATTR_MAXREG_COUNT
	.align		4
        /*00dc*/ 	.byte	0x03, 0x1b
        /*00de*/ 	.short	0x00ff


	//----- nvinfo : EIATTR_MERCURY_ISA_VERSION
	.align		4
        /*00e0*/ 	.byte	0x03, 0x5f
        /*00e2*/ 	.short	0x0101


	//----- nvinfo : EIATTR_VRC_CTA_INIT_COUNT
	.align		4
        /*00e4*/ 	.byte	0x02, 0x4a
	.zero		1
	.zero		1


	//----- nvinfo : EIATTR_EXIT_INSTR_OFFSETS
	.align		4
        /*00e8*/ 	.byte	0x04, 0x1c
        /*00ea*/ 	.short	(.L_1671 - .L_1670)


	//   ....[0]....
.L_1670:
        /*00ec*/ 	.word	0x000000d0


	//   ....[1]....
        /*00f0*/ 	.word	0x00001e90


	//   ....[2]....
        /*00f4*/ 	.word	0x00002c20


	//   ....[3]....
        /*00f8*/ 	.word	0x00003e50


	//   ....[4]....
        /*00fc*/ 	.word	0x00004a10


	//   ....[5]....
        /*0100*/ 	.word	0x00005920


	//   ....[6]....
        /*0104*/ 	.word	0x00006500


	//   ....[7]....
        /*0108*/ 	.word	0x000074b0


	//----- nvinfo : EIATTR_CRS_STACK_SIZE
	.align		4
.L_1671:
        /*010c*/ 	.byte	0x04, 0x1e
        /*010e*/ 	.short	(.L_1673 - .L_1672)
.L_1672:
        /*0110*/ 	.word	0x00000000


	//----- nvinfo : EIATTR_CBANK_PARAM_SIZE
	.align		4
.L_1673:
        /*0114*/ 	.byte	0x03, 0x19
        /*0116*/ 	.short	0x00bc


	//----- nvinfo : EIATTR_PARAM_CBANK
	.align		4
        /*0118*/ 	.byte	0x04, 0x0a
        /*011a*/ 	.short	(.L_1675 - .L_1674)
	.align		4
.L_1674:
        /*011c*/ 	.word	index@(.nv.constant0._ZN2at6native51_GLOBAL__N__11011a27_18_DepthwiseConv3d_cu_35e0c7b528conv_depthwise3d_cuda_kernelIN3c104HalfEfLin1ELin1ELin1ELi1ELi1ELi1EEEvNS_27GenericPackedTensorAccessorIKT_Lm5ENS_16DefaultPtrTraitsEiEENS5_IS6_Lm5ES8_iEES9_PS7_iiiiiiiii)
        /*0120*/ 	.short	0x0380
        /*0122*/ 	.short	0x00bc


	//----- nvinfo : EIATTR_SW_WAR
	.align		4
.L_1675:
        /*0124*/ 	.byte	0x04, 0x36
        /*0126*/ 	.short	(.L_1677 - .L_1676)
.L_1676:
        /*0128*/ 	.word	0x00000008
.L_1677:


//--------------------- .nv.info._ZN2at6native51_GLOBAL__N__11011a27_18_DepthwiseConv3d_cu_35e0c7b528conv_depthwise3d_cuda_kernelIN3c104HalfEfLi3ELi3ELi3ELi1ELi1ELi1EEEvNS_27GenericPackedTensorAccessorIKT_Lm5ENS_16DefaultPtrTraitsEiEENS5_IS6_Lm5ES8_iEES9_PS7_iiiiiiiii --------------------------
	.section	.nv.info._ZN2at6native51_GLOBAL__N__11011a27_18_DepthwiseConv3d_cu_35e0c7b528conv_depthwise3d_cuda_kernelIN3c104HalfEfLi3ELi3ELi3ELi1ELi1ELi1EEEvNS_27GenericPackedTensorAccessorIKT_Lm5ENS_16DefaultPtrTraitsEiEENS5_IS6_Lm5ES8_iEES9_PS7_iiiiiiiii,"",@"SHT_CUDA_INFO"
	.sectionflags	@""
	.align	4


	//----- nvinfo : EIATTR_CUDA_API_VERSION
	.align		4
        /*0000*/ 	.byte	0x04, 0x37
        /*0002*/ 	.short	(.L_1679 - .L_1678)
.L_1678:
        /*0004*/ 	.word	0x00000082


	//----- nvinfo : EIATTR_KPARAM_INFO
	.align		4
.L_1679:
        /*0008*/ 	.byte	0x04, 0x17
        /*000a*/ 	.short	(.L_1681 - .L_1680)
.L_1680:
        /*000c*/ 	.word	0x00000000
        /*0010*/ 	.short	0x000c
        /*0012*/ 	.short	0x00b8
        /*0014*/ 	.byte	0x00, 0xf0, 0x11, 0x00


	//----- nvinfo : EIATTR_KPARAM_INFO
	.align		4
.L_1681:
        /*0018*/ 	.byte	0x04, 0x17
        /*001a*/ 	.short	(.L_1683 - .L_1682)
.L_1682:
        /*001c*/ 	.word	0x00000000
        /*0020*/ 	.short	0x000b
        /*0022*/ 	.short	0x00b4
        /*0024*/ 	.byte	0x00, 0xf0, 0x11, 0x00


	//----- nvinfo : EIATTR_KPARAM_INFO
	.align		4
.L_1683:
        /*0028*/ 	.byte	0x04, 0x17
        /*002a*/ 	.short	(.L_1685 - .L_1684)
.L_1684:
        /*002c*/ 	.word	0x00000000
        /*0030*/ 	.short	0x000a
        /*0032*/ 	.short	0x00b0
        /*0034*/ 	.byte	0x00, 0xf0, 0x11, 0x00


	//----- nvinfo : EIATTR_KPARAM_INFO
	.align		4
.L_1685:
        /*0038*/ 	.byte	0x04, 0x17
        /*003a*/ 	.short	(.L_1687 - .L_1686)
.L_1686:
        /*003c*/ 	.word	0x00000000
        /*0040*/ 	.short	0x0009
        /*0042*/ 	.short	0x00ac
        /*0044*/ 	.byte	0x00, 0xf0, 0x11, 0x00


	//----- nvinfo : EIATTR_KPARAM_INFO
	.align		4
.L_1687:
        /*0048*/ 	.byte	0x04, 0x17
        /*004a*/ 	.short	(.L_1689 - .L_1688)
.L_1688:
        /*004c*/ 	.word	0x00000000
        /*0050*/ 	.short	0x0008
        /*0052*/ 	.short	0x00a8
        /*0054*/ 	.byte	0x00, 0xf0, 0x11, 0x00


	//----- nvinfo : EIATTR_KPARAM_INFO
	.align		4
.L_1689:
        /*0058*/ 	.byte	0x04, 0x17
        /*005a*/ 	.short	(.L_1691 - .L_1690)
.L_1690:
        /*005c*/ 	.word	0x00000000
        /*0060*/ 	.short	0x0007
        /*0062*/ 	.short	0x00a4
        /*0064*/ 	.byte	0x00, 0xf0, 0x11, 0x00


	//----- nvinfo : EIATTR_KPARAM_INFO
	.align		4
.L_1691:
        /*0068*/ 	.byte	0x04, 0x17
        /*006a*/ 	.short	(.L_1693 - .L_1692)
.L_1692:
        /*006c*/ 	.word	0x00000000
        /*0070*/ 	.short	0x0006
        /*0072*/ 	.short	0x00a0
        /*0074*/ 	.byte	0x00, 0xf0, 0x11, 0x00


	//----- nvinfo : EIATTR_KPARAM_INFO
	.align		4
.L_1693:
        /*0078*/ 	.byte	0x04, 0x17
        /*007a*/ 	.short	(.L_1695 - .L_1694)
.L_1694:
        /*007c*/ 	.word	0x00000000
        /*0080*/ 	.short	0x0005
        /*0082*/ 	.short	0x009c
        /*0084*/ 	.byte	0x00, 0xf0, 0x11, 0x00


	//----- nvinfo : EIATTR_KPARAM_INFO
	.align		4
.L_1695:
        /*0088*/ 	.byte	0x04, 0x17
        /*008a*/ 	.short	(.L_1697 - .L_1696)
.L_1696:
        /*008c*/ 	.word	0x00000000
        /*0090*/ 	.short	0x0004
        /*0092*/ 	.short	0x0098
        /*0094*/ 	.byte	0x00, 0xf0, 0x11, 0x00


	//----- nvinfo : EIATTR_KPARAM_INFO
	.align		4
.L_1697:
        /*0098*/ 	.byte	0x04, 0x17
        /*009a*/ 	.short	(.L_1699 - .L_1698)
.L_1698:
        /*009c*/ 	.word	0x00000000
        /*00a0*/ 	.short	0x0003
        /*00a2*/ 	.short	0x0090
        /*00a4*/ 	.byte	0x00, 0xf5, 0x21, 0x00


	//----- nvinfo : EIATTR_KPARAM_INFO
	.align		4
.L_1699:
        /*00a8*/ 	.byte	0x04, 0x17
        /*00aa*/ 	.short	(.L_1701 - .L_1700)
.L_1700:
        /*00ac*/ 	.word	0x00000000
        /*00b0*/ 	.short	0x0002
        /*00b2*/ 	.short	0x0060
        /*00b4*/ 	.byte	0x00, 0xf0, 0xc1, 0x00


	//----- nvinfo : EIATTR_KPARAM_INFO
	.align		4
.L_1701:
        /*00b8*/ 	.byte	0x04, 0x17
        /*00ba*/ 	.short	(.L_1703 - .L_1702)
.L_1702:
        /*00bc*/ 	.word	0x00000000
        /*00c0*/ 	.short	0x0001
        /*00c2*/ 	.short	0x0030
        /*00c4*/ 	.byte	0x00, 0xf0, 0xc1, 0x00


	//----- nvinfo : EIATTR_KPARAM_INFO
	.align		4
.L_1703:
        /*00c8*/ 	.byte	0x04, 0x17
        /*00ca*/ 	.short	(.L_1705 - .L_1704)
.L_1704:
        /*00cc*/ 	.word	0x00000000
        /*00d0*/ 	.short	0x0000
        /*00d2*/ 	.short	0x0000
        /*00d4*/ 	.byte	0x00, 0xf0, 0xc1, 0x00


	//----- nvinfo : EIATTR_SPARSE_MMA_MASK
	.align		4
.L_1705:
        /*00d8*/ 	.byte	0x03, 0x50
        /*00da*/ 	.short	0x0000


	//----- nvinfo : EIATTR_MAXREG_COUNT
	.align		4
        /*00dc*/ 	.byte	0x03, 0x1b
        /*00de*/ 	.short	0x00ff


	//----- nvinfo : EIATTR_MERCURY_ISA_VERSION
	.align		4
        /*00e0*/ 	.byte	0x03, 0x5f
        /*00e2*/ 	.short	0x0101


	//----- nvinfo : EIATTR_VRC_CTA_INIT_COUNT
	.align		4
        /*00e4*/ 	.byte	0x02, 0x4a
	.zero		1
	.zero		1


	//----- nvinfo : EIATTR_EXIT_INSTR_OFFSETS
	.align		4
        /*00e8*/ 	.byte	0x04, 0x1c
        /*00ea*/ 	.short	(.L_1707 - .L_1706)


	//   ....[0]....
.L_1706:
        /*00ec*/ 	.word	0x000001d0


	//   ....[1]....
        /*00f0*/ 	.word	0x000022b0


	//   ....[2]....
        /*00f4*/ 	.word	0x000041d0


	//----- nvinfo : EIATTR_CRS_STACK_SIZE
	.align		4
.L_1707:
        /*00f8*/ 	.byte	0x04, 0x1e
        /*00fa*/ 	.short	(.L_1709 - .L_1708)
.L_1708:
        /*00fc*/ 	.word	0x00000000


	//----- nvinfo : EIATTR_CBANK_PARAM_SIZE
	.align		4
.L_1709:
        /*0100*/ 	.byte	0x03, 0x19
        /*0102*/ 	.short	0x00bc


	//----- nvinfo : EIATTR_PARAM_CBANK
	.align		4
        /*0104*/ 	.byte	0x04, 0x0a
        /*0106*/ 	.short	(.L_1711 - .L_1710)
	.align		4
.L_1710:
        /*0108*/ 	.word	index@(.nv.constant0._ZN2at6native51_GLOBAL__N__11011a27_18_DepthwiseConv3d_cu_35e0c7b528conv_depthwise3d_cuda_kernelIN3c104HalfEfLi3ELi3ELi3ELi1ELi1ELi1EEEvNS_27GenericPackedTensorAccessorIKT_Lm5ENS_16DefaultPtrTraitsEiEENS5_IS6_Lm5ES8_iEES9_PS7_iiiiiiiii)
        /*010c*/ 	.short	0x0380
        /*010e*/ 	.short	0x00bc


	//----- nvinfo : EIATTR_SW_WAR
	.align		4
.L_1711:
        /*0110*/ 	.byte	0x04, 0x36
        /*0112*/ 	.short	(.L_1713 - .L_1712)
.L_1712:
        /*0114*/ 	.word	0x00000008
.L_1713:


//--------------------- .nv.info._ZN2at6native51_GLOBAL__N__11011a27_18_DepthwiseConv3d_cu_35e0c7b528conv_depthwise3d_cuda_kernelIffLin1ELin1ELin1ELin1ELin1ELin1EEEvNS_27GenericPackedTensorAccessorIKT_Lm5ENS_16DefaultPtrTraitsEiEENS3_IS4_Lm5ES6_iEES7_PS5_iiiiiiiii --------------------------
	.section	.nv.info._ZN2at6native51_GLOBAL__N__11011a27_18_DepthwiseConv3d_cu_35e0c7b528conv_depthwise3d_cuda_kernelIffLin1ELin1ELin1ELin1ELin1ELin1EEEvNS_27GenericPackedTensorAccessorIKT_Lm5ENS_16DefaultPtrTraitsEiEENS3_IS4_Lm5ES6_iEES7_PS5_iiiiiiiii,"",@"SHT_CUDA_INFO"
	.sectionflags	@""
	.align	4


	//----- nvinfo : EIATTR_CUDA_API_VERSION
	.align		4
        /*0000*/ 	.byte	0x04, 0x37
        /*0002*/ 	.short	(.L_1715 - .L_1714)
.L_1714:
        /*0004*/ 	.word	0x00000082


	//----- nvinfo : EIATTR_KPARAM_INFO
	.align		4
.L_1715:
        /*0008*/ 	.byte	0x04, 0x17
        /*000a*/ 	.short	(.L_1717 - .L_1716)
.L_1716:
        /*000c*/ 	.word	0x00000000
        /*0010*/ 	.short	0x000c
        /*0012*/ 	.short	0x00b8
        /*0014*/ 	.byte	0x00, 0xf0, 0x11, 0x00


	//----- nvinfo : EIATTR_KPARAM_INFO
	.align		4
.L_1717:
        /*0018*/ 	.byte	0x04, 0x17
        /*001a*/ 	.short	(.L_1719 - .L_1718)
.L_1718:
        /*001c*/ 	.word	0x00000000
        /*0020*/ 	.short	0x000b
        /*0022*/ 	.short	0x00b4
        /*0024*/ 	.byte	0x00, 0xf0, 0x11, 0x00


	//----- nvinfo : EIATTR_KPARAM_INFO
	.align		4
.L_1719:
        /*0028*/ 	.byte	0x04, 0x17
        /*002a*/ 	.short	(.L_1721 - .L_1720)
.L_1720:
        /*002c*/ 	.word	0x00000000
        /*0030*/ 	.short	0x000a
        /*0032*/ 	.short	0x00b0
        /*0034*/ 	.byte	0x00, 0xf0, 0x11, 0x00


	//----- nvinfo : EIATTR_KPARAM_INFO
	.align		4
.L_1721:
        /*0038*/ 	.byte	0x04, 0x17
        /*003a*/ 	.short	(.L_1723 - .L_1722)
.L_1722:
        /*003c*/ 	.word	0x00000000
        /*0040*/ 	.short	0x0009
        /*0042*/ 	.short	0x00ac
        /*0044*/ 	.byte	0x00, 0xf0, 0x11, 0x00


	//----- nvinfo : EIATTR_KPARAM_INFO
	.align		4
.L_1723:
        /*0048*/ 	.byte	0x04, 0x17
        /*004a*/ 	.short	(.L_1725 - .L_1724)
.L_1724:
        /*004c*/ 	.word	0x00000000
        /*0050*/ 	.short	0x0008
        /*0052*/ 	.short	0x00a8
        /*0054*/ 	.byte	0x00, 0xf0, 0x11, 0x00


	//----- nvinfo : EIATTR_KPARAM_INFO
	.align		4
.L_1725:
        /*0058*/ 	.byte	0x04, 0x17
        /*005a*/ 	.short	(.L_1727 - .L_1726)
.L_1726:
        /*005c*/ 	.word	0x00000000
        /*0060*/ 	.short	0x0007
        /*0062*/ 	.short	0x00a4
        /*0064*/ 	.byte	0x00, 0xf0, 0x11, 0x00


	//----- nvinfo : EIATTR_KPARAM_INFO
	.align		4
.L_1727:
        /*0068*/ 	.byte	0x04, 0x17
        /*006a*/ 	.short	(.L_1729 - .L_1728)
.L_1728:
        /*006c*/ 	.word	0x00000000
        /*0070*/ 	.short	0x0006
        /*0072*/ 	.short	0x00a0
        /*0074*/ 	.byte	0x00, 0xf0, 0x11, 0x00


	//----- nvinfo : EIATTR_KPARAM_INFO
	.align		4
.L_1729:
        /*0078*/ 	.byte	0x04, 0x17
        /*007a*/ 	.short	(.L_1731 - .L_1730)
.L_1730:
        /*007c*/ 	.word	0x00000000
        /*0080*/ 	.short	0x0005
        /*0082*/ 	.short	0x009c
        /*0084*/ 	.byte	0x00, 0xf0, 0x11, 0x00


	//----- nvinfo : EIATTR_KPARAM_INFO
	.align		4
.L_1731:
        /*0088*/ 	.byte	0x04, 0x17
        /*008a*/ 	.short	(.L_1733 - .L_1732)
.L_1732:
        /*008c*/ 	.word	0x00000000
        /*0090*/ 	.short	0x0004
        /*0092*/ 	.short	0x0098
        /*0094*/ 	.byte	0x00, 0xf0, 0x11, 0x00


	//----- nvinfo : EIATTR_KPARAM_INFO
	.align		4
.L_1733:
        /*0098*/ 	.byte	0x04, 0x17
        /*009a*/ 	.short	(.L_1735 - .L_1734)
.L_1734:
        /*009c*/ 	.word	0x00000000
        /*00a0*/ 	.short	0x0003
        /*00a2*/ 	.short	0x0090
        /*00a4*/ 	.byte	0x00, 0xf5, 0x21, 0x00


	//----- nvinfo : EIATTR_KPARAM_INFO
	.align		4
.L_1735:
        /*00a8*/ 	.byte	0x04, 0x17
        /*00aa*/ 	.short	(.L_1737 - .L_1736)
.L_1736:
        /*00ac*/ 	.word	0x00000000
        /*00b0*/ 	.short	0x0002
        /*00b2*/ 	.short	0x0060
        /*00b4*/ 	.byte	0x00, 0xf0, 0xc1, 0x00


	//----- nvinfo : EIATTR_KPARAM_INFO
	.align		4
.L_1737:
        /*00b8*/ 	.byte	0x04, 0x17
        /*00ba*/ 	.short	(.L_1739 - .L_1738)
.L_1738:
        /*00bc*/ 	.word	0x00000000
        /*00c0*/ 	.short	0x0001
        /*00c2*/ 	.short	0x0030
        /*00c4*/ 	.byte	0x00, 0xf0, 0xc1, 0x00


	//----- nvinfo : EIATTR_KPARAM_INFO
	.align		4
.L_1739:
        /*00c8*/ 	.byte	0x04, 0x17
        /*00ca*/ 	.short	(.L_1741 - .L_1740)
.L_1740:
        /*00cc*/ 	.word	0x00000000
        /*00d0*/ 	.short	0x0000
        /*00d2*/ 	.short	0x0000
        /*00d4*/ 	.byte	0x00, 0xf0, 0xc1, 0x00


	//----- nvinfo : EIATTR_SPARSE_MMA_MASK
	.align		4
.L_1741:
        /*00d8*/ 	.byte	0x03, 0x50
        /*00da*/ 	.short	0x0000


	//----- nvinfo : EIATTR_MAXREG_COUNT
	.align		4
        /*00dc*/ 	.byte	0x03, 0x1b
        /*00de*/ 	.short	0x00ff


	//----- nvinfo : EIATTR_MERCURY_ISA_VERSION
	.align		4
        /*00e0*/ 	.byte	0x03, 0x5f
        /*00e2*/ 	.short	0x0101


	//----- nvinfo : EIATTR_VRC_CTA_INIT_COUNT
	.align		4
        /*00e4*/ 	.byte	0x02, 0x4a
	.zero		1
	.zero		1


	//----- nvinfo : EIATTR_EXIT_INSTR_OFFSETS
	.align		4
        /*00e8*/ 	.byte	0x04, 0x1c
        /*00ea*/ 	.short	(.L_1743 - .L_1742)


	//   ....[0]....
.L_1742:
        /*00ec*/ 	.word	0x000000d0


	//   ....[1]....
        /*00f0*/ 	.word	0x00001fa0


	//   ....[2]....
        /*00f4*/ 	.word	0x00002d70


	//   ....[3]....
        /*00f8*/ 	.word	0x00003f00


	//   ....[4]....
        /*00fc*/ 	.word	0x00004ad0


	//   ....[5]....
        /*0100*/ 	.word	0x00005940


	//   ....[6]....
        /*0104*/ 	.word	0x000064f0


	//   ....[7]....
        /*0108*/ 	.word	0x000073c0


	//----- nvinfo : EIATTR_CRS_STACK_SIZE
	.align		4
.L_1743:
        /*010c*/ 	.byte	0x04, 0x1e
        /*010e*/ 	.short	(.L_1745 - .L_1744)
.L_1744:
        /*0110*/ 	.word	0x00000000


	//----- nvinfo : EIATTR_CBANK_PARAM_SIZE
	.align		4
.L_1745:
        /*0114*/ 	.byte	0x03, 0x19
        /*0116*/ 	.short	0x00bc


	//----- nvinfo : EIATTR_PARAM_CBANK
	.align		4
        /*0118*/ 	.byte	0x04, 0x0a
        /*011a*/ 	.short	(.L_1747 - .L_1746)
	.align		4
.L_1746:
        /*011c*/ 	.word	index@(.nv.constant0._ZN2at6native51_GLOBAL__N__11011a27_18_DepthwiseConv3d_cu_35e0c7b528conv_depthwise3d_cuda_kernelIffLin1ELin1ELin1ELin1ELin1ELin1EEEvNS_27GenericPackedTensorAccessorIKT_Lm5ENS_16DefaultPtrTraitsEiEENS3_IS4_Lm5ES6_iEES7_PS5_iiiiiiiii)
        /*0120*/ 	.short	0x0380
        /*0122*/ 	.short	0x00bc


	//----- nvinfo : EIATTR_SW_WAR
	.align		4
.L_1747:
        /*0124*/ 	.byte	0x04, 0x36
        /*0126*/ 	.short	(.L_1749 - .L_1748)
.L_1748:
        /*0128*/ 	.word	0x00000008
.L_1749:


//--------------------- .nv.info._ZN2at6native51_GLOBAL__N__11011a27_18_DepthwiseConv3d_cu_35e0c7b528conv_depthwise3d_cuda_kernelIffLin1ELin1ELin1ELi1ELi1ELi1EEEvNS_27GenericPackedTensorAccessorIKT_Lm5ENS_16DefaultPtrTraitsEiEENS3_IS4_Lm5ES6_iEES7_PS5_iiiiiiiii --------------------------
	.section	.nv.info._ZN2at6native51_GLOBAL__N__11011a27_18_DepthwiseConv3d_cu_35e0c7b528conv_depthwise3d_cuda_kernelIffLin1ELin1ELin1ELi1ELi1ELi1EEEvNS_27GenericPackedTensorAccessorIKT_Lm5ENS_16DefaultPtrTraitsEiEENS3_IS4_Lm5ES6_iEES7_PS5_iiiiiiiii,"",@"SHT_CUDA_INFO"
	.sectionflags	@""
	.align	4


	//----- nvinfo : EIATTR_CUDA_API_VERSION
	.align		4
        /*0000*/ 	.byte	0x04, 0x37
        /*0002*/ 	.short	(.L_1751 - .L_1750)
.L_1750:
        /*0004*/ 	.word	0x00000082


	//----- nvinfo : EIATTR_KPARAM_INFO
	.align		4
.L_1751:
        /*0008*/ 	.byte	0x04, 0x17
        /*000a*/ 	.short	(.L_1753 - .L_1752)
.L_1752:
        /*000c*/ 	.word	0x00000000
        /*0010*/ 	.short	0x000c
        /*0012*/ 	.short	0x00b8
        /*0014*/ 	.byte	0x00, 0xf0, 0x11, 0x00


	//----- nvinfo : EIATTR_KPARAM_INFO
	.align		4
.L_1753:
        /*0018*/ 	.byte	0x04, 0x17
        /*001a*/ 	.short	(.L_1755 - .L_1754)
.L_1754:
        /*001c*/ 	.word	0x00000000
        /*0020*/ 	.short	0x000b
        /*0022*/ 	.short	0x00b4
        /*0024*/ 	.byte	0x00, 0xf0, 0x11, 0x00


	//----- nvinfo : EIATTR_KPARAM_INFO
	.align		4
.L_1755:
        /*0028*/ 	.byte	0x04, 0x17
        /*002a*/ 	.short	(.L_1757 - .L_1756)
.L_1756:
        /*002c*/ 	.word	0x00000000
        /*0030*/ 	.short	0x000a
        /*0032*/ 	.short	0x00b0
        /*0034*/ 	.byte	0x00, 0xf0, 0x11, 0x00


	//----- nvinfo : EIATTR_KPARAM_INFO
	.align		4
.L_1757:
        /*0038*/ 	.byte	0x04, 0x17
        /*003a*/ 	.short	(.L_1759 - .L_1758)
.L_1758:
        /*003c*/ 	.word	0x00000000
        /*0040*/ 	.short	0x0009
        /*0042*/ 	.short	0x00ac
        /*0044*/ 	.byte	0x00, 0xf0, 0x11, 0x00


	//----- nvinfo : EIATTR_KPARAM_INFO
	.align		4
.L_1759:
        /*0048*/ 	.byte	0x04, 0x17
        /*004a*/ 	.short	(.L_1761 - .L_1760)
.L_1760:
        /*004c*/ 	.word	0x00000000
        /*0050*/ 	.short	0x0008
        /*0052*/ 	.short	0x00a8
        /*0054*/ 	.byte	0x00, 0xf0, 0x11, 0x00


	//----- nvinfo : EIATTR_KPARAM_INFO
	.align		4
.L_1761:
        /*0058*/ 	.byte	0x04, 0x17
        /*005a*/ 	.short	(.L_1763 - .L_1762)
.L_1762:
        /*005c*/ 	.word	0x00000000
        /*0060*/ 	.short	0x0007
        /*0062*/ 	.short	0x00a4
        /*0064*/ 	.byte	0x00, 0xf0, 0x11, 0x00


	//----- nvinfo : EIATTR_KPARAM_INFO
	.align		4
.L_1763:
        /*0068*/ 	.byte	0x04, 0x17
        /*006a*/ 	.short	(.L_1765 - .L_1764)
.L_1764:
        /*006c*/ 	.word	0x00000000
        /*0070*/ 	.short	0x0006
        /*0072*/ 	.short	0x00a0
        /*0074*/ 	.byte	0x00, 0xf0, 0x11, 0x00


	//----- nvinfo : EIATTR_KPARAM_INFO
	.align		4
.L_1765:
        /*0078*/ 	.byte	0x04, 0x17
        /*007a*/ 	.short	(.L_1767 - .L_1766)
.L_1766:
        /*007c*/ 	.word	0x00000000
        /*0080*/ 	.short	0x0005
        /*0082*/ 	.short	0x009c
        /*0084*/ 	.byte	0x00, 0xf0, 0x11, 0x00


	//----- nvinfo : EIATTR_KPARAM_INFO
	.align		4
.L_1767:
        /*0088*/ 	.byte	0x04, 0x17
        /*008a*/ 	.short	(.L_1769 - .L_1768)
.L_1768:
        /*008c*/ 	.word	0x00000000
        /*0090*/ 	.short	0x0004
        /*0092*/ 	.short	0x0098
        /*0094*/ 	.byte	0x00, 0xf0, 0x11, 0x00


	//----- nvinfo : EIATTR_KPARAM_INFO
	.align		4
.L_1769:
        /*0098*/ 	.byte	0x04, 0x17
        /*009a*/ 	.short	(.L_1771 - .L_1770)
.L_1770:
        /*009c*/ 	.word	0x00000000
        /*00a0*/ 	.short	0x0003
        /*00a2*/ 	.short	0x0090
        /*00a4*/ 	.byte	0x00, 0xf5, 0x21, 0x00


	//----- nvinfo : EIATTR_KPARAM_INFO
	.align		4
.L_1771:
        /*00a8*/ 	.byte	0x04, 0x17
        /*00aa*/ 	.short	(.L_1773 - .L_1772)
.L_1772:
        /*00ac*/ 	.word	0x00000000
        /*00b0*/ 	.short	0x0002
        /*00b2*/ 	.short	0x0060
        /*00b4*/ 	.byte	0x00, 0xf0, 0xc1, 0x00


	//----- nvinfo : EIATTR_KPARAM_INFO
	.align		4
.L_1773:
        /*00b8*/ 	.byte	0x04, 0x17
        /*00ba*/ 	.short	(.L_1775 - .L_1774)
.L_1774:
        /*00bc*/ 	.word	0x00000000
        /*00c0*/ 	.short	0x0001
        /*00c2*/ 	.short	0x0030
        /*00c4*/ 	.byte	0x00, 0xf0, 0xc1, 0x00


	//----- nvinfo : EIATTR_KPARAM_INFO
	.align		4
.L_1775:
        /*00c8*/ 	.byte	0x04, 0x17
        /*00ca*/ 	.short	(.L_1777 - .L_1776)
.L_1776:
        /*00cc*/ 	.word	0x00000000
        /*00d0*/ 	.short	0x0000
        /*00d2*/ 	.short	0x0000
        /*00d4*/ 	.byte	0x00, 0xf0, 0xc1, 0x00


	//----- nvinfo : EIATTR_SPARSE_MMA_MASK
	.align		4
.L_1777:
        /*00d8*/ 	.byte	0x03, 0x50
        /*00da*/ 	.short	0x0000


	//----- nvinfo : EIATTR_MAXREG_COUNT
	.align		4
        /*00dc*/ 	.byte	0x03, 0x1b
        /*00de*/ 	.short	0x00ff


	//----- nvinfo : EIATTR_MERCURY_ISA_VERSION
	.align		4
        /*00e0*/ 	.byte	0x03, 0x5f
        /*00e2*/ 	.short	0x0101


	//----- nvinfo : EIATTR_VRC_CTA_INIT_COUNT
	.align		4
        /*00e4*/ 	.byte	0x02, 0x4a
	.zero		1
	.zero		1


	//----- nvinfo : EIATTR_EXIT_INSTR_OFFSETS
	.align		4
        /*00e8*/ 	.byte	0x04, 0x1c
        /*00ea*/ 	.short	(.L_1779 - .L_1778)


	//   ....[0]....
.L_1778:
        /*00ec*/ 	.word	0x000000c0


	//   ....[1]....
        /*00f0*/ 	.word	0x00001cc0


	//   ....[2]....
        /*00f4*/ 	.word	0x00002a80


	//   ....[3]....
        /*00f8*/ 	.word	0x00003c80


	//   ....[4]....
        /*00fc*/ 	.word	0x00004840


	//   ....[5]....
        /*0100*/ 	.word	0x00005740


	//   ....[6]....
        /*0104*/ 	.word	0x00006300


	//   ....[7]....
        /*0108*/ 	.word	0x00007290


	//----- nvinfo : EIATTR_CRS_STACK_SIZE
	.align		4
.L_1779:
        /*010c*/ 	.byte	0x04, 0x1e
        /*010e*/ 	.short	(.L_1781 - .L_1780)
.L_1780:
        /*0110*/ 	.word	0x00000000


	//----- nvinfo : EIATTR_CBANK_PARAM_SIZE
	.align		4
.L_1781:
        /*0114*/ 	.byte	0x03, 0x19
        /*0116*/ 	.short	0x00bc


	//----- nvinfo : EIATTR_PARAM_CBANK
	.align		4
        /*0118*/ 	.byte	0x04, 0x0a
        /*011a*/ 	.short	(.L_1783 - .L_1782)
	.align		4
.L_1782:
        /*011c*/ 	.word	index@(.nv.constant0._ZN2at6native51_GLOBAL__N__11011a27_18_DepthwiseConv3d_cu_35e0c7b528conv_depthwise3d_cuda_kernelIffLin1ELin1ELin1ELi1ELi1ELi1EEEvNS_27GenericPackedTensorAccessorIKT_Lm5ENS_16DefaultPtrTraitsEiEENS3_IS4_Lm5ES6_iEES7_PS5_iiiiiiiii)
        /*0120*/ 	.short	0x0380
        /*0122*/ 	.short	0x00bc


	//----- nvinfo : EIATTR_SW_WAR
	.align		4
.L_1783:
        /*0124*/ 	.byte	0x04, 0x36
        /*0126*/ 	.short	(.L_1785 - .L_1784)
.L_1784:
        /*0128*/ 	.word	0x00000008
.L_1785:


//--------------------- .nv.info._ZN2at6native51_GLOBAL__N__11011a27_18_DepthwiseConv3d_cu_35e0c7b528conv_depthwise3d_cuda_kernelIffLi3ELi3ELi3ELi1ELi1ELi1EEEvNS_27GenericPackedTensorAccessorIKT_Lm5ENS_16DefaultPtrTraitsEiEENS3_IS4_Lm5ES6_iEES7_PS5_iiiiiiiii --------------------------
	.section	.nv.info._ZN2at6native51_GLOBAL__N__11011a27_18_DepthwiseConv3d_cu_35e0c7b528conv_depthwise3d_cuda_kernelIffLi3ELi3ELi3ELi1ELi1ELi1EEEvNS_27GenericPackedTensorAccessorIKT_Lm5ENS_16DefaultPtrTraitsEiEENS3_IS4_Lm5ES6_iEES7_PS5_iiiiiiiii,"",@"SHT_CUDA_INFO"
	.sectionflags	@""
	.align	4


	//----- nvinfo : EIATTR_CUDA_API_VERSION
	.align		4
        /*0000*/ 	.byte	0x04, 0x37
        /*0002*/ 	.short	(.L_1787 - .L_1786)
.L_1786:
        /*0004*/ 	.word	0x00000082


	//----- nvinfo : EIATTR_KPARAM_INFO
	.align		4
.L_1787:
        /*0008*/ 	.byte	0x04, 0x17
        /*000a*/ 	.short	(.L_1789 - .L_1788)
.L_1788:
        /*000c*/ 	.word	0x00000000
        /*0010*/ 	.short	0x000c
        /*0012*/ 	.short	0x00b8
        /*0014*/ 	.byte	0x00, 0xf0, 0x11, 0x00


	//----- nvinfo : EIATTR_KPARAM_INFO
	.align		4
.L_1789:
        /*0018*/ 	.byte	0x04, 0x17
        /*001a*/ 	.short	(.L_1791 - .L_1790)
.L_1790:
        /*001c*/ 	.word	0x00000000
        /*0020*/ 	.short	0x000b
        /*0022*/ 	.short	0x00b4
        /*0024*/ 	.byte	0x00, 0xf0, 0x11, 0x00


	//----- nvinfo : EIATTR_KPARAM_INFO
	.align		4
.L_1791:
        /*0028*/ 	.byte	0x04, 0x17
        /*002a*/ 	.short	(.L_1793 - .L_1792)
.L_1792:
        /*002c*/ 	.word	0x00000000
        /*0030*/ 	.short	0x000a
        /*0032*/ 	.short	0x00b0
        /*0034*/ 	.byte	0x00, 0xf0, 0x11, 0x00


	//----- nvinfo : EIATTR_KPARAM_INFO
	.align		4
.L_1793:
        /*0038*/ 	.byte	0x04, 0x17
        /*003a*/ 	.short	(.L_1795 - .L_1794)
.L_1794:
        /*003c*/ 	.word	0x00000000
        /*0040*/ 	.short	0x0009
        /*0042*/ 	.short	0x00ac
        /*0044*/ 	.byte	0x00, 0xf0, 0x11, 0x00


	//----- nvinfo : EIATTR_KPARAM_INFO
	.align		4
.L_1795:
        /*0048*/ 	.byte	0x04, 0x17
        /*004a*/ 	.short	(.L_1797 - .L_1796)
.L_1796:
        /*004c*/ 	.word	0x00000000
        /*0050*/ 	.short	0x0008
        /*0052*/ 	.short	0x00a8
        /*0054*/ 	.byte	0x00, 0xf0, 0x11, 0x00


	//----- nvinfo : EIATTR_KPARAM_INFO
	.align		4
.L_1797:
        /*0058*/ 	.byte	0x04, 0x17
        /*005a*/ 	.short	(.L_1799 - .L_1798)
.L_1798:
        /*005c*/ 	.word	0x00000000
        /*0060*/ 	.short	0x0007
        /*0062*/ 	.short	0x00a4
        /*0064*/ 	.byte	0x00, 0xf0, 0x11, 0x00


	//----- nvinfo : EIATTR_KPARAM_INFO
	.align		4
.L_1799:
        /*0068*/ 	.byte	0x04, 0x17
        /*006a*/ 	.short	(.L_1801 - .L_1800)
.L_1800:
        /*006c*/ 	.word	0x00000000
        /*0070*/ 	.short	0x0006
        /*0072*/ 	.short	0x00a0
        /*0074*/ 	.byte	0x00, 0xf0, 0x11, 0x00


	//----- nvinfo : EIATTR_KPARAM_INFO
	.align		4
.L_1801:
        /*0078*/ 	.byte	0x04, 0x17
        /*007a*/ 	.short	(.L_1803 - .L_1802)
.L_1802:
        /*007c*/ 	.word	0x00000000
        /*0080*/ 	.short	0x0005
        /*0082*/ 	.short	0x009c
        /*0084*/ 	.byte	0x00, 0xf0, 0x11, 0x00


	//----- nvinfo : EIATTR_KPARAM_INFO
	.align		4
.L_1803:
        /*0088*/ 	.byte	0x04, 0x17
        /*008a*/ 	.short	(.L_1805 - .L_1804)
.L_1804:
        /*008c*/ 	.word	0x00000000
        /*0090*/ 	.short	0x0004
        /*0092*/ 	.short	0x0098
        /*0094*/ 	.byte	0x00, 0xf0, 0x11, 0x00


	//----- nvinfo : EIATTR_KPARAM_INFO
	.align		4
.L_1805:
        /*0098*/ 	.byte	0x04, 0x17
        /*009a*/ 	.short	(.L_1807 - .L_1806)
.L_1806:
        /*009c*/ 	.word	0x00000000
        /*00a0*/ 	.short	0x0003
        /*00a2*/ 	.short	0x0090
        /*00a4*/ 	.byte	0x00, 0xf5, 0x21, 0x00


	//----- nvinfo : EIATTR_KPARAM_INFO
	.align		4
.L_1807:
        /*00a8*/ 	.byte	0x04, 0x17
        /*00aa*/ 	.short	(.L_1809 - .L_1808)
.L_1808:
        /*00ac*/ 	.word	0x00000000
        /*00b0*/ 	.short	0x0002
        /*00b2*/ 	.short	0x0060
        /*00b4*/ 	.byte	0x00, 0xf0, 0xc1, 0x00


	//----- nvinfo : EIATTR_KPARAM_INFO
	.align		4
.L_1809:
        /*00b8*/ 	.byte	0x04, 0x17
        /*00ba*/ 	.short	(.L_1811 - .L_1810)
.L_1810:
        /*00bc*/ 	.word	0x00000000
        /*00c0*/ 	.short	0x0001
        /*00c2*/ 	.short	0x0030
        /*00c4*/ 	.byte	0x00, 0xf0, 0xc1, 0x00


	//----- nvinfo : EIATTR_KPARAM_INFO
	.align		4
.L_1811:
        /*00c8*/ 	.byte	0x04, 0x17
        /*00ca*/ 	.short	(.L_1813 - .L_1812)
.L_1812:
        /*00cc*/ 	.word	0x00000000
        /*00d0*/ 	.short	0x0000
        /*00d2*/ 	.short	0x0000
        /*00d4*/ 	.byte	0x00, 0xf0, 0xc1, 0x00


	//----- nvinfo : EIATTR_SPARSE_MMA_MASK
	.align		4
.L_1813:
        /*00d8*/ 	.byte	0x03, 0x50
        /*00da*/ 	.short	0x0000


	//----- nvinfo : EIATTR_MAXREG_COUNT
	.align		4
        /*00dc*/ 	.byte	0x03, 0x1b
        /*00de*/ 	.short	0x00ff


	//----- nvinfo : EIATTR_MERCURY_ISA_VERSION
	.align		4
        /*00e0*/ 	.byte	0x03, 0x5f
        /*00e2*/ 	.short	0x0101


	//----- nvinfo : EIATTR_VRC_CTA_INIT_COUNT
	.align		4
        /*00e4*/ 	.byte	0x02, 0x4a
	.zero		1
	.zero		1


	//----- nvinfo : EIATTR_EXIT_INSTR_OFFSETS
	.align		4
        /*00e8*/ 	.byte	0x04, 0x1c
        /*00ea*/ 	.short	(.L_1815 - .L_1814)


	//   ....[0]....
.L_1814:
        /*00ec*/ 	.word	0x000001d0


	//   ....[1]....
        /*00f0*/ 	.word	0x00001f30


	//   ....[2]....
        /*00f4*/ 	.word	0x00003af0


	//----- nvinfo : EIATTR_CRS_STACK_SIZE
	.align		4
.L_1815:
        /*00f8*/ 	.byte	0x04, 0x1e
        /*00fa*/ 	.short	(.L_1817 - .L_1816)
.L_1816:
        /*00fc*/ 	.word	0x00000000


	//----- nvinfo : EIATTR_CBANK_PARAM_SIZE
	.align		4
.L_1817:
        /*0100*/ 	.byte	0x03, 0x19
        /*0102*/ 	.short	0x00bc


	//----- nvinfo : EIATTR_PARAM_CBANK
	.align		4
        /*0104*/ 	.byte	0x04, 0x0a
        /*0106*/ 	.short	(.L_1819 - .L_1818)
	.align		4
.L_1818:
        /*0108*/ 	.word	index@(.nv.constant0._ZN2at6native51_GLOBAL__N__11011a27_18_DepthwiseConv3d_cu_35e0c7b528conv_depthwise3d_cuda_kernelIffLi3ELi3ELi3ELi1ELi1ELi1EEEvNS_27GenericPackedTensorAccessorIKT_Lm5ENS_16DefaultPtrTraitsEiEENS3_IS4_Lm5ES6_iEES7_PS5_iiiiiiiii)
        /*010c*/ 	.short	0x0380
        /*010e*/ 	.short	0x00bc


	//----- nvinfo : EIATTR_SW_WAR
	.align		4
.L_1819:
        /*0110*/ 	.byte	0x04, 0x36
        /*0112*/ 	.short	(.L_1821 - .L_1820)
.L_1820:
        /*0114*/ 	.word	0x00000008
.L_1821:


//--------------------- .nv.info._ZN2at6native51_GLOBAL__N__11011a27_18_DepthwiseConv3d_cu_35e0c7b528conv_depthwise3d_cuda_kernelIddLin1ELin1ELin1ELin1ELin1ELin1EEEvNS_27GenericPackedTensorAccessorIKT_Lm5ENS_16DefaultPtrTraitsEiEENS3_IS4_Lm5ES6_iEES7_PS5_iiiiiiiii --------------------------
	.section	.nv.info._ZN2at6native51_GLOBAL__N__11011a27_18_DepthwiseConv3d_cu_35e0c7b528conv_depthwise3d_cuda_kernelIddLin1ELin1ELin1ELin1ELin1ELin1EEEvNS_27GenericPackedTensorAccessorIKT_Lm5ENS_16DefaultPtrTraitsEiEENS3_IS4_Lm5ES6_iEES7_PS5_iiiiiiiii,"",@"SHT_CUDA_INFO"
	.sectionflags	@""
	.align	4


	//----- nvinfo : EIATTR_CUDA_API_VERSION
	.align		4
        /*0000*/ 	.byte	0x04, 0x37
        /*0002*/ 	.short	(.L_1823 - .L_1822)
.L_1822:
        /*0004*/ 	.word	0x00000082


	//----- nvinfo : EIATTR_KPARAM_INFO
	.align		4
.L_1823:
        /*0008*/ 	.byte	0x04, 0x17
        /*000a*/ 	.short	(.L_1825 - .L_1824)
.L_1824:
        /*000c*/ 	.word	0x00000000
        /*0010*/ 	.short	0x000c
        /*0012*/ 	.short	0x00b8
        /*0014*/ 	.byte	0x00, 0xf0, 0x11, 0x00


	//----- nvinfo : EIATTR_KPARAM_INFO
	.align		4
.L_1825:
        /*0018*/ 	.byte	0x04, 0x17
        /*001a*/ 	.short	(.L_1827 - .L_1826)
.L_1826:
        /*001c*/ 	.word	0x00000000
        /*0020*/ 	.short	0x000b
        /*0022*/ 	.short	0x00b4
        /*0024*/ 	.byte	0x00, 0xf0, 0x11, 0x00


	//----- nvinfo : EIATTR_KPARAM_INFO
	.align		4
.L_1827:
        /*0028*/ 	.byte	0x04, 0x17
        /*002a*/ 	.short	(.L_1829 - .L_1828)
.L_1828:
        /*002c*/ 	.word	0x00000000
        /*0030*/ 	.short	0x000a
        /*0032*/ 	.short	0x00b0
        /*0034*/ 	.byte	0x00, 0xf0, 0x11, 0x00


	//----- nvinfo : EIATTR_KPARAM_INFO
	.align		4
.L_1829:
        /*0038*/ 	.byte	0x04, 0x17
        /*003a*/ 	.short	(.L_1831 - .L_1830)
.L_1830:
        /*003c*/ 	.word	0x00000000
        /*0040*/ 	.short	0x0009
        /*0042*/ 	.short	0x00ac
        /*0044*/ 	.byte	0x00, 0xf0, 0x11, 0x00


	//----- nvinfo : EIATTR_KPARAM_INFO
	.align		4
.L_1831:
        /*0048*/ 	.byte	0x04, 0x17
        /*004a*/ 	.short	(.L_1833 - .L_1832)
.L_1832:
        /*004c*/ 	.word	0x00000000
        /*0050*/ 	.short	0x0008
        /*0052*/ 	.short	0x00a8
        /*0054*/ 	.byte	0x00, 0xf0, 0x11, 0x00


	//----- nvinfo : EIATTR_KPARAM_INFO
	.align		4
.L_1833:
        /*0058*/ 	.byte	0x04, 0x17
        /*005a*/ 	.short	(.L_1835 - .L_1834)
.L_1834:
        /*005c*/ 	.word	0x00000000
        /*0060*/ 	.short	0x0007
        /*0062*/ 	.short	0x00a4
        /*0064*/ 	.byte	0x00, 0xf0, 0x11, 0x00


	//----- nvinfo : EIATTR_KPARAM_INFO
	.align		4
.L_1835:
        /*0068*/ 	.byte	0x04, 0x17
        /*006a*/ 	.short	(.L_1837 - .L_1836)
.L_1836:
        /*006c*/ 	.word	0x00000000
        /*0070*/ 	.short	0x0006
        /*0072*/ 	.short	0x00a0
        /*0074*/ 	.byte	0x00, 0xf0, 0x11, 0x00


	//----- nvinfo : EIATTR_KPARAM_INFO
	.align		4
.L_1837:
        /*0078*/ 	.byte	0x04, 0x17
        /*007a*/ 	.short	(.L_1839 - .L_1838)
.L_1838:
        /*007c*/ 	.word	0x00000000
        /*0080*/ 	.short	0x0005
        /*0082*/ 	.short	0x009c
        /*0084*/ 	.byte	0x00, 0xf0, 0x11, 0x00


	//----- nvinfo : EIATTR_KPARAM_INFO
	.align		4
.L_1839:
        /*0088*/ 	.byte	0x04, 0x17
        /*008a*/ 	.short	(.L_1841 - .L_1840)
.L_1840:
        /*008c*/ 	.word	0x00000000
        /*0090*/ 	.short	0x0004
        /*0092*/ 	.short	0x0098
        /*0094*/ 	.byte	0x00, 0xf0, 0x11, 0x00


	//----- nvinfo : EIATTR_KPARAM_INFO
	.align		4
.L_1841:
        /*0098*/ 	.byte	0x04, 0x17
        /*009a*/ 	.short	(.L_1843 - .L_1842)
.L_1842:
        /*009c*/ 	.word	0x00000000
        /*00a0*/ 	.short	0x0003
        /*00a2*/ 	.short	0x0090
        /*00a4*/ 	.byte	0x00, 0xf5, 0x21, 0x00


	//----- nvinfo : EIATTR_KPARAM_INFO
	.align		4
.L_1843:
        /*00a8*/ 	.byte	0x04, 0x17
        /*00aa*/ 	.short	(.L_1845 - .L_1844)
.L_1844:
        /*00ac*/ 	.word	0x00000000
        /*00b0*/ 	.short	0x0002
        /*00b2*/ 	.short	0x0060
        /*00b4*/ 	.byte	0x00, 0xf0, 0xc1, 0x00


	//----- nvinfo : EIATTR_KPARAM_INFO
	.align		4
.L_1845:
        /*00b8*/ 	.byte	0x04, 0x17
        /*00ba*/ 	.short	(.L_1847 - .L_1846)
.L_1846:
        /*00bc*/ 	.word	0x00000000
        /*00c0*/ 	.short	0x0001
        /*00c2*/ 	.short	0x0030
        /*00c4*/ 	.byte	0x00, 0xf0, 0xc1, 0x00


	//----- nvinfo : EIATTR_KPARAM_INFO
	.align		4
.L_1847:
        /*00c8*/ 	.byte	0x04, 0x17
        /*00ca*/ 	.short	(.L_1849 - .L_1848)
.L_1848:
        /*00cc*/ 	.word	0x00000000
        /*00d0*/ 	.short	0x0000
        /*00d2*/ 	.short	0x0000
        /*00d4*/ 	.byte	0x00, 0xf0, 0xc1, 0x00


	//----- nvinfo : EIATTR_SPARSE_MMA_MASK
	.align		4
.L_1849:
        /*00d8*/ 	.byte	0x03, 0x50
        /*00da*/ 	.short	0x0000


	//----- nvinfo : EIATTR_MAXREG_COUNT
	.align		4
        /*00dc*/ 	.byte	0x03, 0x1b
        /*00de*/ 	.short	0x00ff


	//----- nvinfo : EIATTR_MERCURY_ISA_VERSION
	.align		4
        /*00e0*/ 	.byte	0x03, 0x5f
        /*00e2*/ 	.short	0x0101


	//----- nvinfo : EIATTR_VRC_CTA_INIT_COUNT
	.align		4
        /*00e4*/ 	.byte	0x02, 0x4a
	.zero		1
	.zero		1


	//----- nvinfo : EIATTR_EXIT_INSTR_OFFSETS
	.align		4
        /*00e8*/ 	.byte	0x04, 0x1c
        /*00ea*/ 	.short	(.L_1851 - .L_1850)


	//   ....[0]....
.L_1850:
        /*00ec*/ 	.word	0x000000c0


	//   ....[1]....
        /*00f0*/ 	.word	0x000020e0


	//   ....[2]....
        /*00f4*/ 	.word	0x00002eb0


	//   ....[3]....
        /*00f8*/ 	.word	0x00004040


	//   ....[4]....
        /*00fc*/ 	.word	0x00004bf0


	//   ....[5]....
        /*0100*/ 	.word	0x00005a40


	//   ....[6]....
        /*0104*/ 	.word	0x000065e0


	//   ....[7]....
        /*0108*/ 	.word	0x00007480


	//----- nvinfo : EIATTR_CRS_STACK_SIZE
	.align		4
.L_1851:
        /*010c*/ 	.byte	0x04, 0x1e
        /*010e*/ 	.short	(.L_1853 - .L_1852)
.L_1852:
        /*0110*/ 	.word	0x00000000


	//----- nvinfo : EIATTR_CBANK_PARAM_SIZE
	.align		4
.L_1853:
        /*0114*/ 	.byte	0x03, 0x19
        /*0116*/ 	.short	0x00bc


	//----- nvinfo : EIATTR_PARAM_CBANK
	.align		4
        /*0118*/ 	.byte	0x04, 0x0a
        /*011a*/ 	.short	(.L_1855 - .L_1854)
	.align		4
.L_1854:
        /*011c*/ 	.word	index@(.nv.constant0._ZN2at6native51_GLOBAL__N__11011a27_18_DepthwiseConv3d_cu_35e0c7b528conv_depthwise3d_cuda_kernelIddLin1ELin1ELin1ELin1ELin1ELin1EEEvNS_27GenericPackedTensorAccessorIKT_Lm5ENS_16DefaultPtrTraitsEiEENS3_IS4_Lm5ES6_iEES7_PS5_iiiiiiiii)
        /*0120*/ 	.short	0x0380
        /*0122*/ 	.short	0x00bc


	//----- nvinfo : EIATTR_SW_WAR
	.align		4
.L_1855:
        /*0124*/ 	.byte	0x04, 0x36
        /*0126*/ 	.short	(.L_1857 - .L_1856)
.L_1856:
        /*0128*/ 	.word	0x00000008
.L_1857:


//--------------------- .nv.info._ZN2at6native51_GLOBAL__N__11011a27_18_DepthwiseConv3d_cu_35e0c7b528conv_depthwise3d_cuda_kernelIddLin1ELin1ELin1ELi1ELi1ELi1EEEvNS_27GenericPackedTensorAccessorIKT_Lm5ENS_16DefaultPtrTraitsEiEENS3_IS4_Lm5ES6_iEES7_PS5_iiiiiiiii --------------------------
	.section	.nv.info._ZN2at6native51_GLOBAL__N__11011a27_18_DepthwiseConv3d_cu_35e0c7b528conv_depthwise3d_cuda_kernelIddLin1ELin1ELin1ELi1ELi1ELi1EEEvNS_27GenericPackedTensorAccessorIKT_Lm5ENS_16DefaultPtrTraitsEiEENS3_IS4_Lm5ES6_iEES7_PS5_iiiiiiiii,"",@"SHT_CUDA_INFO"
	.sectionflags	@""
	.align	4


	//----- nvinfo : EIATTR_CUDA_API_VERSION
	.align		4
        /*0000*/ 	.byte	0x04, 0x37
        /*0002*/ 	.short	(.L_1859 - .L_1858)
.L_1858:
        /*0004*/ 	.word	0x00000082


	//----- nvinfo : EIATTR_KPARAM_INFO
	.align		4
.L_1859:
        /*0008*/ 	.byte	0x04, 0x17
        /*000a*/ 	.short	(.L_1861 - .L_1860)
.L_1860:
        /*000c*/ 	.word	0x00000000
        /*0010*/ 	.short	0x000c
        /*0012*/ 	.short	0x00b8
        /*0014*/ 	.byte	0x00, 0xf0, 0x11, 0x00


	//----- nvinfo : EIATTR_KPARAM_INFO
	.align		4
.L_1861:
        /*0018*/ 	.byte	0x04, 0x17
        /*001a*/ 	.short	(.L_1863 - .L_1862)
.L_1862:
        /*001c*/ 	.word	0x00000000
        /*0020*/ 	.short	0x000b
        /*0022*/ 	.short	0x00b4
        /*0024*/ 	.byte	0x00, 0xf0, 0x11, 0x00


	//----- nvinfo : EIATTR_KPARAM_INFO
	.align		4
.L_1863:
        /*0028*/ 	.byte	0x04, 0x17
        /*002a*/ 	.short	(.L_1865 - .L_1864)
.L_1864:
        /*002c*/ 	.word	0x00000000
        /*0030*/ 	.short	0x000a
        /*0032*/ 	.short	0x00b0
        /*0034*/ 	.byte	0x00, 0xf0, 0x11, 0x00


	//----- nvinfo : EIATTR_KPARAM_INFO
	.align		4
.L_1865:
        /*0038*/ 	.byte	0x04, 0x17
        /*003a*/ 	.short	(.L_1867 - .L_1866)
.L_1866:
        /*003c*/ 	.word	0x00000000
        /*0040*/ 	.short	0x0009
        /*0042*/ 	.short	0x00ac
        /*0044*/ 	.byte	0x00, 0xf0, 0x11, 0x00


	//----- nvinfo : EIATTR_KPARAM_INFO
	.align		4
.L_1867:
        /*0048*/ 	.byte	0x04, 0x17
        /*004a*/ 	.short	(.L_1869 - .L_1868)
.L_1868:
        /*004c*/ 	.word	0x00000000
        /*0050*/ 	.short	0x0008
        /*0052*/ 	.short	0x00a8
        /*0054*/ 	.byte	0x00, 0xf0, 0x11, 0x00


	//----- nvinfo : EIATTR_KPARAM_INFO
	.align		4
.L_1869:
        /*0058*/ 	.byte	0x04, 0x17
        /*005a*/ 	.short	(.L_1871 - .L_1870)
.L_1870:
        /*005c*/ 	.word	0x00000000
        /*0060*/ 	.short	0x0007
        /*0062*/ 	.short	0x00a4
        /*0064*/ 	.byte	0x00, 0xf0, 0x11, 0x00


	//----- nvinfo : EIATTR_KPARAM_INFO
	.align		4
.L_1871:
        /*0068*/ 	.byte	0x04, 0x17
        /*006a*/ 	.short	(.L_1873 - .L_1872)
.L_1872:
        /*006c*/ 	.word	0x00000000
        /*0070*/ 	.short	0x0006
        /*0072*/ 	.short	0x00a0
        /*0074*/ 	.byte	0x00, 0xf0, 0x11, 0x00


	//----- nvinfo : EIATTR_KPARAM_INFO
	.align		4
.L_1873:
        /*0078*/ 	.byte	0x04, 0x17
        /*007a*/ 	.short	(.L_1875 - .L_1874)
.L_1874:
        /*007c*/ 	.word	0x00000000
        /*0080*/ 	.short	0x0005
        /*0082*/ 	.short	0x009c
        /*0084*/ 	.byte	0x00, 0xf0, 0x11, 0x00


	//----- nvinfo : EIATTR_KPARAM_INFO
	.align		4
.L_1875:
        /*0088*/ 	.byte	0x04, 0x17
        /*008a*/ 	.short	(.L_1877 - .L_1876)
.L_1876:
        /*008c*/ 	.word	0x00000000
        /*0090*/ 	.short	0x0004
        /*0092*/ 	.short	0x0098
        /*0094*/ 	.byte	0x00, 0xf0, 0x11, 0x00


	//----- nvinfo : EIATTR_KPARAM_INFO
	.align		4
.L_1877:
        /*0098*/ 	.byte	0x04, 0x17
        /*009a*/ 	.short	(.L_1879 - .L_1878)
.L_1878:
        /*009c*/ 	.word	0x00000000
        /*00a0*/ 	.short	0x0003
        /*00a2*/ 	.short	0x0090
        /*00a4*/ 	.byte	0x00, 0xf5, 0x21, 0x00


	//----- nvinfo : EIATTR_KPARAM_INFO
	.align		4
.L_1879:
        /*00a8*/ 	.byte	0x04, 0x17
        /*00aa*/ 	.short	(.L_1881 - .L_1880)
.L_1880:
        /*00ac*/ 	.word	0x00000000
        /*00b0*/ 	.short	0x0002
        /*00b2*/ 	.short	0x0060
        /*00b4*/ 	.byte	0x00, 0xf0, 0xc1, 0x00


	//----- nvinfo : EIATTR_KPARAM_INFO
	.align		4
.L_1881:
        /*00b8*/ 	.byte	0x04, 0x17
        /*00ba*/ 	.short	(.L_1883 - .L_1882)
.L_1882:
        /*00bc*/ 	.word	0x00000000
        /*00c0*/ 	.short	0x0001
        /*00c2*/ 	.short	0x0030
        /*00c4*/ 	.byte	0x00, 0xf0, 0xc1, 0x00


	//----- nvinfo : EIATTR_KPARAM_INFO
	.align		4
.L_1883:
        /*00c8*/ 	.byte	0x04, 0x17
        /*00ca*/ 	.short	(.L_1885 - .L_1884)
.L_1884:
        /*00cc*/ 	.word	0x00000000
        /*00d0*/ 	.short	0x0000
        /*00d2*/ 	.short	0x0000
        /*00d4*/ 	.byte	0x00, 0xf0, 0xc1, 0x00


	//----- nvinfo : EIATTR_SPARSE_MMA_MASK
	.align		4
.L_1885:
        /*00d8*/ 	.byte	0x03, 0x50
        /*00da*/ 	.short	0x0000


	//----- nvinfo : EIATTR_MAXREG_COUNT
	.align		4
        /*00dc*/ 	.byte	0x03, 0x1b
        /*00de*/ 	.short	0x00ff


	//----- nvinfo : EIATTR_MERCURY_ISA_VERSION
	.align		4
        /*00e0*/ 	.byte	0x03, 0x5f
        /*00e2*/ 	.short	0x0101


	//----- nvinfo : EIATTR_VRC_CTA_INIT_COUNT
	.align		4
        /*00e4*/ 	.byte	0x02, 0x4a
	.zero		1
	.zero		1


	//----- nvinfo : EIATTR_EXIT_INSTR_OFFSETS
	.align		4
        /*00e8*/ 	.byte	0x04, 0x1c
        /*00ea*/ 	.short	(.L_1887 - .L_1886)


	//   ....[0]....
.L_1886:
        /*00ec*/ 	.word	0x000000c0


	//   ....[1]....
        /*00f0*/ 	.word	0x00001d60


	//   ....[2]....
        /*00f4*/ 	.word	0x00002b30


	//   ....[3]....
        /*00f8*/ 	.word	0x00003d20


	//   ....[4]....
        /*00fc*/ 	.word	0x00004900


	//   ....[5]....
        /*0100*/ 	.word	0x000057b0


	//   ....[6]....
        /*0104*/ 	.word	0x00006380


	//   ....[7]....
        /*0108*/ 	.word	0x00007260


	//----- nvinfo : EIATTR_CRS_STACK_SIZE
	.align		4
.L_1887:
        /*010c*/ 	.byte	0x04, 0x1e
        /*010e*/ 	.short	(.L_1889 - .L_1888)
.L_1888:
        /*0110*/ 	.word	0x00000000


	//----- nvinfo : EIATTR_CBANK_PARAM_SIZE
	.align		4
.L_1889:
        /*0114*/ 	.byte	0x03, 0x19
        /*0116*/ 	.short	0x00bc


	//----- nvinfo : EIATTR_PARAM_CBANK
	.align		4
        /*0118*/ 	.byte	0x04, 0x0a
        /*011a*/ 	.short	(.L_1891 - .L_1890)
	.align		4
.L_1890:
        /*011c*/ 	.word	index@(.nv.constant0._ZN2at6native51_GLOBAL__N__11011a27_18_DepthwiseConv3d_cu_35e0c7b528conv_depthwise3d_cuda_kernelIddLin1ELin1ELin1ELi1ELi1ELi1EEEvNS_27GenericPackedTensorAccessorIKT_Lm5ENS_16DefaultPtrTraitsEiEENS3_IS4_Lm5ES6_iEES7_PS5_iiiiiiiii)
        /*0120*/ 	.short	0x0380
        /*0122*/ 	.short	0x00bc


	//----- nvinfo : EIATTR_SW_WAR
	.align		4
.L_1891:
        /*0124*/ 	.byte	0x04, 0x36
        /*0126*/ 	.short	(.L_1893 - .L_1892)
.L_1892:
        /*0128*/ 	.word	0x00000008
.L_1893:


//--------------------- .nv.info._ZN2at6native51_GLOBAL__N__11011a27_18_DepthwiseConv3d_cu_35e0c7b528conv_depthwise3d_cuda_kernelIddLi3ELi3ELi3ELi1ELi1ELi1EEEvNS_27GenericPackedTensorAccessorIKT_Lm5ENS_16DefaultPtrTraitsEiEENS3_IS4_Lm5ES6_iEES7_PS5_iiiiiiiii --------------------------
	.section	.nv.info._ZN2at6native51_GLOBAL__N__11011a27_18_DepthwiseConv3d_cu_35e0c7b528conv_depthwise3d_cuda_kernelIddLi3ELi3ELi3ELi1ELi1ELi1EEEvNS_27GenericPackedTensorAccessorIKT_Lm5ENS_16DefaultPtrTraitsEiEENS3_IS4_Lm5ES6_iEES7_PS5_iiiiiiiii,"",@"SHT_CUDA_INFO"
	.sectionflags	@""
	.align	4


	//----- nvinfo : EIATTR_CUDA_API_VERSION
	.align		4
        /*0000*/ 	.byte	0x04, 0x37
        /*0002*/ 	.short	(.L_1895 - .L_1894)
.L_1894:
        /*0004*/ 	.word	0x00000082


	//----- nvinfo : EIATTR_KPARAM_INFO
	.align		4
.L_1895:
        /*0008*/ 	.byte	0x04, 0x17
        /*000a*/ 	.short	(.L_1897 - .L_1896)
.L_1896:
        /*000c*/ 	.word	0x00000000
        /*0010*/ 	.short	0x000c
        /*0012*/ 	.short	0x00b8
        /*0014*/ 	.byte	0x00, 0xf0, 0x11, 0x00


	//----- nvinfo : EIATTR_KPARAM_INFO
	.align		4
.L_1897:
        /*0018*/ 	.byte	0x04, 0x17
        /*001a*/ 	.short	(.L_1899 - .L_1898)
.L_1898:
        /*001c*/ 	.word	0x00000000
        /*0020*/ 	.short	0x000b
        /*0022*/ 	.short	0x00b4
        /*0024*/ 	.byte	0x00, 0xf0, 0x11, 0x00


	//----- nvinfo : EIATTR_KPARAM_INFO
	.align		4
.L_1899:
        /*0028*/ 	.byte	0x04, 0x17
        /*002a*/ 	.short	(.L_1901 - .L_1900)
.L_1900:
        /*002c*/ 	.word	0x00000000
        /*0030*/ 	.short	0x000a
        /*0032*/ 	.short	0x00b0
        /*0034*/ 	.byte	0x00, 0xf0, 0x11, 0x00


	//----- nvinfo : EIATTR_KPARAM_INFO
	.align		4
.L_1901:
        /*0038*/ 	.byte	0x04, 0x17
        /*003a*/ 	.short	(.L_1903 - .L_1902)
.L_1902:
        /*003c*/ 	.word	0x00000000
        /*0040*/ 	.short	0x0009
        /*0042*/ 	.short	0x00ac
        /*0044*/ 	.byte	0x00, 0xf0, 0x11, 0x00


	//----- nvinfo : EIATTR_KPARAM_INFO
	.align		4
.L_1903:
        /*0048*/ 	.byte	0x04, 0x17
        /*004a*/ 	.short	(.L_1905 - .L_1904)
.L_1904:
        /*004c*/ 	.word	0x00000000
        /*0050*/ 	.short	0x0008
        /*0052*/ 	.short	0x00a8
        /*0054*/ 	.byte	0x00, 0xf0, 0x11, 0x00


	//----- nvinfo : EIATTR_KPARAM_INFO
	.align		4
.L_1905:
        /*0058*/ 	.byte	0x04, 0x17
        /*005a*/ 	.short	(.L_1907 - .L_1906)
.L_1906:
        /*005c*/ 	.word	0x00000000
        /*0060*/ 	.short	0x0007
        /*0062*/ 	.short	0x00a4
        /*0064*/ 	.byte	0x00, 0xf0, 0x11, 0x00


	//----- nvinfo : EIATTR_KPARAM_INFO
	.align		4
.L_1907:
        /*0068*/ 	.byte	0x04, 0x17
        /*006a*/ 	.short	(.L_1909 - .L_1908)
.L_1908:
        /*006c*/ 	.word	0x00000000
        /*0070*/ 	.short	0x0006
        /*0072*/ 	.short	0x00a0
        /*0074*/ 	.byte	0x00, 0xf0, 0x11, 0x00


	//----- nvinfo : EIATTR_KPARAM_INFO
	.align		4
.L_1909:
        /*0078*/ 	.byte	0x04, 0x17
        /*007a*/ 	.short	(.L_1911 - .L_1910)
.L_1910:
        /*007c*/ 	.word	0x00000000
        /*0080*/ 	.short	0x0005
        /*0082*/ 	.short	0x009c
        /*0084*/ 	.byte	0x00, 0xf0, 0x11, 0x00


	//----- nvinfo : EIATTR_KPARAM_INFO
	.align		4
.L_1911:
        /*0088*/ 	.byte	0x04, 0x17
        /*008a*/ 	.short	(.L_1913 - .L_1912)
.L_1912:
        /*008c*/ 	.word	0x00000000
        /*0090*/ 	.short	0x0004
        /*0092*/ 	.short	0x0098
        /*0094*/ 	.byte	0x00, 0xf0, 0x11, 0x00


	//----- nvinfo : EIATTR_KPARAM_INFO
	.align		4
.L_1913:
        /*0098*/ 	.byte	0x04, 0x17
        /*009a*/ 	.short	(.L_1915 - .L_1914)
.L_1914:
        /*009c*/ 	.word	0x00000000
        /*00a0*/ 	.short	0x0003
        /*00a2*/ 	.short	0x0090
        /*00a4*/ 	.byte	0x00, 0xf5, 0x21, 0x00


	//----- nvinfo : EIATTR_KPARAM_INFO
	.align		4
.L_1915:
        /*00a8*/ 	.byte	0x04, 0x17
        /*00aa*/ 	.short	(.L_1917 - .L_1916)
.L_1916:
        /*00ac*/ 	.word	0x00000000
        /*00b0*/ 	.short	0x0002
        /*00b2*/ 	.short	0x0060
        /*00b4*/ 	.byte	0x00, 0xf0, 0xc1, 0x00


	//----- nvinfo : EIATTR_KPARAM_INFO
	.align		4
.L_1917:
        /*00b8*/ 	.byte	0x04, 0x17
        /*00ba*/ 	.short	(.L_1919 - .L_1918)
.L_1918:
        /*00bc*/ 	.word	0x00000000
        /*00c0*/ 	.short	0x0001
        /*00c2*/ 	.short	0x0030
        /*00c4*/ 	.byte	0x00, 0xf0, 0xc1, 0x00


	//----- nvinfo : EIATTR_KPARAM_INFO
	.align		4
.L_1919:
        /*00c8*/ 	.byte	0x04, 0x17
        /*00ca*/ 	.short	(.L_1921 - .L_1920)
.L_1920:
        /*00cc*/ 	.word	0x00000000
        /*00d0*/ 	.short	0x0000
        /*00d2*/ 	.short	0x0000
        /*00d4*/ 	.byte	0x00, 0xf0, 0xc1, 0x00


	//----- nvinfo : EIATTR_SPARSE_MMA_MASK
	.align		4
.L_1921:
        /*00d8*/ 	.byte	0x03, 0x50
        /*00da*/ 	.short	0x0000


	//----- nvinfo : EIATTR_MAXREG_COUNT
	.align		4
        /*00dc*/ 	.byte	0x03, 0x1b
        /*00de*/ 	.short	0x00ff


	//----- nvinfo : EIATTR_MERCURY_ISA_VERSION
	.align		4
        /*00e0*/ 	.byte	0x03, 0x5f
        /*00e2*/ 	.short	0x0101


	//----- nvinfo : EIATTR_VRC_CTA_INIT_COUNT
	.align		4
        /*00e4*/ 	.byte	0x02, 0x4a
	.zero		1
	.zero		1


	//----- nvinfo : EIATTR_EXIT_INSTR_OFFSETS
	.align		4
        /*00e8*/ 	.byte	0x04, 0x1c
        /*00ea*/ 	.short	(.L_1923 - .L_1922)


	//   ....[0]....
.L_1922:
        /*00ec*/ 	.word	0x000001e0


	//   ....[1]....
        /*00f0*/ 	.word	0x000022a0


	//   ....[2]....
        /*00f4*/ 	.word	0x000041b0


	//----- nvinfo : EIATTR_CRS_STACK_SIZE
	.align		4
.L_1923:
        /*00f8*/ 	.byte	0x04, 0x1e
        /*00fa*/ 	.short	(.L_1925 - .L_1924)
.L_1924:
        /*00fc*/ 	.word	0x00000000


	//----- nvinfo : EIATTR_CBANK_PARAM_SIZE
	.align		4
.L_1925:
        /*0100*/ 	.byte	0x03, 0x19
        /*0102*/ 	.short	0x00bc


	//----- nvinfo : EIATTR_PARAM_CBANK
	.align		4
        /*0104*/ 	.byte	0x04, 0x0a
        /*0106*/ 	.short	(.L_1927 - .L_1926)
	.align		4
.L_1926:
        /*0108*/ 	.word	index@(.nv.constant0._ZN2at6native51_GLOBAL__N__11011a27_18_DepthwiseConv3d_cu_35e0c7b528conv_depthwise3d_cuda_kernelIddLi3ELi3ELi3ELi1ELi1ELi1EEEvNS_27GenericPackedTensorAccessorIKT_Lm5ENS_16DefaultPtrTraitsEiEENS3_IS4_Lm5ES6_iEES7_PS5_iiiiiiiii)
        /*010c*/ 	.short	0x0380
        /*010e*/ 	.short	0x00bc


	//----- nvinfo : EIATTR_SW_WAR
	.align		4
.L_1927:
        /*0110*/ 	.byte	0x04, 0x36
        /*0112*/ 	.short	(.L_1929 - .L_1928)
.L_1928:
        /*0114*/ 	.word	0x00000008
.L_1929:


//--------------------- .nv.callgraph             --------------------------
	.section	.nv.callgraph,"",@"SHT_CUDA_CALLGRAPH"
	.align	4
	.sectionentsize	8
	.align		4
        /*0000*/ 	.word	0x00000000
	.align		4
        /*0004*/ 	.word	0xffffffff
	.align		4
        /*0008*/ 	.word	index@(_ZN2at6native51_GLOBAL__N__11011a27_18_DepthwiseConv3d_cu_35e0c7b544conv_depthwise3d_cuda_backward_weight_kernelIN3c108BFloat16EfLin1ELin1EEEvNS_27GenericPackedTensorAccessorIKT_Lm5ENS_16DefaultPtrTraitsEiEES9_NS5_IS6_Lm5ES8_iEEiiiiiiiii)
	.align		4
        /*000c*/ 	.word	index@(__assertfail)
	.align		4
        /*0010*/ 	.word	index@(_ZN2at6native51_GLOBAL__N__11011a27_18_DepthwiseConv3d_cu_35e0c7b544conv_depthwise3d_cuda_backward_weight_kernelIN3c108BFloat16EfLi2ELi2EEEvNS_27GenericPackedTensorAccessorIKT_Lm5ENS_16DefaultPtrTraitsEiEES9_NS5_IS6_Lm5ES8_iEEiiiiiiiii)
	.align		4
        /*0014*/ 	.word	index@(__assertfail)
	.align		4
        /*0018*/ 	.word	index@(_ZN2at6native51_GLOBAL__N__11011a27_18_DepthwiseConv3d_cu_35e0c7b544conv_depthwise3d_cuda_backward_weight_kernelIN3c108BFloat16EfLi1ELi1EEEvNS_27GenericPackedTensorAccessorIKT_Lm5ENS_16DefaultPtrTraitsEiEES9_NS5_IS6_Lm5ES8_iEEiiiiiiiii)
	.align		4
        /*001c*/ 	.word	index@(__assertfail)
	.align		4
        /*0020*/ 	.word	index@(_ZN2at6native51_GLOBAL__N__11011a27_18_DepthwiseConv3d_cu_35e0c7b544conv_depthwise3d_cuda_backward_weight_kernelIN3c104HalfEfLin1ELin1EEEvNS_27GenericPackedTensorAccessorIKT_Lm5ENS_16DefaultPtrTraitsEiEES9_NS5_IS6_Lm5ES8_iEEiiiiiiiii)
	.align		4
        /*0024*/ 	.word	index@(__assertfail)
	.align		4
        /*0028*/ 	.word	index@(_ZN2at6native51_GLOBAL__N__11011a27_18_DepthwiseConv3d_cu_35e0c7b544conv_depthwise3d_cuda_backward_weight_kernelIN3c104HalfEfLi2ELi2EEEvNS_27GenericPackedTensorAccessorIKT_Lm5ENS_16DefaultPtrTraitsEiEES9_NS5_IS6_Lm5ES8_iEEiiiiiiiii)
	.align		4
        /*002c*/ 	.word	index@(__assertfail)
	.align		4
        /*0030*/ 	.word	index@(_ZN2at6native51_GLOBAL__N__11011a27_18_DepthwiseConv3d_cu_35e0c7b544conv_depthwise3d_cuda_backward_weight_kernelIN3c104HalfEfLi1ELi1EEEvNS_27GenericPackedTensorAccessorIKT_Lm5ENS_16DefaultPtrTraitsEiEES9_NS5_IS6_Lm5ES8_iEEiiiiiiiii)
	.align		4
        /*0034*/ 	.word	index@(__assertfail)
	.align		4
        /*0038*/ 	.word	index@(_ZN2at6native51_GLOBAL__N__11011a27_18_DepthwiseConv3d_cu_35e0c7b544conv_depthwise3d_cuda_backward_weight_kernelIffLin1ELin1EEEvNS_27GenericPackedTensorAccessorIKT_Lm5ENS_16DefaultPtrTraitsEiEES7_NS3_IS4_Lm5ES6_iEEiiiiiiiii)
	.align		4
        /*003c*/ 	.word	index@(__assertfail)
	.align		4
        /*0040*/ 	.word	index@(_ZN2at6native51_GLOBAL__N__11011a27_18_DepthwiseConv3d_cu_35e0c7b544conv_depthwise3d_cuda_backward_weight_kernelIffLi2ELi2EEEvNS_27GenericPackedTensorAccessorIKT_Lm5ENS_16DefaultPtrTraitsEiEES7_NS3_IS4_Lm5ES6_iEEiiiiiiiii)
	.align		4
        /*0044*/ 	.word	index@(__assertfail)
	.align		4
        /*0048*/ 	.word	index@(_ZN2at6native51_GLOBAL__N__11011a27_18_DepthwiseConv3d_cu_35e0c7b544conv_depthwise3d_cuda_backward_weight_kernelIffLi1ELi1EEEvNS_27GenericPackedTensorAccessorIKT_Lm5ENS_16DefaultPtrTraitsEiEES7_NS3_IS4_Lm5ES6_iEEiiiiiiiii)
	.align		4
        /*004c*/ 	.word	index@(__assertfail)
	.align		4
        /*0050*/ 	.word	index@(_ZN2at6native51_GLOBAL__N__11011a27_18_DepthwiseConv3d_cu_35e0c7b544conv_depthwise3d_cuda_backward_weight_kernelIddLin1ELin1EEEvNS_27GenericPackedTensorAccessorIKT_Lm5ENS_16DefaultPtrTraitsEiEES7_NS3_IS4_Lm5ES6_iEEiiiiiiiii)
	.align		4
        /*0054*/ 	.word	index@(__assertfail)
	.align		4
        /*0058*/ 	.word	index@(_ZN2at6native51_GLOBAL__N__11011a27_18_DepthwiseConv3d_cu_35e0c7b544conv_depthwise3d_cuda_backward_weight_kernelIddLi2ELi2EEEvNS_27GenericPackedTensorAccessorIKT_Lm5ENS_16DefaultPtrTraitsEiEES7_NS3_IS4_Lm5ES6_iEEiiiiiiiii)
	.align		4
        /*005c*/ 	.word	index@(__assertfail)
	.align		4
        /*0060*/ 	.word	index@(_ZN2at6native51_GLOBAL__N__11011a27_18_DepthwiseConv3d_cu_35e0c7b544conv_depthwise3d_cuda_backward_weight_kernelIddLi1ELi1EEEvNS_27GenericPackedTensorAccessorIKT_Lm5ENS_16DefaultPtrTraitsEiEES7_NS3_IS4_Lm5ES6_iEEiiiiiiiii)
	.align		4
        /*0064*/ 	.word	index@(__assertfail)
	.align		4
        /*0068*/ 	.word	0x00000000
	.align		4
        /*006c*/ 	.word	0xfffffffe
	.align		4
        /*0070*/ 	.word	0x00000000
	.align		4
        /*0074*/ 	.word	0xfffffffd
	.align		4
        /*0078*/ 	.word	0x00000000
	.align		4
        /*007c*/ 	.word	0xfffffffc


//--------------------- .nv.constant4             --------------------------
	.section	.nv.constant4,"a",@progbits
	.align	8
	.align		8
.nv.constant4:
        /*0000*/ 	.dword	__assertfail
	.align		8
        /*0008*/ 	.dword	__unnamed_1
	.align		8
        /*0010*/ 	.dword	__unnamed_2
	.align		8
        /*0018*/ 	.dword	__unnamed_3
	.align		8
        /*0020*/ 	.dword	__unnamed_4
	.align		8
        /*0028*/ 	.dword	__unnamed_5
	.align		8
        /*0030*/ 	.dword	__unnamed_6
	.align		8
        /*0038*/ 	.dword	__unnamed_7
	.align		8
        /*0040*/ 	.dword	__unnamed_8
	.align		8
        /*0048*/ 	.dword	__unnamed_9
	.align		8
        /*0050*/ 	.dword	__unnamed_10
	.align		8
        /*0058*/ 	.dword	__unnamed_11
	.align		8
        /*0060*/ 	.dword	__unnamed_12
	.align		8
        /*0068*/ 	.dword	_ZN49_INTERNAL_11011a27_18_DepthwiseConv3d_cu_35e0c7b54cuda3std3__45__cpo5beginE
	.align		8
        /*0070*/ 	.dword	_ZN49_INTERNAL_11011a27_18_DepthwiseConv3d_cu_35e0c7b54cuda3std3__45__cpo3endE
	.align		8
        /*0078*/ 	.dword	_ZN49_INTERNAL_11011a27_18_DepthwiseConv3d_cu_35e0c7b54cuda3std3__45__cpo6cbeginE
	.align		8
        /*0080*/ 	.dword	_ZN49_INTERNAL_11011a27_18_DepthwiseConv3d_cu_35e0c7b54cuda3std3__45__cpo4cendE
	.align		8
        /*0088*/ 	.dword	_ZN49_INTERNAL_11011a27_18_DepthwiseConv3d_cu_35e0c7b54cuda3std3__45__cpo6rbeginE
	.align		8
        /*0090*/ 	.dword	_ZN49_INTERNAL_11011a27_18_DepthwiseConv3d_cu_35e0c7b54cuda3std3__45__cpo4rendE
	.align		8
        /*0098*/ 	.dword	_ZN49_INTERNAL_11011a27_18_DepthwiseConv3d_cu_35e0c7b54cuda3std3__45__cpo7crbeginE
	.align		8
        /*00a0*/ 	.dword	_ZN49_INTERNAL_11011a27_18_DepthwiseConv3d_cu_35e0c7b54cuda3std3__45__cpo5crendE
	.align		8
        /*00a8*/ 	.dword	_ZN49_INTERNAL_11011a27_18_DepthwiseConv3d_cu_35e0c7b54cuda3std3__451_GLOBAL__N__11011a27_18_DepthwiseConv3d_cu_35e0c7b56ignoreE
	.align		8
        /*00b0*/ 	.dword	_ZN49_INTERNAL_11011a27_18_DepthwiseConv3d_cu_35e0c7b54cuda3std3__419piecewise_constructE
	.align		8
        /*00b8*/ 	.dword	_ZN49_INTERNAL_11011a27_18_DepthwiseConv3d_cu_35e0c7b54cuda3std3__48in_placeE
	.align		8
        /*00c0*/ 	.dword	_ZN49_INTERNAL_11011a27_18_DepthwiseConv3d_cu_35e0c7b54cuda3std3__420unreachable_sentinelE
	.align		8
        /*00c8*/ 	.dword	_ZN49_INTERNAL_11011a27_18_DepthwiseConv3d_cu_35e0c7b54cuda3std6ranges3__45__cpo4swapE
	.align		8
        /*00d0*/ 	.dword	_ZN49_INTERNAL_11011a27_18_DepthwiseConv3d_cu_35e0c7b54cuda3std6ranges3__45__cpo9iter_moveE
	.align		8
        /*00d8*/ 	.dword	_ZN49_INTERNAL_11011a27_18_DepthwiseConv3d_cu_35e0c7b54cuda3std6ranges3__45__cpo5beginE
	.align		8
        /*00e0*/ 	.dword	_ZN49_INTERNAL_11011a27_18_DepthwiseConv3d_cu_35e0c7b54cuda3std6ranges3__45__cpo3endE
	.align		8
        /*00e8*/ 	.dword	_ZN49_INTERNAL_11011a27_18_DepthwiseConv3d_cu_35e0c7b54cuda3std6ranges3__45__cpo6cbeginE
	.align		8
        /*00f0*/ 	.dword	_ZN49_INTERNAL_11011a27_18_DepthwiseConv3d_cu_35e0c7b54cuda3std6ranges3__45__cpo4cendE
	.align		8
        /*00f8*/ 	.dword	_ZN49_INTERNAL_11011a27_18_DepthwiseConv3d_cu_35e0c7b54cuda3std6ranges3__45__cpo7advanceE
	.align		8
        /*0100*/ 	.dword	_ZN49_INTERNAL_11011a27_18_DepthwiseConv3d_cu_35e0c7b54cuda3std6ranges3__45__cpo9iter_swapE
	.align		8
        /*0108*/ 	.dword	_ZN49_INTERNAL_11011a27_18_DepthwiseConv3d_cu_35e0c7b54cuda3std6ranges3__45__cpo4nextE
	.align		8
        /*0110*/ 	.dword	_ZN49_INTERNAL_11011a27_18_DepthwiseConv3d_cu_35e0c7b54cuda3std6ranges3__45__cpo4prevE
	.align		8
        /*0118*/ 	.dword	_ZN49_INTERNAL_11011a27_18_DepthwiseConv3d_cu_35e0c7b54cuda3std6ranges3__45__cpo4dataE
	.align		8
        /*0120*/ 	.dword	_ZN49_INTERNAL_11011a27_18_DepthwiseConv3d_cu_35e0c7b54cuda3std6ranges3__45__cpo5cdataE
	.align		8
        /*0128*/ 	.dword	_ZN49_INTERNAL_11011a27_18_DepthwiseConv3d_cu_35e0c7b54cuda3std6ranges3__45__cpo4sizeE
	.align		8
        /*0130*/ 	.dword	_ZN49_INTERNAL_11011a27_18_DepthwiseConv3d_cu_35e0c7b54cuda3std6ranges3__45__cpo5ssizeE
	.align		8
        /*0138*/ 	.dword	_ZN49_INTERNAL_11011a27_18_DepthwiseConv3d_cu_35e0c7b54cuda3std6ranges3__45__cpo8distanceE
	.align		8
        /*0140*/ 	.dword	_ZN49_INTERNAL_11011a27_18_DepthwiseConv3d_cu_35e0c7b56thrust24THRUST_300001_SM_1030_NS6system6detail10sequential3seqE
	.align		8
        /*0148*/ 	.dword	$str
	.align		8
        /*0150*/ 	.dword	$str$1


//--------------------- .text._ZN2at6native51_GLOBAL__N__11011a27_18_DepthwiseConv3d_cu_35e0c7b544conv_depthwise3d_cuda_backward_weight_kernelIN3c108BFloat16EfLin1ELin1EEEvNS_27GenericPackedTensorAccessorIKT_Lm5ENS_16DefaultPtrTraitsEiEES9_NS5_IS6_Lm5ES8_iEEiiiiiiiii --------------------------
	.section	.text._ZN2at6native51_GLOBAL__N__11011a27_18_DepthwiseConv3d_cu_35e0c7b544conv_depthwise3d_cuda_backward_weight_kernelIN3c108BFloat16EfLin1ELin1EEEvNS_27GenericPackedTensorAccessorIKT_Lm5ENS_16DefaultPtrTraitsEiEES9_NS5_IS6_Lm5ES8_iEEiiiiiiiii,"ax",@progbits
	.align	128
.text._ZN2at6native51_GLOBAL__N__11011a27_18_DepthwiseConv3d_cu_35e0c7b544conv_depthwise3d_cuda_backward_weight_kernelIN3c108BFloat16EfLin1ELin1EEEvNS_27GenericPackedTensorAccessorIKT_Lm5ENS_16DefaultPtrTraitsEiEES9_NS5_IS6_Lm5ES8_iEEiiiiiiiii:
        .type           _ZN2at6native51_GLOBAL__N__11011a27_18_DepthwiseConv3d_cu_35e0c7b544conv_depthwise3d_cuda_backward_weight_kernelIN3c108BFloat16EfLin1ELin1EEEvNS_27GenericPackedTensorAccessorIKT_Lm5ENS_16DefaultPtrTraitsEiEES9_NS5_IS6_Lm5ES8_iEEiiiiiiiii,@function
        .size           _ZN2at6native51_GLOBAL__N__11011a27_18_DepthwiseConv3d_cu_35e0c7b544conv_depthwise3d_cuda_backward_weight_kernelIN3c108BFloat16EfLin1ELin1EEEvNS_27GenericPackedTensorAccessorIKT_Lm5ENS_16DefaultPtrTraitsEiEES9_NS5_IS6_Lm5ES8_iEEiiiiiiiii,(.L_x_820 - _ZN2at6native51_GLOBAL__N__11011a27_18_DepthwiseConv3d_cu_35e0c7b544conv_depthwise3d_cuda_backward_weight_kernelIN3c108BFloat16EfLin1ELin1EEEvNS_27GenericPackedTensorAccessorIKT_Lm5ENS_16DefaultPtrTraitsEiEES9_NS5_IS6_Lm5ES8_iEEiiiiiiiii)
        .other          _ZN2at6native51_GLOBAL__N__11011a27_18_DepthwiseConv3d_cu_35e0c7b544conv_depthwise3d_cuda_backward_weight_kernelIN3c108BFloat16EfLin1ELin1EEEvNS_27GenericPackedTensorAccessorIKT_Lm5ENS_16DefaultPtrTraitsEiEES9_NS5_IS6_Lm5ES8_iEEiiiiiiiii,@"STO_CUDA_ENTRY STV_DEFAULT"
_ZN2at6native51_GLOBAL__N__11011a27_18_DepthwiseConv3d_cu_35e0c7b544conv_depthwise3d_cuda_backward_weight_kernelIN3c108BFloat16EfLin1ELin1EEEvNS_27GenericPackedTensorAccessorIKT_Lm5ENS_16DefaultPtrTraitsEiEES9_NS5_IS6_Lm5ES8_iEEiiiiiiiii:
[----:B------:R-:W0:Y:S08]  /*0000*/  LDC R1, c[0x0][0x37c] ;  /* 0x0000df00ff017b82 */ /* 0x000e300000000800 */
[----:B------:R-:W1:Y:S01]  /*0010*/  LDC.64 R4, c[0x0][0x3f8] ;  /* 0x0000fe00ff047b82 */ /* 0x000e620000000a00 */
[----:B------:R-:W-:Y:S01]  /*0020*/  IMAD.MOV.U32 R2, RZ, RZ, RZ ;  /* 0x000000ffff027224 */ /* 0x000fe200078e00ff */
[----:B------:R-:W2:Y:S06]  /*0030*/  LDCU UR5, c[0x0][0x3e8] ;  /* 0x00007d00ff0577ac */ /* 0x000eac0008000800 */
[----:B------:R-:W3:Y:S08]  /*0040*/  LDC.64 R12, c[0x0][0x3f0] ;  /* 0x0000fc00ff0c7b82 */ /* 0x000ef00000000a00 */
[----:B------:R-:W4:Y:S01]  /*0050*/  S2UR UR4, SR_CTAID.X ;  /* 0x00000000000479c3 */ /* 0x000f220000002500 */
[----:B-1----:R-:W1:Y:S01]  /*0060*/  I2F.U32.RP R0, R4 ;  /* 0x0000000400007306 */ /* 0x002e620000209000 */
[----:B------:R-:W-:-:S07]  /*0070*/  ISETP.NE.U32.AND P2, PT, R4, RZ, PT ;  /* 0x000000ff0400720c */ /* 0x000fce0003f45070 */
[----:B---3--:R-:W3:Y:S08]  /*0080*/  I2F.U32.RP R8, R13 ;  /* 0x0000000d00087306 */ /* 0x008ef00000209000 */
[----:B-1----:R-:W1:Y:S08]  /*0090*/  MUFU.RCP R0, R0 ;  /* 0x0000000000007308 */ /* 0x002e700000001000 */
[----:B---3--:R-:W3:Y:S01]  /*00a0*/  MUFU.RCP R8, R8 ;  /* 0x0000000800087308 */ /* 0x008ee20000001000 */
[----:B-1----:R-:W-:-:S07]  /*00b0*/  VIADD R3, R0, 0xffffffe ;  /* 0x0ffffffe00037836 */ /* 0x002fce0000000000 */
[----:B------:R-:W1:Y:S01]  /*00c0*/  F2I.FTZ.U32.TRUNC.NTZ R3, R3 ;  /* 0x0000000300037305 */ /* 0x000e62000021f000 */
[----:B---3--:R-:W-:-:S07]  /*00d0*/  VIADD R6, R8, 0xffffffe ;  /* 0x0ffffffe08067836 */ /* 0x008fce0000000000 */
[----:B------:R-:W3:Y:S01]  /*00e0*/  I2F.U32.RP R8, R12 ;  /* 0x0000000c00087306 */ /* 0x000ee20000209000 */
[----:B-1----:R-:W-:-:S04]  /*00f0*/  IMAD.MOV R7, RZ, RZ, -R3 ;  /* 0x000000ffff077224 */ /* 0x002fc800078e0a03 */
[----:B------:R-:W-:-:S04]  /*0100*/  IMAD R7, R7, R4, RZ ;  /* 0x0000000407077224 */ /* 0x000fc800078e02ff */
[----:B------:R-:W-:Y:S01]  /*0110*/  IMAD.HI.U32 R2, R3, R7, R2 ;  /* 0x0000000703027227 */ /* 0x000fe200078e0002 */
[----:B---3--:R-:W-:Y:S05]  /*0120*/  MUFU.RCP R8, R8 ;  /* 0x0000000800087308 */ /* 0x008fea0000001000 */
[----:B----4-:R-:W-:-:S04]  /*0130*/  IMAD.HI.U32 R2, R2, UR4, RZ ;  /* 0x0000000402027c27 */ /* 0x010fc8000f8e00ff */
[----:B------:R-:W-:-:S04]  /*0140*/  IMAD.MOV R7, RZ, RZ, -R2 ;  /* 0x000000ffff077224 */ /* 0x000fc800078e0a02 */
[----:B------:R-:W-:Y:S02]  /*0150*/  IMAD R3, R4, R7, UR4 ;  /* 0x0000000404037e24 */ /* 0x000fe4000f8e0207 */
[----:B------:R1:W3:Y:S03]  /*0160*/  F2I.FTZ.U32.TRUNC.NTZ R7, R6 ;  /* 0x0000000600077305 */ /* 0x0002e6000021f000 */
[----:B------:R-:W-:Y:S01]  /*0170*/  ISETP.GE.U32.AND P0, PT, R3, R4, PT ;  /* 0x000000040300720c */ /* 0x000fe20003f06070 */
[----:B-1----:R-:W-:Y:S02]  /*0180*/  IMAD.MOV.U32 R6, RZ, RZ, RZ ;  /* 0x000000ffff067224 */ /* 0x002fe400078e00ff */
[----:B---3--:R-:W-:-:S10]  /*0190*/  IMAD.MOV R0, RZ, RZ, -R7 ;  /* 0x000000ffff007224 */ /* 0x008fd400078e0a07 */
[----:B------:R-:W-:Y:S01]  /*01a0*/  @P0 IADD3 R3, PT, PT, R3, -R4, RZ ;  /* 0x8000000403030210 */ /* 0x000fe20007ffe0ff */
[----:B------:R-:W-:-:S03]  /*01b0*/  @P0 VIADD R2, R2, 0x1 ;  /* 0x0000000102020836 */ /* 0x000fc60000000000 */
[----:B------:R-:W-:Y:S01]  /*01c0*/  ISETP.GE.U32.AND P1, PT, R3, R4, PT ;  /* 0x000000040300720c */ /* 0x000fe20003f26070 */
[----:B------:R-:W-:-:S04]  /*01d0*/  IMAD R3, R0, R13, RZ ;  /* 0x0000000d00037224 */ /* 0x000fc800078e02ff */
[----:B------:R-:W-:Y:S01]  /*01e0*/  IMAD.HI.U32 R3, R7, R3, R6 ;  /* 0x0000000307037227 */ /* 0x000fe200078e0006 */
[----:B------:R-:W-:-:S04]  /*01f0*/  IADD3 R6, PT, PT, R8, 0xffffffe, RZ ;  /* 0x0ffffffe08067810 */ /* 0x000fc80007ffe0ff */
[----:B------:R-:W1:Y:S03]  /*0200*/  F2I.FTZ.U32.TRUNC.NTZ R7, R6 ;  /* 0x0000000600077305 */ /* 0x000e66000021f000 */
[----:B------:R-:W-:Y:S01]  /*0210*/  @P1 VIADD R2, R2, 0x1 ;  /* 0x0000000102021836 */ /* 0x000fe20000000000 */
[----:B------:R-:W-:Y:S02]  /*0220*/  @!P2 LOP3.LUT R2, RZ, R4, RZ, 0x33, !PT ;  /* 0x00000004ff02a212 */ /* 0x000fe400078e33ff */
[----:B------:R-:W-:-:S03]  /*0230*/  ISETP.NE.U32.AND P2, PT, R13, RZ, PT ;  /* 0x000000ff0d00720c */ /* 0x000fc60003f45070 */
[----:B------:R-:W-:-:S04]  /*0240*/  IMAD.HI.U32 R3, R3, R2, RZ ;  /* 0x0000000203037227 */ /* 0x000fc800078e00ff */
[----:B------:R-:W-:Y:S02]  /*0250*/  IMAD.MOV R0, RZ, RZ, -R3 ;  /* 0x000000ffff007224 */ /* 0x000fe400078e0a03 */
[----:B-1----:R-:W-:Y:S02]  /*0260*/  IMAD.MOV R9, RZ, RZ, -R7 ;  /* 0x000000ffff097224 */ /* 0x002fe400078e0a07 */
[----:B------:R-:W-:Y:S02]  /*0270*/  IMAD R0, R13, R0, R2 ;  /* 0x000000000d007224 */ /* 0x000fe400078e0202 */
[----:B------:R-:W-:Y:S02]  /*0280*/  IMAD R9, R9, R12, RZ ;  /* 0x0000000c09097224 */ /* 0x000fe400078e02ff */
[----:B------:R-:W-:Y:S01]  /*0290*/  IMAD.MOV.U32 R6, RZ, RZ, RZ ;  /* 0x000000ffff067224 */ /* 0x000fe200078e00ff */
[----:B------:R-:W-:-:S03]  /*02a0*/  ISETP.GE.U32.AND P0, PT, R0, R13, PT ;  /* 0x0000000d0000720c */ /* 0x000fc60003f06070 */
[----:B------:R-:W-:-:S10]  /*02b0*/  IMAD.HI.U32 R10, R7, R9, R6 ;  /* 0x00000009070a7227 */ /* 0x000fd400078e0006 */
[----:B------:R-:W-:Y:S02]  /*02c0*/  @P0 IMAD.IADD R0, R0, 0x1, -R13 ;  /* 0x0000000100000824 */ /* 0x000fe400078e0a0d */
[----:B------:R-:W-:-:S03]  /*02d0*/  @P0 VIADD R3, R3, 0x1 ;  /* 0x0000000103030836 */ /* 0x000fc60000000000 */
[----:B------:R-:W-:-:S13]  /*02e0*/  ISETP.GE.U32.AND P1, PT, R0, R13, PT ;  /* 0x0000000d0000720c */ /* 0x000fda0003f26070 */
[----:B------:R-:W-:Y:S01]  /*02f0*/  @P1 VIADD R3, R3, 0x1 ;  /* 0x0000000103031836 */ /* 0x000fe20000000000 */
[----:B------:R-:W-:Y:S02]  /*0300*/  @!P2 LOP3.LUT R3, RZ, R13, RZ, 0x33, !PT ;  /* 0x0000000dff03a212 */ /* 0x000fe400078e33ff */
[----:B------:R-:W-:-:S03]  /*0310*/  ISETP.NE.U32.AND P2, PT, R12, RZ, PT ;  /* 0x000000ff0c00720c */ /* 0x000fc60003f45070 */
[----:B------:R-:W-:-:S05]  /*0320*/  IMAD.HI.U32 R10, R10, R3, RZ ;  /* 0x000000030a0a7227 */ /* 0x000fca00078e00ff */
[----:B------:R-:W-:-:S05]  /*0330*/  IADD3 R7, PT, PT, -R10, RZ, RZ ;  /* 0x000000ff0a077210 */ /* 0x000fca0007ffe1ff */
[----:B------:R-:W-:-:S05]  /*0340*/  IMAD R7, R12, R7, R3 ;  /* 0x000000070c077224 */ /* 0x000fca00078e0203 */
[----:B------:R-:W-:-:S13]  /*0350*/  ISETP.GE.U32.AND P0, PT, R7, R12, PT ;  /* 0x0000000c0700720c */ /* 0x000fda0003f06070 */
[----:B------:R-:W-:Y:S02]  /*0360*/  @P0 IMAD.IADD R7, R7, 0x1, -R12 ;  /* 0x0000000107070824 */ /* 0x000fe400078e0a0c */
[----:B------:R-:W-:-:S03]  /*0370*/  @P0 VIADD R10, R10, 0x1 ;  /* 0x000000010a0a0836 */ /* 0x000fc60000000000 */
[----:B------:R-:W-:-:S13]  /*0380*/  ISETP.GE.U32.AND P1, PT, R7, R12, PT ;  /* 0x0000000c0700720c */ /* 0x000fda0003f26070 */
[----:B------:R-:W-:Y:S01]  /*0390*/  @P1 VIADD R10, R10, 0x1 ;  /* 0x000000010a0a1836 */ /* 0x000fe20000000000 */
[----:B------:R-:W-:-:S04]  /*03a0*/  @!P2 LOP3.LUT R10, RZ, R12, RZ, 0x33, !PT ;  /* 0x0000000cff0aa212 */ /* 0x000fc800078e33ff */
[----:B--2---:R-:W-:-:S13]  /*03b0*/  ISETP.GE.AND P0, PT, R10, UR5, PT ;  /* 0x000000050a007c0c */ /* 0x004fda000bf06270 */
[----:B0-----:R-:W-:Y:S05]  /*03c0*/  @P0 EXIT ;  /* 0x000000000000094d */ /* 0x001fea0003800000 */
[----:B------:R-:W0:Y:S01]  /*03d0*/  LDC R9, c[0x0][0x390] ;  /* 0x0000e400ff097b82 */ /* 0x000e220000000800 */
[----:B------:R-:W1:Y:S01]  /*03e0*/  S2R R18, SR_TID.X ;  /* 0x0000000000127919 */ /* 0x000e620000002100 */
[----:B------:R-:W-:Y:S01]  /*03f0*/  IMAD.MOV R20, RZ, RZ, -R10 ;  /* 0x000000ffff147224 */ /* 0x000fe200078e0a0a */
[----:B------:R-:W2:Y:S01]  /*0400*/  LDCU.64 UR36, c[0x0][0x358] ;  /* 0x00006b00ff2477ac */ /* 0x000ea20008000a00 */
[----:B------:R-:W-:Y:S01]  /*0410*/  IMAD R5, R10, R5, RZ ;  /* 0x000000050a057224 */ /* 0x000fe200078e02ff */
[----:B------:R-:W-:Y:S01]  /*0420*/  BSSY.RECONVERGENT B0, `(.L_x_0) ;  /* 0x00000ec000007945 */ /* 0x000fe20003800200 */
[----:B------:R-:W-:Y:S02]  /*0430*/  IMAD R20, R12, R20, R3 ;  /* 0x000000140c147224 */ /* 0x000fe400078e0203 */
[----:B------:R-:W3:Y:S01]  /*0440*/  LDC R19, c[0x0][0x404] ;  /* 0x00010100ff137b82 */ /* 0x000ee20000000800 */
[----:B0-----:R-:W-:-:S04]  /*0450*/  IABS R11, R9 ;  /* 0x00000009000b7213 */ /* 0x001fc80000000000 */
[----:B------:R-:W0:Y:S01]  /*0460*/  I2F.RP R8, R11 ;  /* 0x0000000b00087306 */ /* 0x000e220000209400 */
[----:B-1----:R-:W-:-:S04]  /*0470*/  SHF.R.U32.HI R0, RZ, 0x5, R18 ;  /* 0x00000005ff007819 */ /* 0x002fc80000011612 */
[----:B------:R-:W-:-:S03]  /*0480*/  IABS R16, R0 ;  /* 0x0000000000107213 */ /* 0x000fc60000000000 */
[----:B0-----:R-:W0:Y:S02]  /*0490*/  MUFU.RCP R8, R8 ;  /* 0x0000000800087308 */ /* 0x001e240000001000 */
[----:B0-----:R-:W-:-:S06]  /*04a0*/  VIADD R14, R8, 0xffffffe ;  /* 0x0ffffffe080e7836 */ /* 0x001fcc0000000000 */
[----:B------:R-:W0:Y:S02]  /*04b0*/  F2I.FTZ.U32.TRUNC.NTZ R7, R14 ;  /* 0x0000000e00077305 */ /* 0x000e24000021f000 */
[----:B0-----:R-:W-:-:S04]  /*04c0*/  IMAD.MOV R6, RZ, RZ, -R7 ;  /* 0x000000ffff067224 */ /* 0x001fc800078e0a07 */
[----:B------:R-:W-:Y:S02]  /*04d0*/  IMAD R15, R6, R11, RZ ;  /* 0x0000000b060f7224 */ /* 0x000fe400078e02ff */
[----:B------:R-:W-:-:S05]  /*04e0*/  HFMA2 R6, -RZ, RZ, 0, 0 ;  /* 0x00000000ff067431 */ /* 0x000fca00000001ff */
[----:B------:R-:W-:-:S04]  /*04f0*/  IMAD.HI.U32 R6, R7, R15, R6 ;  /* 0x0000000f07067227 */ /* 0x000fc800078e0006 */
[----:B------:R-:W-:Y:S02]  /*0500*/  IMAD.MOV.U32 R15, RZ, RZ, R16 ;  /* 0x000000ffff0f7224 */ /* 0x000fe400078e0010 */
[----:B------:R-:W-:Y:S02]  /*0510*/  IMAD.MOV R16, RZ, RZ, -R3 ;  /* 0x000000ffff107224 */ /* 0x000fe400078e0a03 */
[----:B------:R-:W-:Y:S02]  /*0520*/  IMAD.HI.U32 R8, R6, R15, RZ ;  /* 0x0000000f06087227 */ /* 0x000fe400078e00ff */
[----:B------:R-:W0:Y:S02]  /*0530*/  LDC.64 R6, c[0x0][0x408] ;  /* 0x00010200ff067b82 */ /* 0x000e240000000a00 */
[----:B------:R-:W-:Y:S02]  /*0540*/  IMAD.MOV R14, RZ, RZ, -R8 ;  /* 0x000000ffff0e7224 */ /* 0x000fe400078e0a08 */
[----:B------:R-:W-:-:S02]  /*0550*/  IMAD R13, R13, R16, R2 ;  /* 0x000000100d0d7224 */ /* 0x000fc400078e0202 */
[C---:B------:R-:W-:Y:S02]  /*0560*/  IMAD R14, R11.reuse, R14, R15 ;  /* 0x0000000e0b0e7224 */ /* 0x040fe400078e020f */
[----:B------:R-:W-:Y:S01]  /*0570*/  IMAD.MOV R15, RZ, RZ, -R2 ;  /* 0x000000ffff0f7224 */ /* 0x000fe200078e0a02 */
[----:B------:R-:W1:Y:S01]  /*0580*/  LDC.64 R16, c[0x0][0x3e0] ;  /* 0x0000f800ff107b82 */ /* 0x000e620000000a00 */
[----:B---3--:R-:W-:Y:S01]  /*0590*/  IMAD R2, R20, R19, RZ ;  /* 0x0000001314027224 */ /* 0x008fe200078e02ff */
[----:B------:R-:W-:Y:S01]  /*05a0*/  ISETP.GT.U32.AND P2, PT, R11, R14, PT ;  /* 0x0000000e0b00720c */ /* 0x000fe20003f44070 */
[----:B------:R-:W-:Y:S01]  /*05b0*/  IMAD R4, R4, R15, UR4 ;  /* 0x0000000404047e24 */ /* 0x000fe2000f8e020f */
[----:B------:R-:W3:Y:S04]  /*05c0*/  LDCU UR4, c[0x0][0x3b8] ;  /* 0x00007700ff0477ac */ /* 0x000ee80008000800 */
[----:B------:R-:W4:Y:S07]  /*05d0*/  LDC R19, c[0x0][0x360] ;  /* 0x0000d800ff137b82 */ /* 0x000f2e0000000800 */
[----:B------:R-:W-:Y:S01]  /*05e0*/  @!P2 IADD3 R14, PT, PT, R14, -R11, RZ ;  /* 0x8000000b0e0ea210 */ /* 0x000fe20007ffe0ff */
[----:B0-----:R-:W-:-:S02]  /*05f0*/  IMAD R7, R4, R7, RZ ;  /* 0x0000000704077224 */ /* 0x001fc400078e02ff */
[----:B------:R-:W-:Y:S01]  /*0600*/  IMAD R3, R13, R6, RZ ;  /* 0x000000060d037224 */ /* 0x000fe200078e02ff */
[----:B------:R-:W-:Y:S01]  /*0610*/  ISETP.GE.U32.AND P1, PT, R14, R11, PT ;  /* 0x0000000b0e00720c */ /* 0x000fe20003f26070 */
[----:B------:R-:W-:Y:S01]  /*0620*/  @!P2 VIADD R8, R8, 0x1 ;  /* 0x000000010808a836 */ /* 0x000fe20000000000 */
[--C-:B------:R-:W-:Y:S02]  /*0630*/  SHF.R.S32.HI R6, RZ, 0x1f, R7.reuse ;  /* 0x0000001fff067819 */ /* 0x100fe40000011407 */
[----:B------:R-:W-:Y:S02]  /*0640*/  IADD3 R12, P0, P3, R2, R3, R7 ;  /* 0x00000003020c7210 */ /* 0x000fe40007b1e007 */
[----:B------:R-:W-:Y:S02]  /*0650*/  SHF.R.S32.HI R3, RZ, 0x1f, R3 ;  /* 0x0000001fff037819 */ /* 0x000fe40000011403 */
[----:B------:R-:W-:Y:S02]  /*0660*/  SHF.R.S32.HI R2, RZ, 0x1f, R2 ;  /* 0x0000001fff027819 */ /* 0x000fe40000011402 */
[----:B------:R-:W-:-:S02]  /*0670*/  LOP3.LUT R7, R0, R9, RZ, 0x3c, !PT ;  /* 0x0000000900077212 */ /* 0x000fc400078e3cff */
[----:B------:R-:W-:Y:S01]  /*0680*/  IADD3.X R6, PT, PT, R2, R3, R6, P0, P3 ;  /* 0x0000000302067210 */ /* 0x000fe200007e6406 */
[----:B------:R-:W-:Y:S01]  /*0690*/  @P1 VIADD R8, R8, 0x1 ;  /* 0x0000000108081836 */ /* 0x000fe20000000000 */
[----:B------:R-:W-:Y:S01]  /*06a0*/  ISETP.GE.AND P0, PT, R7, RZ, PT ;  /* 0x000000ff0700720c */ /* 0x000fe20003f06270 */
[C---:B---3--:R-:W-:Y:S01]  /*06b0*/  IMAD R7, R9.reuse, UR4, RZ ;  /* 0x0000000409077c24 */ /* 0x048fe2000f8e02ff */
[----:B------:R-:W-:Y:S02]  /*06c0*/  ISETP.NE.AND P2, PT, R9, RZ, PT ;  /* 0x000000ff0900720c */ /* 0x000fe40003f45270 */
[C---:B------:R-:W-:Y:S02]  /*06d0*/  IADD3 R2, P3, PT, R5.reuse, R12, RZ ;  /* 0x0000000c05027210 */ /* 0x040fe40007f7e0ff */
[----:B------:R-:W-:Y:S02]  /*06e0*/  ISETP.GE.AND P1, PT, R0, R7, PT ;  /* 0x000000070000720c */ /* 0x000fe40003f26270 */
[----:B------:R-:W-:Y:S01]  /*06f0*/  LEA.HI.X.SX32 R5, R5, R6, 0x1, P3 ;  /* 0x0000000605057211 */ /* 0x000fe200018f0eff */
[----:B------:R-:W-:Y:S01]  /*0700*/  IMAD.MOV.U32 R6, RZ, RZ, R8 ;  /* 0x000000ffff067224 */ /* 0x000fe200078e0008 */
[----:B-1----:R-:W-:Y:S01]  /*0710*/  LEA R16, P3, R2, R16, 0x1 ;  /* 0x0000001002107211 */ /* 0x002fe200078608ff */
[----:B------:R-:W-:-:S02]  /*0720*/  IMAD.MOV.U32 R8, RZ, RZ, RZ ;  /* 0x000000ffff087224 */ /* 0x000fc400078e00ff */
[----:B------:R-:W-:Y:S01]  /*0730*/  @!P0 IMAD.MOV R6, RZ, RZ, -R6 ;  /* 0x000000ffff068224 */ /* 0x000fe200078e0a06 */
[----:B------:R-:W-:Y:S02]  /*0740*/  LEA.HI.X R17, R2, R17, R5, 0x1, P3 ;  /* 0x0000001102117211 */ /* 0x000fe400018f0c05 */
[----:B------:R-:W-:-:S03]  /*0750*/  @!P2 LOP3.LUT R6, RZ, R9, RZ, 0x33, !PT ;  /* 0x00000009ff06a212 */ /* 0x000fc600078e33ff */
[----:B--2-4-:R-:W-:Y:S05]  /*0760*/  @P1 BRA `(.L_x_1) ;  /* 0x0000000800dc1947 */ /* 0x014fea0003800000 */
[----:B------:R-:W0:Y:S01]  /*0770*/  LDC R8, c[0x0][0x3bc] ;  /* 0x0000ef00ff087b82 */ /* 0x000e220000000800 */
[----:B------:R-:W1:Y:S01]  /*0780*/  LDCU UR5, c[0x0][0x3a0] ;  /* 0x00007400ff0577ac */ /* 0x000e620008000800 */
[----:B------:R-:W2:Y:S06]  /*0790*/  LDCU UR8, c[0x0][0x42c] ;  /* 0x00008580ff0877ac */ /* 0x000eac0008000800 */
[----:B------:R-:W3:Y:S01]  /*07a0*/  LDC R21, c[0x0][0x38c] ;  /* 0x0000e300ff157b82 */ /* 0x000ee20000000800 */
[----:B------:R-:W4:Y:S01]  /*07b0*/  LDCU UR4, c[0x0][0x428] ;  /* 0x00008500ff0477ac */ /* 0x000f220008000800 */
[----:B------:R-:W5:Y:S06]  /*07c0*/  LDCU UR7, c[0x0][0x430] ;  /* 0x00008600ff0777ac */ /* 0x000f6c0008000800 */
[----:B------:R-:W4:Y:S01]  /*07d0*/  LDC R23, c[0x0][0x41c] ;  /* 0x00010700ff177b82 */ /* 0x000f220000000800 */
[----:B------:R-:W5:Y:S01]  /*07e0*/  LDCU UR6, c[0x0][0x3d0] ;  /* 0x00007a00ff0677ac */ /* 0x000f620008000800 */
[----:B0-----:R-:W-:-:S04]  /*07f0*/  IABS R11, R8 ;  /* 0x00000008000b7213 */ /* 0x001fc80000000000 */
[----:B------:R-:W0:Y:S01]  /*0800*/  I2F.RP R5, R11 ;  /* 0x0000000b00057306 */ /* 0x000e220000209400 */
[----:B----4-:R-:W-:-:S07]  /*0810*/  IMAD R20, R20, UR4, -R23 ;  /* 0x0000000414147c24 */ /* 0x010fce000f8e0a17 */
[----:B0-----:R-:W0:Y:S02]  /*0820*/  MUFU.RCP R5, R5 ;  /* 0x0000000500057308 */ /* 0x001e240000001000 */
[----:B0-----:R-:W-:-:S06]  /*0830*/  IADD3 R2, PT, PT, R5, 0xffffffe, RZ ;  /* 0x0ffffffe05027810 */ /* 0x001fcc0007ffe0ff */
[----:B------:R0:W4:Y:S02]  /*0840*/  F2I.FTZ.U32.TRUNC.NTZ R3, R2 ;  /* 0x0000000200037305 */ /* 0x000124000021f000 */
[----:B0-----:R-:W-:Y:S02]  /*0850*/  IMAD.MOV.U32 R2, RZ, RZ, RZ ;  /* 0x000000ffff027224 */ /* 0x001fe400078e00ff */
[----:B----4-:R-:W-:-:S04]  /*0860*/  IMAD.MOV R12, RZ, RZ, -R3 ;  /* 0x000000ffff0c7224 */ /* 0x010fc800078e0a03 */
[----:B------:R-:W-:Y:S01]  /*0870*/  IMAD R15, R12, R11, RZ ;  /* 0x0000000b0c0f7224 */ /* 0x000fe200078e02ff */
[----:B---3--:R-:W-:-:S03]  /*0880*/  IABS R12, R21 ;  /* 0x00000015000c7213 */ /* 0x008fc60000000000 */
[----:B------:R-:W-:-:S06]  /*0890*/  IMAD.HI.U32 R3, R3, R15, R2 ;  /* 0x0000000f03037227 */ /* 0x000fcc00078e0002 */
[----:B------:R-:W-:-:S04]  /*08a0*/  IMAD.HI.U32 R5, R3, R12, RZ ;  /* 0x0000000c03057227 */ /* 0x000fc800078e00ff */
[----:B------:R-:W-:-:S04]  /*08b0*/  IMAD.MOV R3, RZ, RZ, -R5 ;  /* 0x000000ffff037224 */ /* 0x000fc800078e0a05 */
[----:B------:R-:W-:Y:S01]  /*08c0*/  IMAD R2, R11, R3, R12 ;  /* 0x000000030b027224 */ /* 0x000fe200078e020c */
[----:B------:R-:W-:-:S04]  /*08d0*/  IABS R12, R10 ;  /* 0x0000000a000c7213 */ /* 0x000fc80000000000 */
[----:B------:R-:W-:-:S13]  /*08e0*/  ISETP.GT.U32.AND P1, PT, R11, R2, PT ;  /* 0x000000020b00720c */ /* 0x000fda0003f24070 */
[----:B------:R-:W-:Y:S02]  /*08f0*/  @!P1 IMAD.IADD R2, R2, 0x1, -R11 ;  /* 0x0000000102029824 */ /* 0x000fe400078e0a0b */
[----:B------:R-:W-:Y:S01]  /*0900*/  @!P1 VIADD R5, R5, 0x1 ;  /* 0x0000000105059836 */ /* 0x000fe20000000000 */
[----:B------:R-:W-:Y:S02]  /*0910*/  ISETP.NE.AND P1, PT, R8, RZ, PT ;  /* 0x000000ff0800720c */ /* 0x000fe40003f25270 */
[----:B------:R-:W-:Y:S02]  /*0920*/  ISETP.GE.U32.AND P0, PT, R2, R11, PT ;  /* 0x0000000b0200720c */ /* 0x000fe40003f06070 */
[----:B------:R-:W-:-:S04]  /*0930*/  LOP3.LUT R2, R21, R8, RZ, 0x3c, !PT ;  /* 0x0000000815027212 */ /* 0x000fc800078e3cff */
[----:B------:R-:W-:-:S07]  /*0940*/  ISETP.GE.AND P2, PT, R2, RZ, PT ;  /* 0x000000ff0200720c */ /* 0x000fce0003f46270 */
[----:B------:R-:W-:-:S06]  /*0950*/  @P0 IADD3 R5, PT, PT, R5, 0x1, RZ ;  /* 0x0000000105050810 */ /* 0x000fcc0007ffe0ff */
[----:B------:R-:W-:Y:S01]  /*0960*/  @!P2 IMAD.MOV R5, RZ, RZ, -R5 ;  /* 0x000000ffff05a224 */ /* 0x000fe200078e0a05 */
[----:B------:R-:W-:-:S04]  /*0970*/  @!P1 LOP3.LUT R5, RZ, R8, RZ, 0x33, !PT ;  /* 0x00000008ff059212 */ /* 0x000fc800078e33ff */
[-C--:B------:R-:W-:Y:S02]  /*0980*/  IABS R8, R5.reuse ;  /* 0x0000000500087213 */ /* 0x080fe40000000000 */
[----:B------:R-:W-:Y:S02]  /*0990*/  IABS R14, R5 ;  /* 0x00000005000e7213 */ /* 0x000fe40000000000 */
[----:B------:R-:W0:Y:S03]  /*09a0*/  I2F.RP R11, R8 ;  /* 0x00000008000b7306 */ /* 0x000e260000209400 */
[----:B------:R-:W-:-:S05]  /*09b0*/  IMAD.MOV R14, RZ, RZ, -R14 ;  /* 0x000000ffff0e7224 */ /* 0x000fca00078e0a0e */
[----:B0-----:R-:W0:Y:S02]  /*09c0*/  MUFU.RCP R11, R11 ;  /* 0x0000000b000b7308 */ /* 0x001e240000001000 */
[----:B0-----:R-:W-:-:S06]  /*09d0*/  VIADD R2, R11, 0xffffffe ;  /* 0x0ffffffe0b027836 */ /* 0x001fcc0000000000 */
[----:B------:R0:W3:Y:S02]  /*09e0*/  F2I.FTZ.U32.TRUNC.NTZ R3, R2 ;  /* 0x0000000200037305 */ /* 0x0000e4000021f000 */
[----:B0-----:R-:W-:Y:S02]  /*09f0*/  IMAD.MOV.U32 R2, RZ, RZ, RZ ;  /* 0x000000ffff027224 */ /* 0x001fe400078e00ff */
[----:B---3--:R-:W-:-:S04]  /*0a00*/  IMAD.MOV R15, RZ, RZ, -R3 ;  /* 0x000000ffff0f7224 */ /* 0x008fc800078e0a03 */
[----:B------:R-:W-:-:S04]  /*0a10*/  IMAD R15, R15, R8, RZ ;  /* 0x000000080f0f7224 */ /* 0x000fc800078e02ff */
[----:B------:R-:W-:-:S04]  /*0a20*/  IMAD.HI.U32 R3, R3, R15, R2 ;  /* 0x0000000f03037227 */ /* 0x000fc800078e0002 */
[----:B-1----:R-:W-:Y:S02]  /*0a30*/  IMAD R15, R10, UR5, RZ ;  /* 0x000000050a0f7c24 */ /* 0x002fe4000f8e02ff */
[----:B------:R-:W-:-:S04]  /*0a40*/  IMAD.HI.U32 R11, R3, R12, RZ ;  /* 0x0000000c030b7227 */ /* 0x000fc800078e00ff */
[----:B------:R-:W-:-:S05]  /*0a50*/  IMAD R3, R11, R14, R12 ;  /* 0x0000000e0b037224 */ /* 0x000fca00078e020c */
[----:B------:R-:W-:-:S13]  /*0a60*/  ISETP.GT.U32.AND P1, PT, R8, R3, PT ;  /* 0x000000030800720c */ /* 0x000fda0003f24070 */
[-C--:B------:R-:W-:Y:S01]  /*0a70*/  @!P1 IADD3 R3, PT, PT, R3, -R8.reuse, RZ ;  /* 0x8000000803039210 */ /* 0x080fe20007ffe0ff */
[----:B------:R-:W-:Y:S01]  /*0a80*/  @!P1 VIADD R11, R11, 0x1 ;  /* 0x000000010b0b9836 */ /* 0x000fe20000000000 */
[----:B------:R-:W-:Y:S02]  /*0a90*/  ISETP.NE.AND P1, PT, R5, RZ, PT ;  /* 0x000000ff0500720c */ /* 0x000fe40003f25270 */
[----:B------:R-:W-:Y:S02]  /*0aa0*/  ISETP.GE.U32.AND P0, PT, R3, R8, PT ;  /* 0x000000080300720c */ /* 0x000fe40003f06070 */
[----:B------:R-:W2:Y:S01]  /*0ab0*/  LDC.64 R2, c[0x0][0x420] ;  /* 0x00010800ff027b82 */ /* 0x000ea20000000a00 */
[----:B------:R-:W-:Y:S02]  /*0ac0*/  LOP3.LUT R8, R10, R5, RZ, 0x3c, !PT ;  /* 0x000000050a087212 */ /* 0x000fe400078e3cff */
[----:B------:R-:W-:Y:S02]  /*0ad0*/  LOP3.LUT R10, R18, 0x1f, RZ, 0xc0, !PT ;  /* 0x0000001f120a7812 */ /* 0x000fe400078ec0ff */
[----:B------:R-:W-:Y:S01]  /*0ae0*/  ISETP.GE.AND P2, PT, R8, RZ, PT ;  /* 0x000000ff0800720c */ /* 0x000fe20003f46270 */
[----:B------:R-:W-:-:S04]  /*0af0*/  IMAD.MOV R8, RZ, RZ, -R6 ;  /* 0x000000ffff087224 */ /* 0x000fc800078e0a06 */
[----:B------:R-:W-:Y:S01]  /*0b00*/  IMAD R9, R9, R8, R0 ;  /* 0x0000000809097224 */ /* 0x000fe200078e0200 */
[----:B------:R-:W-:Y:S01]  /*0b10*/  MOV R8, RZ ;  /* 0x000000ff00087202 */ /* 0x000fe20000000f00 */
[----:B------:R-:W-:Y:S01]  /*0b20*/  @P0 VIADD R11, R11, 0x1 ;  /* 0x000000010b0b0836 */ /* 0x000fe20000000000 */
[----:B------:R-:W-:-:S03]  /*0b30*/  IADD3 R10, P0, PT, R10, R15, RZ ;  /* 0x0000000f0a0a7210 */ /* 0x000fc60007f1e0ff */
[----:B------:R-:W-:Y:S01]  /*0b40*/  IMAD.MOV.U32 R21, RZ, RZ, R11 ;  /* 0x000000ffff157224 */ /* 0x000fe200078e000b */
[----:B------:R-:W-:-:S03]  /*0b50*/  LEA.HI.X.SX32 R14, R15, RZ, 0x1, P0 ;  /* 0x000000ff0f0e7211 */ /* 0x000fc600000f0eff */
[----:B------:R-:W-:Y:S01]  /*0b60*/  @!P2 IMAD.MOV R21, RZ, RZ, -R21 ;  /* 0x000000ffff15a224 */ /* 0x000fe200078e0a15 */
[----:B------:R-:W-:Y:S01]  /*0b70*/  @!P1 LOP3.LUT R21, RZ, R5, RZ, 0x33, !PT ;  /* 0x00000005ff159212 */ /* 0x000fe200078e33ff */
[----:B--2---:R-:W-:Y:S02]  /*0b80*/  IMAD R12, R13, UR8, -R2 ;  /* 0x000000080d0c7c24 */ /* 0x004fe4000f8e0a02 */
[----:B-----5:R-:W-:Y:S02]  /*0b90*/  IMAD R11, R4, UR7, -R3 ;  /* 0x00000007040b7c24 */ /* 0x020fe4000f8e0a03 */
[----:B------:R-:W-:-:S07]  /*0ba0*/  IMAD R13, R21, UR6, RZ ;  /* 0x00000006150d7c24 */ /* 0x000fce000f8e02ff */
.L_x_11:
[----:B------:R-:W0:Y:S01]  /*0bb0*/  LDC R2, c[0x0][0x390] ;  /* 0x0000e400ff027b82 */ /* 0x000e220000000800 */
[----:B------:R-:W-:Y:S01]  /*0bc0*/  BSSY.RECONVERGENT B1, `(.L_x_2) ;  /* 0x0000007000017945 */ /* 0x000fe20003800200 */
[----:B0-----:R-:W-:-:S13]  /*0bd0*/  ISETP.GE.AND P0, PT, R9, R2, PT ;  /* 0x000000020900720c */ /* 0x001fda0003f06270 */
[----:B------:R-:W-:Y:S05]  /*0be0*/  @!P0 BRA `(.L_x_3) ;  /* 0x0000000000108947 */ /* 0x000fea0003800000 */
.L_x_4:
[----:B------:R-:W-:Y:S02]  /*0bf0*/  IMAD.IADD R9, R9, 0x1, -R2 ;  /* 0x0000000109097824 */ /* 0x000fe400078e0a02 */
[----:B------:R-:W-:-:S03]  /*0c00*/  VIADD R6, R6, 0x1 ;  /* 0x0000000106067836 */ /* 0x000fc60000000000 */
[----:B------:R-:W-:-:S13]  /*0c10*/  ISETP.GE.AND P0, PT, R9, R2, PT ;  /* 0x000000020900720c */ /* 0x000fda0003f06270 */
[----:B------:R-:W-:Y:S05]  /*0c20*/  @P0 BRA `(.L_x_4) ;  /* 0xfffffffc00f00947 */ /* 0x000fea000383ffff */
.L_x_3:
[----:B------:R-:W-:Y:S05]  /*0c30*/  BSYNC.RECONVERGENT B1 ;  /* 0x0000000000017941 */ /* 0x000fea0003800200 */
.L_x_2:
[----:B------:R-:W0:Y:S01]  /*0c40*/  LDCU UR4, c[0x0][0x410] ;  /* 0x00008200ff0477ac */ /* 0x000e220008000800 */
[----:B------:R-:W-:Y:S01]  /*0c50*/  BSSY.RECONVERGENT B1, `(.L_x_5) ;  /* 0x0000063000017945 */ /* 0x000fe20003800200 */
[----:B------:R-:W1:Y:S01]  /*0c60*/  LDCU UR5, c[0x0][0x3c0] ;  /* 0x00007800ff0577ac */ /* 0x000e620008000800 */
[----:B0-----:R-:W-:-:S05]  /*0c70*/  IMAD R4, R9, UR4, R20 ;  /* 0x0000000409047c24 */ /* 0x001fca000f8e0214 */
[----:B-1----:R-:W-:-:S04]  /*0c80*/  ISETP.GE.AND P0, PT, R4, UR5, PT ;  /* 0x0000000504007c0c */ /* 0x002fc8000bf06270 */
[----:B------:R-:W-:-:S13]  /*0c90*/  ISETP.LT.OR P0, PT, R4, RZ, P0 ;  /* 0x000000ff0400720c */ /* 0x000fda0000701670 */
[----:B------:R-:W-:Y:S05]  /*0ca0*/  @P0 BRA `(.L_x_6) ;  /* 0x0000000400740947 */ /* 0x000fea0003800000 */
[----:B------:R-:W0:Y:S01]  /*0cb0*/  LDC R5, c[0x0][0x398] ;  /* 0x0000e600ff057b82 */ /* 0x000e220000000800 */
[----:B------:R-:W-:Y:S01]  /*0cc0*/  LOP3.LUT R22, R18, 0x1f, RZ, 0xc0, !PT ;  /* 0x0000001f12167812 */ /* 0x000fe200078ec0ff */
[----:B------:R-:W1:Y:S01]  /*0cd0*/  LDCU UR4, c[0x0][0x394] ;  /* 0x00007280ff0477ac */ /* 0x000e620008000800 */
[----:B0-----:R-:W-:-:S04]  /*0ce0*/  IABS R15, R5 ;  /* 0x00000005000f7213 */ /* 0x001fc80000000000 */
[----:B------:R-:W0:Y:S08]  /*0cf0*/  I2F.RP R21, R15 ;  /* 0x0000000f00157306 */ /* 0x000e300000209400 */
[----:B0-----:R-:W0:Y:S02]  /*0d00*/  MUFU.RCP R21, R21 ;  /* 0x0000001500157308 */ /* 0x001e240000001000 */
[----:B0-----:R-:W-:-:S06]  /*0d10*/  VIADD R2, R21, 0xffffffe ;  /* 0x0ffffffe15027836 */ /* 0x001fcc0000000000 */
[----:B------:R0:W2:Y:S02]  /*0d20*/  F2I.FTZ.U32.TRUNC.NTZ R3, R2 ;  /* 0x0000000200037305 */ /* 0x0000a4000021f000 */
[----:B0-----:R-:W-:Y:S01]  /*0d30*/  MOV R2, RZ ;  /* 0x000000ff00027202 */ /* 0x001fe20000000f00 */
[----:B--2---:R-:W-:-:S04]  /*0d40*/  IMAD.MOV R24, RZ, RZ, -R3 ;  /* 0x000000ffff187224 */ /* 0x004fc800078e0a03 */
[----:B------:R-:W-:Y:S01]  /*0d50*/  IMAD R23, R24, R15, RZ ;  /* 0x0000000f18177224 */ /* 0x000fe200078e02ff */
[----:B------:R-:W-:-:S03]  /*0d60*/  IABS R24, R22 ;  /* 0x0000001600187213 */ /* 0x000fc60000000000 */
[----:B------:R-:W-:-:S06]  /*0d70*/  IMAD.HI.U32 R3, R3, R23, R2 ;  /* 0x0000001703037227 */ /* 0x000fcc00078e0002 */
[----:B------:R-:W-:-:S04]  /*0d80*/  IMAD.HI.U32 R3, R3, R24, RZ ;  /* 0x0000001803037227 */ /* 0x000fc800078e00ff */
[----:B------:R-:W-:-:S04]  /*0d90*/  IMAD.MOV R21, RZ, RZ, -R3 ;  /* 0x000000ffff157224 */ /* 0x000fc800078e0a03 */
[----:B------:R-:W-:-:S05]  /*0da0*/  IMAD R2, R15, R21, R24 ;  /* 0x000000150f027224 */ /* 0x000fca00078e0218 */
[----:B------:R-:W-:-:S13]  /*0db0*/  ISETP.GT.U32.AND P1, PT, R15, R2, PT ;  /* 0x000000020f00720c */ /* 0x000fda0003f24070 */
[----:B------:R-:W-:Y:S02]  /*0dc0*/  @!P1 IMAD.IADD R2, R2, 0x1, -R15 ;  /* 0x0000000102029824 */ /* 0x000fe400078e0a0f */
[----:B------:R-:W-:Y:S01]  /*0dd0*/  @!P1 VIADD R3, R3, 0x1 ;  /* 0x0000000103039836 */ /* 0x000fe20000000000 */
[C---:B------:R-:W-:Y:S02]  /*0de0*/  ISETP.NE.AND P1, PT, R5.reuse, RZ, PT ;  /* 0x000000ff0500720c */ /* 0x040fe40003f25270 */
[----:B------:R-:W-:Y:S02]  /*0df0*/  ISETP.GE.U32.AND P0, PT, R2, R15, PT ;  /* 0x0000000f0200720c */ /* 0x000fe40003f06070 */
[----:B------:R-:W-:-:S04]  /*0e00*/  LOP3.LUT R2, R5, 0x1f, R18, 0x78, !PT ;  /* 0x0000001f05027812 */ /* 0x000fc800078e7812 */
[----:B------:R-:W-:-:S07]  /*0e10*/  ISETP.GE.AND P2, PT, R2, RZ, PT ;  /* 0x000000ff0200720c */ /* 0x000fce0003f46270 */
[----:B------:R-:W-:-:S06]  /*0e20*/  @P0 VIADD R3, R3, 0x1 ;  /* 0x0000000103030836 */ /* 0x000fcc0000000000 */
[----:B------:R-:W-:Y:S02]  /*0e30*/  @!P2 IADD3 R3, PT, PT, -R3, RZ, RZ ;  /* 0x000000ff0303a210 */ /* 0x000fe40007ffe1ff */
[----:B------:R-:W-:-:S04]  /*0e40*/  @!P1 LOP3.LUT R3, RZ, R5, RZ, 0x33, !PT ;  /* 0x00000005ff039212 */ /* 0x000fc800078e33ff */
[----:B-1----:R-:W-:-:S13]  /*0e50*/  ISETP.GE.AND P0, PT, R3, UR4, PT ;  /* 0x0000000403007c0c */ /* 0x002fda000bf06270 */
[----:B------:R-:W-:Y:S05]  /*0e60*/  @P0 BRA `(.L_x_6) ;  /* 0x0000000400040947 */ /* 0x000fea0003800000 */
[----:B------:R-:W0:Y:S01]  /*0e70*/  LDCU UR6, c[0x0][0x39c] ;  /* 0x00007380ff0677ac */ /* 0x000e220008000800 */
[----:B------:R-:W-:Y:S01]  /*0e80*/  IMAD.MOV.U32 R15, RZ, RZ, R3 ;  /* 0x000000ffff0f7224 */ /* 0x000fe200078e0003 */
[----:B------:R-:W1:Y:S03]  /*0e90*/  LDCU UR7, c[0x0][0x3a4] ;  /* 0x00007480ff0777ac */ /* 0x000e660008000800 */
[----:B------:R-:W-:Y:S01]  /*0ea0*/  IMAD.MOV R25, RZ, RZ, -R15 ;  /* 0x000000ffff197224 */ /* 0x000fe200078e0a0f */
[----:B------:R-:W2:Y:S03]  /*0eb0*/  LDCU UR4, c[0x0][0x3d4] ;  /* 0x00007a80ff0477ac */ /* 0x000ea60008000800 */
[----:B------:R-:W-:Y:S01]  /*0ec0*/  IMAD R22, R5, R25, R22 ;  /* 0x0000001905167224 */ /* 0x000fe200078e0216 */
[----:B------:R-:W3:Y:S01]  /*0ed0*/  LDCU UR5, c[0x0][0x3cc] ;  /* 0x00007980ff0577ac */ /* 0x000ee20008000800 */
[----:B------:R-:W4:Y:S01]  /*0ee0*/  LDCU.64 UR8, c[0x0][0x380] ;  /* 0x00007000ff0877ac */ /* 0x000f220008000a00 */
[----:B0-----:R-:W-:-:S02]  /*0ef0*/  IMAD R3, R6, UR6, RZ ;  /* 0x0000000606037c24 */ /* 0x001fc4000f8e02ff */
[----:B-1----:R-:W-:-:S03]  /*0f00*/  IMAD R21, R9, UR7, RZ ;  /* 0x0000000709157c24 */ /* 0x002fc6000f8e02ff */
[--C-:B------:R-:W-:Y:S01]  /*0f10*/  SHF.R.S32.HI R23, RZ, 0x1f, R3.reuse ;  /* 0x0000001fff177819 */ /* 0x100fe20000011403 */
[----:B--2---:R-:W-:Y:S01]  /*0f20*/  IMAD R4, R4, UR4, RZ ;  /* 0x0000000404047c24 */ /* 0x004fe2000f8e02ff */
[----:B------:R-:W-:Y:S02]  /*0f30*/  IADD3 R2, P0, P1, R21, R10, R3 ;  /* 0x0000000a15027210 */ /* 0x000fe4000791e003 */
[----:B------:R-:W-:Y:S01]  /*0f40*/  SHF.R.S32.HI R21, RZ, 0x1f, R21 ;  /* 0x0000001fff157819 */ /* 0x000fe20000011415 */
[----:B---3--:R-:W-:Y:S01]  /*0f50*/  IMAD R24, R6, UR5, RZ ;  /* 0x0000000506187c24 */ /* 0x008fe2000f8e02ff */
[----:B------:R-:W-:Y:S02]  /*0f60*/  SHF.R.S32.HI R3, RZ, 0x1f, R13 ;  /* 0x0000001fff037819 */ /* 0x000fe4000001140d */
[----:B------:R-:W-:Y:S02]  /*0f70*/  IADD3.X R5, PT, PT, R21, R14, R23, P0, P1 ;  /* 0x0000000e15057210 */ /* 0x000fe400007e2417 */
[----:B------:R-:W-:-:S02]  /*0f80*/  SHF.R.S32.HI R23, RZ, 0x1f, R4 ;  /* 0x0000001fff177819 */ /* 0x000fc40000011404 */
[----:B------:R-:W-:Y:S02]  /*0f90*/  IADD3 R21, P0, P1, R4, R24, R13 ;  /* 0x0000001804157210 */ /* 0x000fe4000791e00d */
[C---:B----4-:R-:W-:Y:S02]  /*0fa0*/  LEA R4, P2, R2.reuse, UR8, 0x1 ;  /* 0x0000000802047c11 */ /* 0x050fe4000f8408ff */
[----:B------:R-:W-:Y:S02]  /*0fb0*/  SHF.R.S32.HI R24, RZ, 0x1f, R24 ;  /* 0x0000001fff187819 */ /* 0x000fe40000011418 */
[----:B------:R-:W-:Y:S02]  /*0fc0*/  LEA.HI.X R5, R2, UR9, R5, 0x1, P2 ;  /* 0x0000000902057c11 */ /* 0x000fe400090f0c05 */
[----:B------:R-:W-:-:S07]  /*0fd0*/  IADD3.X R23, PT, PT, R23, R24, R3, P0, P1 ;  /* 0x0000001817177210 */ /* 0x000fce00007e2403 */
.L_x_10:
[----:B------:R-:W0:Y:S01]  /*0fe0*/  LDCU UR4, c[0x0][0x418] ;  /* 0x00008300ff0477ac */ /* 0x000e220008000800 */
[----:B------:R-:W1:Y:S01]  /*0ff0*/  LDCU UR5, c[0x0][0x414] ;  /* 0x00008280ff0577ac */ /* 0x000e620008000800 */
[----:B------:R-:W2:Y:S01]  /*1000*/  LDCU UR6, c[0x0][0x3c8] ;  /* 0x00007900ff0677ac */ /* 0x000ea20008000800 */
[----:B------:R-:W3:Y:S01]  /*1010*/  LDCU UR7, c[0x0][0x3c4] ;  /* 0x00007880ff0777ac */ /* 0x000ee20008000800 */
[----:B0-----:R-:W-:Y:S02]  /*1020*/  IMAD R24, R22, UR4, R11 ;  /* 0x0000000416187c24 */ /* 0x001fe4000f8e020b */
[----:B-1----:R-:W-:-:S03]  /*1030*/  IMAD R25, R15, UR5, R12 ;  /* 0x000000050f197c24 */ /* 0x002fc6000f8e020c */
[C---:B--2---:R-:W-:Y:S01]  /*1040*/  ISETP.GE.AND P0, PT, R24.reuse, UR6, PT ;  /* 0x0000000618007c0c */ /* 0x044fe2000bf06270 */
[C---:B------:R-:W-:Y:S01]  /*1050*/  IMAD R26, R25.reuse, UR6, R24 ;  /* 0x00000006191a7c24 */ /* 0x040fe2000f8e0218 */
[C---:B---3--:R-:W-:Y:S02]  /*1060*/  ISETP.GE.AND P1, PT, R25.reuse, UR7, PT ;  /* 0x0000000719007c0c */ /* 0x048fe4000bf26270 */
[----:B------:R-:W-:Y:S02]  /*1070*/  ISETP.GT.AND P0, PT, R24, -0x1, !P0 ;  /* 0xffffffff1800780c */ /* 0x000fe40004704270 */
[----:B------:R-:W-:-:S04]  /*1080*/  ISETP.GT.AND P1, PT, R25, -0x1, !P1 ;  /* 0xffffffff1900780c */ /* 0x000fc80004f24270 */
[----:B------:R-:W-:-:S13]  /*1090*/  PLOP3.LUT P0, PT, P0, P1, PT, 0x80, 0x8 ;  /* 0x000000000008781c */ /* 0x000fda0000703070 */
[----:B------:R-:W0:Y:S01]  /*10a0*/  @P0 LDC.64 R2, c[0x0][0x3b0] ;  /* 0x0000ec00ff020b82 */ /* 0x000e220000000a00 */
[----:B------:R-:W-:-:S04]  /*10b0*/  @P0 IADD3 R24, P1, PT, R26, R21, RZ ;  /* 0x000000151a180210 */ /* 0x000fc80007f3e0ff */
[----:B------:R-:W-:-:S03]  /*10c0*/  @P0 LEA.HI.X.SX32 R25, R26, R23, 0x1, P1 ;  /* 0x000000171a190211 */ /* 0x000fc600008f0eff */
[----:B------:R-:W1:Y:S01]  /*10d0*/  LDC R26, c[0x0][0x398] ;  /* 0x0000e600ff1a7b82 */ /* 0x000e620000000800 */
[----:B0-----:R-:W-:-:S04]  /*10e0*/  @P0 LEA R2, P1, R24, R2, 0x1 ;  /* 0x0000000218020211 */ /* 0x001fc800078208ff */
[----:B------:R-:W-:Y:S02]  /*10f0*/  @P0 LEA.HI.X R3, R24, R3, R25, 0x1, P1 ;  /* 0x0000000318030211 */ /* 0x000fe400008f0c19 */
[----:B------:R0:W5:Y:S04]  /*1100*/  LDG.E.U16 R24, desc[UR36][R4.64] ;  /* 0x0000002404187981 */ /* 0x000168000c1e1500 */
[----:B------:R0:W5:Y:S01]  /*1110*/  @P0 LDG.E.U16 R2, desc[UR36][R2.64] ;  /* 0x0000002402020981 */ /* 0x000162000c1e1500 */
[----:B------:R-:W-:Y:S01]  /*1120*/  VIADD R25, R22, 0x20 ;  /* 0x0000002016197836 */ /* 0x000fe20000000000 */
[----:B------:R-:W-:Y:S04]  /*1130*/  BSSY.RECONVERGENT B2, `(.L_x_7) ;  /* 0x000000a000027945 */ /* 0x000fe80003800200 */
[----:B-1----:R-:W-:-:S13]  /*1140*/  ISETP.GE.AND P1, PT, R25, R26, PT ;  /* 0x0000001a1900720c */ /* 0x002fda0003f26270 */
[----:B0-----:R-:W-:Y:S05]  /*1150*/  @!P1 BRA `(.L_x_8) ;  /* 0x00000000001c9947 */ /* 0x001fea0003800000 */
[----:B------:R-:W-:Y:S01]  /*1160*/  BSSY.RECONVERGENT B3, `(.L_x_8) ;  /* 0x0000006000037945 */ /* 0x000fe20003800200 */
.L_x_9:
[----:B------:R-:W-:Y:S02]  /*1170*/  IMAD.IADD R22, R22, 0x1, -R26 ;  /* 0x0000000116167824 */ /* 0x000fe400078e0a1a */
[----:B------:R-:W-:-:S03]  /*1180*/  VIADD R15, R15, 0x1 ;  /* 0x000000010f0f7836 */ /* 0x000fc60000000000 */
[----:B------:R-:W-:-:S04]  /*1190*/  IADD3 R25, PT, PT, R22, 0x20, RZ ;  /* 0x0000002016197810 */ /* 0x000fc80007ffe0ff */
[----:B------:R-:W-:-:S13]  /*11a0*/  ISETP.GE.AND P1, PT, R25, R26, PT ;  /* 0x0000001a1900720c */ /* 0x000fda0003f26270 */
[----:B------:R-:W-:Y:S05]  /*11b0*/  @P1 BRA `(.L_x_9) ;  /* 0xfffffffc00ec1947 */ /* 0x000fea000383ffff */
[----:B------:R-:W-:Y:S05]  /*11c0*/  BSYNC.RECONVERGENT B3 ;  /* 0x0000000000037941 */ /* 0x000fea0003800200 */
.L_x_8:
[----:B------:R-:W-:Y:S05]  /*11d0*/  BSYNC.RECONVERGENT B2 ;  /* 0x0000000000027941 */ /* 0x000fea0003800200 */
.L_x_7:
[----:B------:R-:W0:Y:S01]  /*11e0*/  LDCU UR4, c[0x0][0x394] ;  /* 0x00007280ff0477ac */ /* 0x000e220008000800 */
[----:B------:R-:W-:Y:S01]  /*11f0*/  IMAD.MOV.U32 R3, RZ, RZ, RZ ;  /* 0x000000ffff037224 */ /* 0x000fe200078e00ff */
[----:B------:R-:W-:Y:S01]  /*1200*/  IADD3 R4, P1, PT, R4, 0x40, RZ ;  /* 0x0000004004047810 */ /* 0x000fe20007f3e0ff */
[----:B-----5:R-:W-:Y:S02]  /*1210*/  @P0 IMAD.U32 R3, R2, 0x10000, RZ ;  /* 0x0001000002030824 */ /* 0x020fe400078e00ff */
[----:B------:R-:W-:Y:S01]  /*1220*/  IMAD.U32 R27, R24, 0x10000, RZ ;  /* 0x00010000181b7824 */ /* 0x000fe200078e00ff */
[----:B------:R-:W-:Y:S01]  /*1230*/  IADD3.X R5, PT, PT, RZ, R5, RZ, P1, !PT ;  /* 0x00000005ff057210 */ /* 0x000fe20000ffe4ff */
[----:B------:R-:W-:Y:S02]  /*1240*/  IMAD.MOV.U32 R22, RZ, RZ, R25 ;  /* 0x000000ffff167224 */ /* 0x000fe400078e0019 */
[----:B------:R-:W-:Y:S01]  /*1250*/  FFMA.FTZ R8, R27, R3, R8 ;  /* 0x000000031b087223 */ /* 0x000fe20000010008 */
[----:B0-----:R-:W-:-:S13]  /*1260*/  ISETP.GE.AND P0, PT, R15, UR4, PT ;  /* 0x000000040f007c0c */ /* 0x001fda000bf06270 */
[----:B------:R-:W-:Y:S05]  /*1270*/  @!P0 BRA `(.L_x_10) ;  /* 0xfffffffc00588947 */ /* 0x000fea000383ffff */
.L_x_6:
[----:B------:R-:W-:Y:S05]  /*1280*/  BSYNC.RECONVERGENT B1 ;  /* 0x0000000000017941 */ /* 0x000fea0003800200 */
.L_x_5:
[----:B------:R-:W-:-:S05]  /*1290*/  SHF.R.U32.HI R2, RZ, 0x5, R19 ;  /* 0x00000005ff027819 */ /* 0x000fca0000011613 */
[--C-:B------:R-:W-:Y:S02]  /*12a0*/  IMAD.IADD R0, R0, 0x1, R2.reuse ;  /* 0x0000000100007824 */ /* 0x100fe400078e0202 */
[----:B------:R-:W-:-:S03]  /*12b0*/  IMAD.IADD R9, R9, 0x1, R2 ;  /* 0x0000000109097824 */ /* 0x000fc600078e0202 */
[----:B------:R-:W-:-:S13]  /*12c0*/  ISETP.GE.AND P0, PT, R0, R7, PT ;  /* 0x000000070000720c */ /* 0x000fda0003f06270 */
[----:B------:R-:W-:Y:S05]  /*12d0*/  @!P0 BRA `(.L_x_11) ;  /* 0xfffffff800348947 */ /* 0x000fea000383ffff */
.L_x_1:
[----:B------:R-:W-:Y:S05]  /*12e0*/  BSYNC.RECONVERGENT B0 ;  /* 0x0000000000007941 */ /* 0x000fea0003800200 */
.L_x_0:
[----:B------:R-:W0:Y:S01]  /*12f0*/  S2UR UR5, SR_CgaCtaId ;  /* 0x00000000000579c3 */ /* 0x000e220000008800 */
[----:B------:R-:W-:Y:S01]  /*1300*/  VIADD R2, R19, 0xffffffff ;  /* 0xffffffff13027836 */ /* 0x000fe20000000000 */
[----:B------:R-:W-:Y:S01]  /*1310*/  UMOV UR4, 0x400 ;  /* 0x0000040000047882 */ /* 0x000fe20000000000 */
[----:B------:R-:W-:-:S03]  /*1320*/  F2FP.BF16.F32.PACK_AB R8, RZ, R8 ;  /* 0x00000008ff08723e */ /* 0x000fc600000010ff */
[----:B------:R-:W-:Y:S01]  /*1330*/  LOP3.LUT P0, RZ, R19, R2, RZ, 0xc0, !PT ;  /* 0x0000000213ff7212 */ /* 0x000fe2000780c0ff */
[----:B0-----:R-:W-:-:S06]  /*1340*/  ULEA UR4, UR5, UR4, 0x18 ;  /* 0x0000000405047291 */ /* 0x001fcc000f8ec0ff */
[----:B------:R-:W-:-:S05]  /*1350*/  LEA R0, R18, UR4, 0x1 ;  /* 0x0000000412007c11 */ /* 0x000fca000f8e08ff */
[----:B------:R0:W-:Y:S01]  /*1360*/  STS.U16 [R0], R8 ;  /* 0x0000000800007388 */ /* 0x0001e20000000400 */
[----:B------:R-:W-:Y:S06]  /*1370*/  BAR.SYNC.DEFER_BLOCKING 0x0 ;  /* 0x0000000000007b1d */ /* 0x000fec0000010000 */
[----:B------:R-:W-:Y:S05]  /*1380*/  @!P0 BRA `(.L_x_12) ;  /* 0x0000000000408947 */ /* 0x000fea0003800000 */
[----:B------:R-:W-:Y:S01]  /*1390*/  MOV R2, 0x0 ;  /* 0x0000000000027802 */ /* 0x000fe20000000f00 */
[----:B------:R-:W1:Y:S01]  /*13a0*/  LDCU.64 UR4, c[0x4][0x148] ;  /* 0x01002900ff0477ac */ /* 0x000e620008000a00 */
[----:B0-----:R-:W-:Y:S02]  /*13b0*/  IMAD.MOV.U32 R8, RZ, RZ, 0x10b ;  /* 0x0000010bff087424 */ /* 0x001fe400078e00ff */
[----:B------:R-:W-:Y:S01]  /*13c0*/  IMAD.MOV.U32 R12, RZ, RZ, 0x1 ;  /* 0x00000001ff0c7424 */ /* 0x000fe200078e00ff */
[----:B------:R-:W0:Y:S01]  /*13d0*/  LDCU.64 UR6, c[0x4][0x150] ;  /* 0x01002a00ff0677ac */ /* 0x000e220008000a00 */
[----:B------:R-:W2:Y:S01]  /*13e0*/  LDC.64 R2, c[0x4][R2] ;  /* 0x0100000002027b82 */ /* 0x000ea20000000a00 */
[----:B------:R-:W-:Y:S01]  /*13f0*/  IMAD.MOV.U32 R13, RZ, RZ, RZ ;  /* 0x000000ffff0d7224 */ /* 0x000fe200078e00ff */
[----:B------:R-:W3:Y:S01]  /*1400*/  LDCU.64 UR8, c[0x4][0x60] ;  /* 0x01000c00ff0877ac */ /* 0x000ee20008000a00 */
[----:B-1----:R-:W-:Y:S01]  /*1410*/  MOV R4, UR4 ;  /* 0x0000000400047c02 */ /* 0x002fe20008000f00 */
[----:B------:R-:W-:-:S02]  /*1420*/  IMAD.U32 R5, RZ, RZ, UR5 ;  /* 0x00000005ff057e24 */ /* 0x000fc4000f8e00ff */
[----:B0-----:R-:W-:Y:S02]  /*1430*/  IMAD.U32 R6, RZ, RZ, UR6 ;  /* 0x00000006ff067e24 */ /* 0x001fe4000f8e00ff */
[----:B------:R-:W-:Y:S02]  /*1440*/  IMAD.U32 R7, RZ, RZ, UR7 ;  /* 0x00000007ff077e24 */ /* 0x000fe4000f8e00ff */
[----:B---3--:R-:W-:Y:S01]  /*1450*/  IMAD.U32 R10, RZ, RZ, UR8 ;  /* 0x00000008ff0a7e24 */ /* 0x008fe2000f8e00ff */
[----:B------:R-:W-:-:S07]  /*1460*/  MOV R11, UR9 ;  /* 0x00000009000b7c02 */ /* 0x000fce0008000f00 */
[----:B------:R-:W-:-:S07]  /*1470*/  LEPC R20, `(.L_x_12) ;  /* 0x000000001014794e */ /* 0x000fce0000000000 */
[----:B--2---:R-:W-:Y:S05]  /*1480*/  CALL.ABS.NOINC R2 ;  /* 0x0000000002007343 */ /* 0x004fea0003c00000 */
.L_x_12:
[----:B------:R-:W-:-:S13]  /*1490*/  ISETP.GE.U32.AND P0, PT, R19, 0x2, PT ;  /* 0x000000021300780c */ /* 0x000fda0003f06070 */
[----:B------:R-:W-:Y:S05]  /*14a0*/  @!P0 BRA `(.L_x_13) ;  /* 0x00000008001c8947 */ /* 0x000fea0003800000 */
[----:B------:R-:W1:Y:S01]  /*14b0*/  S2UR UR5, SR_CgaCtaId ;  /* 0x00000000000579c3 */ /* 0x000e620000008800 */
[----:B------:R-:W-:Y:S01]  /*14c0*/  SHF.R.U32.HI R3, RZ, 0x1, R19 ;  /* 0x00000001ff037819 */ /* 0x000fe20000011613 */
[----:B------:R-:W-:-:S03]  /*14d0*/  UMOV UR4, 0x400 ;  /* 0x0000040000047882 */ /* 0x000fc60000000000 */
[----:B------:R-:W-:Y:S01]  /*14e0*/  ISETP.GE.U32.AND P0, PT, R18, R3, PT ;  /* 0x000000031200720c */ /* 0x000fe20003f06070 */
[----:B-1----:R-:W-:-:S06]  /*14f0*/  ULEA UR4, UR5, UR4, 0x18 ;  /* 0x0000000405047291 */ /* 0x002fcc000f8ec0ff */
[----:B0-----:R-:W-:-:S06]  /*1500*/  LEA R0, R18, UR4, 0x1 ;  /* 0x0000000412007c11 */ /* 0x001fcc000f8e08ff */
[----:B------:R-:W-:Y:S05]  /*1510*/  @P0 BRA `(.L_x_14) ;  /* 0x0000000000240947 */ /* 0x000fea0003800000 */
[----:B------:R-:W-:Y:S01]  /*1520*/  LOP3.LUT R3, R19, 0x7fe, RZ, 0xc0, !PT ;  /* 0x000007fe13037812 */ /* 0x000fe200078ec0ff */
[----:B------:R-:W0:Y:S04]  /*1530*/  LDS.U16 R2, [R0] ;  /* 0x0000000000027984 */ /* 0x000e280000000400 */
[----:B------:R-:W-:-:S06]  /*1540*/  IMAD.IADD R3, R0, 0x1, R3 ;  /* 0x0000000100037824 */ /* 0x000fcc00078e0203 */
[----:B------:R-:W1:Y:S01]  /*1550*/  LDS.U16 R3, [R3] ;  /* 0x0000000003037984 */ /* 0x000e620000000400 */
[----:B0-----:R-:W-:Y:S01]  /*1560*/  SHF.L.U32 R2, R2, 0x10, RZ ;  /* 0x0000001002027819 */ /* 0x001fe200000006ff */
[----:B-1----:R-:W-:-:S04]  /*1570*/  IMAD.U32 R5, R3, 0x10000, RZ ;  /* 0x0001000003057824 */ /* 0x002fc800078e00ff */
[----:B------:R-:W-:-:S05]  /*1580*/  FADD.FTZ R2, R2, R5 ;  /* 0x0000000502027221 */ /* 0x000fca0000010000 */
[----:B------:R-:W-:-:S05]  /*1590*/  F2FP.BF16.F32.PACK_AB R2, RZ, R2 ;  /* 0x00000002ff02723e */ /* 0x000fca00000010ff */
[----:B------:R0:W-:Y:S02]  /*15a0*/  STS.U16 [R0], R2 ;  /* 0x0000000200007388 */ /* 0x0001e40000000400 */
.L_x_14:
[----:B------:R-:W-:Y:S01]  /*15b0*/  ISETP.GE.U32.AND P0, PT, R19, 0x4, PT ;  /* 0x000000041300780c */ /* 0x000fe20003f06070 */
[----:B------:R-:W-:Y:S05]  /*15c0*/  WARPSYNC.ALL ;  /* 0x0000000000007948 */ /* 0x000fea0003800000 */
[----:B------:R-:W-:Y:S07]  /*15d0*/  BAR.SYNC.DEFER_BLOCKING 0x0 ;  /* 0x0000000000007b1d */ /* 0x000fee0000010000 */
[----:B------:R-:W-:Y:S05]  /*15e0*/  @!P0 BRA `(.L_x_13) ;  /* 0x0000000400cc8947 */ /* 0x000fea0003800000 */
[----:B------:R-:W-:-:S04]  /*15f0*/  SHF.R.U32.HI R3, RZ, 0x2, R19 ;  /* 0x00000002ff037819 */ /* 0x000fc80000011613 */
[----:B------:R-:W-:-:S13]  /*1600*/  ISETP.GE.U32.AND P0, PT, R18, R3, PT ;  /* 0x000000031200720c */ /* 0x000fda0003f06070 */
[----:B------:R-:W-:Y:S01]  /*1610*/  @!P0 IMAD R3, R3, 0x2, R0 ;  /* 0x0000000203038824 */ /* 0x000fe200078e0200 */
[----:B0-----:R-:W0:Y:S05]  /*1620*/  @!P0 LDS.U16 R2, [R0] ;  /* 0x0000000000028984 */ /* 0x001e2a0000000400 */
[----:B------:R-:W1:Y:S01]  /*1630*/  @!P0 LDS.U16 R3, [R3] ;  /* 0x0000000003038984 */ /* 0x000e620000000400 */
[----:B0-----:R-:W-:Y:S02]  /*1640*/  @!P0 IMAD.U32 R2, R2, 0x10000, RZ ;  /* 0x0001000002028824 */ /* 0x001fe400078e00ff */
[----:B-1----:R-:W-:-:S04]  /*1650*/  @!P0 IMAD.U32 R5, R3, 0x10000, RZ ;  /* 0x0001000003058824 */ /* 0x002fc800078e00ff */
[----:B------:R-:W-:-:S05]  /*1660*/  @!P0 FADD.FTZ R2, R2, R5 ;  /* 0x0000000502028221 */ /* 0x000fca0000010000 */
[----:B------:R-:W-:-:S05]  /*1670*/  @!P0 F2FP.BF16.F32.PACK_AB R2, RZ, R2 ;  /* 0x00000002ff02823e */ /* 0x000fca00000010ff */
[----:B------:R1:W-:Y:S01]  /*1680*/  @!P0 STS.U16 [R0], R2 ;  /* 0x0000000200008388 */ /* 0x0003e20000000400 */
[----:B------:R-:W-:Y:S01]  /*1690*/  BAR.SYNC.DEFER_BLOCKING 0x0 ;  /* 0x0000000000007b1d */ /* 0x000fe20000010000 */
[----:B------:R-:W-:-:S13]  /*16a0*/  ISETP.GE.U32.AND P0, PT, R19, 0x8, PT ;  /* 0x000000081300780c */ /* 0x000fda0003f06070 */
[----:B-1----:R-:W-:Y:S05]  /*16b0*/  @!P0 BRA `(.L_x_13) ;  /* 0x0000000400988947 */ /* 0x002fea0003800000 */
[----:B------:R-:W-:-:S04]  /*16c0*/  SHF.R.U32.HI R3, RZ, 0x3, R19 ;  /* 0x00000003ff037819 */ /* 0x000fc80000011613 */
[----:B------:R-:W-:-:S13]  /*16d0*/  ISETP.GE.U32.AND P0, PT, R18, R3, PT ;  /* 0x000000031200720c */ /* 0x000fda0003f06070 */
[----:B------:R-:W-:Y:S01]  /*16e0*/  @!P0 LEA R3, R3, R0, 0x1 ;  /* 0x0000000003038211 */ /* 0x000fe200078e08ff */
[----:B------:R-:W0:Y:S05]  /*16f0*/  @!P0 LDS.U16 R2, [R0] ;  /* 0x0000000000028984 */ /* 0x000e2a0000000400 */
        /* <DEDUP_REMOVED lines=11> */
[----:B------:R-:W-:Y:S01]  /*17b0*/  @!P0 IMAD R3, R3, 0x2, R0 ;  /* 0x0000000203038824 */ /* 0x000fe200078e0200 */
[----:B------:R-:W0:Y:S05]  /*17c0*/  @!P0 LDS.U16 R2, [R0] ;  /* 0x0000000000028984 */ /* 0x000e2a0000000400 */
[----:B------:R-:W1:Y:S01]  /*17d0*/  @!P0 LDS.U16 R3, [R3] ;  /* 0x0000000003038984 */ /* 0x000e620000000400 */
[----:B0-----:R-:W-:Y:S01]  /*17e0*/  @!P0 IMAD.U32 R2, R2, 0x10000, RZ ;  /* 0x0001000002028824 */ /* 0x001fe200078e00ff */
[----:B-1----:R-:W-:-:S05]  /*17f0*/  @!P0 SHF.L.U32 R5, R3, 0x10, RZ ;  /* 0x0000001003058819 */ /* 0x002fca00000006ff */
        /* <DEDUP_REMOVED lines=8> */
[----:B------:R-:W-:Y:S02]  /*1880*/  @!P0 IMAD R2, R3, 0x2, R0 ;  /* 0x0000000203028824 */ /* 0x000fe400078e0200 */
[----:B------:R-:W0:Y:S04]  /*1890*/  @!P0 LDS.U16 R3, [R0] ;  /* 0x0000000000038984 */ /* 0x000e280000000400 */
        /* <DEDUP_REMOVED lines=14> */
[----:B0-----:R-:W-:Y:S01]  /*1980*/  @!P0 SHF.L.U32 R2, R2, 0x10, RZ ;  /* 0x0000001002028819 */ /* 0x001fe200000006ff */
        /* <DEDUP_REMOVED lines=56> */
[----:B------:R-:W-:Y:S06]  /*1d10*/  BAR.SYNC.DEFER_BLOCKING 0x0 ;  /* 0x0000000000007b1d */ /* 0x000fec0000010000 */
.L_x_13:
[----:B------:R-:W-:-:S13]  /*1d20*/  ISETP.NE.AND P0, PT, R18, RZ, PT ;  /* 0x000000ff1200720c */ /* 0x000fda0003f05270 */
[----:B------:R-:W-:Y:S05]  /*1d30*/  @P0 EXIT ;  /* 0x000000000000094d */ /* 0x000fea0003800000 */
[----:B------:R-:W2:Y:S01]  /*1d40*/  S2UR UR5, SR_CgaCtaId ;  /* 0x00000000000579c3 */ /* 0x000ea20000008800 */
[----:B------:R-:W-:Y:S02]  /*1d50*/  UMOV UR4, 0x400 ;  /* 0x0000040000047882 */ /* 0x000fe40000000000 */
[----:B--2---:R-:W-:-:S09]  /*1d60*/  ULEA UR4, UR5, UR4, 0x18 ;  /* 0x0000000405047291 */ /* 0x004fd2000f8ec0ff */
[----:B------:R-:W2:Y:S04]  /*1d70*/  LDS.U16 R3, [UR4] ;  /* 0x00000004ff037984 */ /* 0x000ea80008000400 */
[----:B--2---:R-:W-:Y:S01]  /*1d80*/  STG.E.U16 desc[UR36][R16.64], R3 ;  /* 0x0000000310007986 */ /* 0x004fe2000c101524 */
[----:B------:R-:W-:Y:S05]  /*1d90*/  EXIT ;  /* 0x000000000000794d */ /* 0x000fea0003800000 */
.L_x_15:
[----:B------:R-:W-:-:S00]  /*1da0*/  BRA `(.L_x_15) ;  /* 0xfffffffc00fc7947 */ /* 0x000fc0000383ffff */
[----:B------:R-:W-:-:S00]  /*1db0*/  NOP ;  /* 0x0000000000007918 */ /* 0x000fc00000000000 */
        /* <DEDUP_REMOVED lines=12> */
.L_x_820:


//--------------------- .text._ZN2at6native51_GLOBAL__N__11011a27_18_DepthwiseConv3d_cu_35e0c7b544conv_depthwise3d_cuda_backward_weight_kernelIN3c108BFloat16EfLi2ELi2EEEvNS_27GenericPackedTensorAccessorIKT_Lm5ENS_16DefaultPtrTraitsEiEES9_NS5_IS6_Lm5ES8_iEEiiiiiiiii --------------------------
	.section	.text._ZN2at6native51_GLOBAL__N__11011a27_18_DepthwiseConv3d_cu_35e0c7b544conv_depthwise3d_cuda_backward_weight_kernelIN3c108BFloat16EfLi2ELi2EEEvNS_27GenericPackedTensorAccessorIKT_Lm5ENS_16DefaultPtrTraitsEiEES9_NS5_IS6_Lm5ES8_iEEiiiiiiiii,"ax",@progbits
	.align	128
.text._ZN2at6native51_GLOBAL__N__11011a27_18_DepthwiseConv3d_cu_35e0c7b544conv_depthwise3d_cuda_backward_weight_kernelIN3c108BFloat16EfLi2ELi2EEEvNS_27GenericPackedTensorAccessorIKT_Lm5ENS_16DefaultPtrTraitsEiEES9_NS5_IS6_Lm5ES8_iEEiiiiiiiii:
        .type           _ZN2at6native51_GLOBAL__N__11011a27_18_DepthwiseConv3d_cu_35e0c7b544conv_depthwise3d_cuda_backward_weight_kernelIN3c108BFloat16EfLi2ELi2EEEvNS_27GenericPackedTensorAccessorIKT_Lm5ENS_16DefaultPtrTraitsEiEES9_NS5_IS6_Lm5ES8_iEEiiiiiiiii,@function
        .size           _ZN2at6native51_GLOBAL__N__11011a27_18_DepthwiseConv3d_cu_35e0c7b544conv_depthwise3d_cuda_backward_weight_kernelIN3c108BFloat16EfLi2ELi2EEEvNS_27GenericPackedTensorAccessorIKT_Lm5ENS_16DefaultPtrTraitsEiEES9_NS5_IS6_Lm5ES8_iEEiiiiiiiii,(.L_x_821 - _ZN2at6native51_GLOBAL__N__11011a27_18_DepthwiseConv3d_cu_35e0c7b544conv_depthwise3d_cuda_backward_weight_kernelIN3c108BFloat16EfLi2ELi2EEEvNS_27GenericPackedTensorAccessorIKT_Lm5ENS_16DefaultPtrTraitsEiEES9_NS5_IS6_Lm5ES8_iEEiiiiiiiii)
        .other          _ZN2at6native51_GLOBAL__N__11011a27_18_DepthwiseConv3d_cu_35e0c7b544conv_depthwise3d_cuda_backward_weight_kernelIN3c108BFloat16EfLi2ELi2EEEvNS_27GenericPackedTensorAccessorIKT_Lm5ENS_16DefaultPtrTraitsEiEES9_NS5_IS6_Lm5ES8_iEEiiiiiiiii,@"STO_CUDA_ENTRY STV_DEFAULT"
_ZN2at6native51_GLOBAL__N__11011a27_18_DepthwiseConv3d_cu_35e0c7b544conv_depthwise3d_cuda_backward_weight_kernelIN3c108BFloat16EfLi2ELi2EEEvNS_27GenericPackedTensorAccessorIKT_Lm5ENS_16DefaultPtrTraitsEiEES9_NS5_IS6_Lm5ES8_iEEiiiiiiiii:
        /* <DEDUP_REMOVED lines=187> */
.L_x_27:
[----:B------:R-:W0:Y:S01]  /*0bb0*/  LDC R2, c[0x0][0x390] ;  /* 0x0000e400ff027b82 */ /* 0x000e220000000800 */
[----:B------:R-:W-:Y:S01]  /*0bc0*/  BSSY.RECONVERGENT B1, `(.L_x_18) ;  /* 0x0000007000017945 */ /* 0x000fe20003800200 */
[----:B0-----:R-:W-:-:S13]  /*0bd0*/  ISETP.GE.AND P0, PT, R9, R2, PT ;  /* 0x000000020900720c */ /* 0x001fda0003f06270 */
[----:B------:R-:W-:Y:S05]  /*0be0*/  @!P0 BRA `(.L_x_19) ;  /* 0x0000000000108947 */ /* 0x000fea0003800000 */
.L_x_20:
[----:B------:R-:W-:Y:S02]  /*0bf0*/  IMAD.IADD R9, R9, 0x1, -R2 ;  /* 0x0000000109097824 */ /* 0x000fe400078e0a02 */
[----:B------:R-:W-:-:S03]  /*0c00*/  VIADD R6, R6, 0x1 ;  /* 0x0000000106067836 */ /* 0x000fc60000000000 */
[----:B------:R-:W-:-:S13]  /*0c10*/  ISETP.GE.AND P0, PT, R9, R2, PT ;  /* 0x000000020900720c */ /* 0x000fda0003f06270 */
[----:B------:R-:W-:Y:S05]  /*0c20*/  @P0 BRA `(.L_x_20) ;  /* 0xfffffffc00f00947 */ /* 0x000fea000383ffff */
.L_x_19:
[----:B------:R-:W-:Y:S05]  /*0c30*/  BSYNC.RECONVERGENT B1 ;  /* 0x0000000000017941 */ /* 0x000fea0003800200 */
.L_x_18:
        /* <DEDUP_REMOVED lines=15> */
[----:B0-----:R-:W-:Y:S02]  /*0d30*/  IMAD.MOV.U32 R2, RZ, RZ, RZ ;  /* 0x000000ffff027224 */ /* 0x001fe400078e00ff */
[----:B--2---:R-:W-:-:S04]  /*0d40*/  IMAD.MOV R24, RZ, RZ, -R3 ;  /* 0x000000ffff187224 */ /* 0x004fc800078e0a03 */
[----:B------:R-:W-:Y:S01]  /*0d50*/  IMAD R23, R24, R15, RZ ;  /* 0x0000000f18177224 */ /* 0x000fe200078e02ff */
[----:B------:R-:W-:-:S03]  /*0d60*/  IABS R24, R22 ;  /* 0x0000001600187213 */ /* 0x000fc60000000000 */
[----:B------:R-:W-:-:S06]  /*0d70*/  IMAD.HI.U32 R3, R3, R23, R2 ;  /* 0x0000001703037227 */ /* 0x000fcc00078e0002 */
[----:B------:R-:W-:-:S05]  /*0d80*/  IMAD.HI.U32 R3, R3, R24, RZ ;  /* 0x0000001803037227 */ /* 0x000fca00078e00ff */
[----:B------:R-:W-:-:S05]  /*0d90*/  IADD3 R21, PT, PT, -R3, RZ, RZ ;  /* 0x000000ff03157210 */ /* 0x000fca0007ffe1ff */
        /* <DEDUP_REMOVED lines=9> */
[----:B------:R-:W-:Y:S01]  /*0e30*/  @!P2 IMAD.MOV R3, RZ, RZ, -R3 ;  /* 0x000000ffff03a224 */ /* 0x000fe200078e0a03 */
[----:B------:R-:W-:-:S04]  /*0e40*/  @!P1 LOP3.LUT R3, RZ, R5, RZ, 0x33, !PT ;  /* 0x00000005ff039212 */ /* 0x000fc800078e33ff */
[----:B-1----:R-:W-:-:S13]  /*0e50*/  ISETP.GE.AND P0, PT, R3, UR4, PT ;  /* 0x0000000403007c0c */ /* 0x002fda000bf06270 */
[----:B------:R-:W-:Y:S05]  /*0e60*/  @P0 BRA `(.L_x_22) ;  /* 0x0000000000fc0947 */ /* 0x000fea0003800000 */
[----:B------:R-:W0:Y:S01]  /*0e70*/  LDCU UR6, c[0x0][0x39c] ;  /* 0x00007380ff0677ac */ /* 0x000e220008000800 */
[----:B------:R-:W-:Y:S01]  /*0e80*/  IMAD.MOV.U32 R15, RZ, RZ, R3 ;  /* 0x000000ffff0f7224 */ /* 0x000fe200078e0003 */
[----:B------:R-:W1:Y:S04]  /*0e90*/  LDCU UR7, c[0x0][0x3a4] ;  /* 0x00007480ff0777ac */ /* 0x000e680008000800 */
[----:B------:R-:W-:Y:S01]  /*0ea0*/  IADD3 R25, PT, PT, -R15, RZ, RZ ;  /* 0x000000ff0f197210 */ /* 0x000fe20007ffe1ff */
[----:B------:R-:W2:Y:S04]  /*0eb0*/  LDCU UR4, c[0x0][0x3d4] ;  /* 0x00007a80ff0477ac */ /* 0x000ea80008000800 */
        /* <DEDUP_REMOVED lines=18> */
.L_x_26:
[----:B------:R-:W0:Y:S01]  /*0fe0*/  LDCU UR4, c[0x0][0x3c8] ;  /* 0x00007900ff0477ac */ /* 0x000e220008000800 */
[----:B------:R-:W-:Y:S02]  /*0ff0*/  IMAD R24, R22, 0x2, R11 ;  /* 0x0000000216187824 */ /* 0x000fe400078e020b */
[----:B------:R-:W-:Y:S01]  /*1000*/  IMAD R25, R15, 0x2, R12 ;  /* 0x000000020f197824 */ /* 0x000fe200078e020c */
[----:B------:R-:W1:Y:S02]  /*1010*/  LDCU UR5, c[0x0][0x3c4] ;  /* 0x00007880ff0577ac */ /* 0x000e640008000800 */
[C---:B0-----:R-:W-:Y:S01]  /*1020*/  ISETP.GE.AND P0, PT, R24.reuse, UR4, PT ;  /* 0x0000000418007c0c */ /* 0x041fe2000bf06270 */
[C---:B------:R-:W-:Y:S01]  /*1030*/  IMAD R26, R25.reuse, UR4, R24 ;  /* 0x00000004191a7c24 */ /* 0x040fe2000f8e0218 */
[----:B-1----:R-:W-:Y:S02]  /*1040*/  ISETP.GE.AND P1, PT, R25, UR5, PT ;  /* 0x0000000519007c0c */ /* 0x002fe4000bf26270 */
[----:B------:R-:W-:-:S02]  /*1050*/  ISETP.GT.AND P0, PT, R24, -0x1, !P0 ;  /* 0xffffffff1800780c */ /* 0x000fc40004704270 */
        /* <DEDUP_REMOVED lines=15> */
.L_x_25:
[----:B------:R-:W-:Y:S02]  /*1150*/  IMAD.IADD R22, R22, 0x1, -R26 ;  /* 0x0000000116167824 */ /* 0x000fe400078e0a1a */
[----:B------:R-:W-:-:S03]  /*1160*/  VIADD R15, R15, 0x1 ;  /* 0x000000010f0f7836 */ /* 0x000fc60000000000 */
[----:B------:R-:W-:-:S04]  /*1170*/  IADD3 R25, PT, PT, R22, 0x20, RZ ;  /* 0x0000002016197810 */ /* 0x000fc80007ffe0ff */
[----:B------:R-:W-:-:S13]  /*1180*/  ISETP.GE.AND P1, PT, R25, R26, PT ;  /* 0x0000001a1900720c */ /* 0x000fda0003f26270 */
[----:B------:R-:W-:Y:S05]  /*1190*/  @P1 BRA `(.L_x_25) ;  /* 0xfffffffc00ec1947 */ /* 0x000fea000383ffff */
[----:B------:R-:W-:Y:S05]  /*11a0*/  BSYNC.RECONVERGENT B3 ;  /* 0x0000000000037941 */ /* 0x000fea0003800200 */
.L_x_24:
[----:B------:R-:W-:Y:S05]  /*11b0*/  BSYNC.RECONVERGENT B2 ;  /* 0x0000000000027941 */ /* 0x000fea0003800200 */
.L_x_23:
        /* <DEDUP_REMOVED lines=10> */
.L_x_22:
[----:B------:R-:W-:Y:S05]  /*1260*/  BSYNC.RECONVERGENT B1 ;  /* 0x0000000000017941 */ /* 0x000fea0003800200 */
.L_x_21:
[----:B------:R-:W-:-:S05]  /*1270*/  SHF.R.U32.HI R2, RZ, 0x5, R19 ;  /* 0x00000005ff027819 */ /* 0x000fca0000011613 */
[--C-:B------:R-:W-:Y:S02]  /*1280*/  IMAD.IADD R0, R0, 0x1, R2.reuse ;  /* 0x0000000100007824 */ /* 0x100fe400078e0202 */
[----:B------:R-:W-:-:S03]  /*1290*/  IMAD.IADD R9, R9, 0x1, R2 ;  /* 0x0000000109097824 */ /* 0x000fc600078e0202 */
[----:B------:R-:W-:-:S13]  /*12a0*/  ISETP.GE.AND P0, PT, R0, R7, PT ;  /* 0x000000070000720c */ /* 0x000fda0003f06270 */
[----:B------:R-:W-:Y:S05]  /*12b0*/  @!P0 BRA `(.L_x_27) ;  /* 0xfffffff8003c8947 */ /* 0x000fea000383ffff */
.L_x_17:
[----:B------:R-:W-:Y:S05]  /*12c0*/  BSYNC.RECONVERGENT B0 ;  /* 0x0000000000007941 */ /* 0x000fea0003800200 */
.L_x_16:
        /* <DEDUP_REMOVED lines=26> */
.L_x_28:
        /* <DEDUP_REMOVED lines=18> */
.L_x_30:
        /* <DEDUP_REMOVED lines=119> */
.L_x_29:
        /* <DEDUP_REMOVED lines=8> */
.L_x_31:
        /* <DEDUP_REMOVED lines=16> */
.L_x_821:


//--------------------- .text._ZN2at6native51_GLOBAL__N__11011a27_18_DepthwiseConv3d_cu_35e0c7b544conv_depthwise3d_cuda_backward_weight_kernelIN3c108BFloat16EfLi1ELi1EEEvNS_27GenericPackedTensorAccessorIKT_Lm5ENS_16DefaultPtrTraitsEiEES9_NS5_IS6_Lm5ES8_iEEiiiiiiiii --------------------------
	.section	.text._ZN2at6native51_GLOBAL__N__11011a27_18_DepthwiseConv3d_cu_35e0c7b544conv_depthwise3d_cuda_backward_weight_kernelIN3c108BFloat16EfLi1ELi1EEEvNS_27GenericPackedTensorAccessorIKT_Lm5ENS_16DefaultPtrTraitsEiEES9_NS5_IS6_Lm5ES8_iEEiiiiiiiii,"ax",@progbits
	.align	128
.text._ZN2at6native51_GLOBAL__N__11011a27_18_DepthwiseConv3d_cu_35e0c7b544conv_depthwise3d_cuda_backward_weight_kernelIN3c108BFloat16EfLi1ELi1EEEvNS_27GenericPackedTensorAccessorIKT_Lm5ENS_16DefaultPtrTraitsEiEES9_NS5_IS6_Lm5ES8_iEEiiiiiiiii:
        .type           _ZN2at6native51_GLOBAL__N__11011a27_18_DepthwiseConv3d_cu_35e0c7b544conv_depthwise3d_cuda_backward_weight_kernelIN3c108BFloat16EfLi1ELi1EEEvNS_27GenericPackedTensorAccessorIKT_Lm5ENS_16DefaultPtrTraitsEiEES9_NS5_IS6_Lm5ES8_iEEiiiiiiiii,@function
        .size           _ZN2at6native51_GLOBAL__N__11011a27_18_DepthwiseConv3d_cu_35e0c7b544conv_depthwise3d_cuda_backward_weight_kernelIN3c108BFloat16EfLi1ELi1EEEvNS_27GenericPackedTensorAccessorIKT_Lm5ENS_16DefaultPtrTraitsEiEES9_NS5_IS6_Lm5ES8_iEEiiiiiiiii,(.L_x_822 - _ZN2at6native51_GLOBAL__N__11011a27_18_DepthwiseConv3d_cu_35e0c7b544conv_depthwise3d_cuda_backward_weight_kernelIN3c108BFloat16EfLi1ELi1EEEvNS_27GenericPackedTensorAccessorIKT_Lm5ENS_16DefaultPtrTraitsEiEES9_NS5_IS6_Lm5ES8_iEEiiiiiiiii)
        .other          _ZN2at6native51_GLOBAL__N__11011a27_18_DepthwiseConv3d_cu_35e0c7b544conv_depthwise3d_cuda_backward_weight_kernelIN3c108BFloat16EfLi1ELi1EEEvNS_27GenericPackedTensorAccessorIKT_Lm5ENS_16DefaultPtrTraitsEiEES9_NS5_IS6_Lm5ES8_iEEiiiiiiiii,@"STO_CUDA_ENTRY STV_DEFAULT"
_ZN2at6native51_GLOBAL__N__11011a27_18_DepthwiseConv3d_cu_35e0c7b544conv_depthwise3d_cuda_backward_weight_kernelIN3c108BFloat16EfLi1ELi1EEEvNS_27GenericPackedTensorAccessorIKT_Lm5ENS_16DefaultPtrTraitsEiEES9_NS5_IS6_Lm5ES8_iEEiiiiiiiii:
        /* <DEDUP_REMOVED lines=187> */
.L_x_43:
[----:B------:R-:W0:Y:S01]  /*0bb0*/  LDC R2, c[0x0][0x390] ;  /* 0x0000e400ff027b82 */ /* 0x000e220000000800 */
[----:B------:R-:W-:Y:S01]  /*0bc0*/  BSSY.RECONVERGENT B1, `(.L_x_34) ;  /* 0x0000007000017945 */ /* 0x000fe20003800200 */
[----:B0-----:R-:W-:-:S13]  /*0bd0*/  ISETP.GE.AND P0, PT, R9, R2, PT ;  /* 0x000000020900720c */ /* 0x001fda0003f06270 */
[----:B------:R-:W-:Y:S05]  /*0be0*/  @!P0 BRA `(.L_x_35) ;  /* 0x0000000000108947 */ /* 0x000fea0003800000 */
.L_x_36:
[----:B------:R-:W-:Y:S02]  /*0bf0*/  IMAD.IADD R9, R9, 0x1, -R2 ;  /* 0x0000000109097824 */ /* 0x000fe400078e0a02 */
[----:B------:R-:W-:-:S03]  /*0c00*/  VIADD R6, R6, 0x1 ;  /* 0x0000000106067836 */ /* 0x000fc60000000000 */
[----:B------:R-:W-:-:S13]  /*0c10*/  ISETP.GE.AND P0, PT, R9, R2, PT ;  /* 0x000000020900720c */ /* 0x000fda0003f06270 */
[----:B------:R-:W-:Y:S05]  /*0c20*/  @P0 BRA `(.L_x_36) ;  /* 0xfffffffc00f00947 */ /* 0x000fea000383ffff */
.L_x_35:
[----:B------:R-:W-:Y:S05]  /*0c30*/  BSYNC.RECONVERGENT B1 ;  /* 0x0000000000017941 */ /* 0x000fea0003800200 */
.L_x_34:
        /* <DEDUP_REMOVED lines=58> */
.L_x_42:
[----:B------:R-:W0:Y:S01]  /*0fe0*/  LDCU UR4, c[0x0][0x3c8] ;  /* 0x00007900ff0477ac */ /* 0x000e220008000800 */
[----:B------:R-:W-:Y:S02]  /*0ff0*/  IMAD.IADD R24, R11, 0x1, R22 ;  /* 0x000000010b187824 */ /* 0x000fe400078e0216 */
[----:B------:R-:W-:Y:S01]  /*1000*/  IMAD.IADD R25, R12, 0x1, R15 ;  /* 0x000000010c197824 */ /* 0x000fe200078e020f */
        /* <DEDUP_REMOVED lines=20> */
.L_x_41:
[----:B------:R-:W-:Y:S02]  /*1150*/  IMAD.IADD R22, R22, 0x1, -R26 ;  /* 0x0000000116167824 */ /* 0x000fe400078e0a1a */
[----:B------:R-:W-:-:S03]  /*1160*/  VIADD R15, R15, 0x1 ;  /* 0x000000010f0f7836 */ /* 0x000fc60000000000 */
[----:B------:R-:W-:-:S04]  /*1170*/  IADD3 R25, PT, PT, R22, 0x20, RZ ;  /* 0x0000002016197810 */ /* 0x000fc80007ffe0ff */
[----:B------:R-:W-:-:S13]  /*1180*/  ISETP.GE.AND P1, PT, R25, R26, PT ;  /* 0x0000001a1900720c */ /* 0x000fda0003f26270 */
[----:B------:R-:W-:Y:S05]  /*1190*/  @P1 BRA `(.L_x_41) ;  /* 0xfffffffc00ec1947 */ /* 0x000fea000383ffff */
[----:B------:R-:W-:Y:S05]  /*11a0*/  BSYNC.RECONVERGENT B3 ;  /* 0x0000000000037941 */ /* 0x000fea0003800200 */
.L_x_40:
[----:B------:R-:W-:Y:S05]  /*11b0*/  BSYNC.RECONVERGENT B2 ;  /* 0x0000000000027941 */ /* 0x000fea0003800200 */
.L_x_39:
        /* <DEDUP_REMOVED lines=10> */
.L_x_38:
[----:B------:R-:W-:Y:S05]  /*1260*/  BSYNC.RECONVERGENT B1 ;  /* 0x0000000000017941 */ /* 0x000fea0003800200 */
.L_x_37:
[----:B------:R-:W-:-:S05]  /*1270*/  SHF.R.U32.HI R2, RZ, 0x5, R19 ;  /* 0x00000005ff027819 */ /* 0x000fca0000011613 */
[--C-:B------:R-:W-:Y:S02]  /*1280*/  IMAD.IADD R0, R0, 0x1, R2.reuse ;  /* 0x0000000100007824 */ /* 0x100fe400078e0202 */
[----:B------:R-:W-:-:S03]  /*1290*/  IMAD.IADD R9, R9, 0x1, R2 ;  /* 0x0000000109097824 */ /* 0x000fc600078e0202 */
[----:B------:R-:W-:-:S13]  /*12a0*/  ISETP.GE.AND P0, PT, R0, R7, PT ;  /* 0x000000070000720c */ /* 0x000fda0003f06270 */
[----:B------:R-:W-:Y:S05]  /*12b0*/  @!P0 BRA `(.L_x_43) ;  /* 0xfffffff8003c8947 */ /* 0x000fea000383ffff */
.L_x_33:
[----:B------:R-:W-:Y:S05]  /*12c0*/  BSYNC.RECONVERGENT B0 ;  /* 0x0000000000007941 */ /* 0x000fea0003800200 */
.L_x_32:
        /* <DEDUP_REMOVED lines=26> */
.L_x_44:
        /* <DEDUP_REMOVED lines=18> */
.L_x_46:
        /* <DEDUP_REMOVED lines=119> */
.L_x_45:
        /* <DEDUP_REMOVED lines=8> */
.L_x_47:
        /* <DEDUP_REMOVED lines=16> */
.L_x_822:


//--------------------- .text._ZN2at6native51_GLOBAL__N__11011a27_18_DepthwiseConv3d_cu_35e0c7b544conv_depthwise3d_cuda_backward_weight_kernelIN3c104HalfEfLin1ELin1EEEvNS_27GenericPackedTensorAccessorIKT_Lm5ENS_16DefaultPtrTraitsEiEES9_NS5_IS6_Lm5ES8_iEEiiiiiiiii --------------------------
	.section	.text._ZN2at6native51_GLOBAL__N__11011a27_18_DepthwiseConv3d_cu_35e0c7b544conv_depthwise3d_cuda_backward_weight_kernelIN3c104HalfEfLin1ELin1EEEvNS_27GenericPackedTensorAccessorIKT_Lm5ENS_16DefaultPtrTraitsEiEES9_NS5_IS6_Lm5ES8_iEEiiiiiiiii,"ax",@progbits
	.align	128
.text._ZN2at6native51_GLOBAL__N__11011a27_18_DepthwiseConv3d_cu_35e0c7b544conv_depthwise3d_cuda_backward_weight_kernelIN3c104HalfEfLin1ELin1EEEvNS_27GenericPackedTensorAccessorIKT_Lm5ENS_16DefaultPtrTraitsEiEES9_NS5_IS6_Lm5ES8_iEEiiiiiiiii:
        .type           _ZN2at6native51_GLOBAL__N__11011a27_18_DepthwiseConv3d_cu_35e0c7b544conv_depthwise3d_cuda_backward_weight_kernelIN3c104HalfEfLin1ELin1EEEvNS_27GenericPackedTensorAccessorIKT_Lm5ENS_16DefaultPtrTraitsEiEES9_NS5_IS6_Lm5ES8_iEEiiiiiiiii,@function
        .size           _ZN2at6native51_GLOBAL__N__11011a27_18_DepthwiseConv3d_cu_35e0c7b544conv_depthwise3d_cuda_backward_weight_kernelIN3c104HalfEfLin1ELin1EEEvNS_27GenericPackedTensorAccessorIKT_Lm5ENS_16DefaultPtrTraitsEiEES9_NS5_IS6_Lm5ES8_iEEiiiiiiiii,(.L_x_823 - _ZN2at6native51_GLOBAL__N__11011a27_18_DepthwiseConv3d_cu_35e0c7b544conv_depthwise3d_cuda_backward_weight_kernelIN3c104HalfEfLin1ELin1EEEvNS_27GenericPackedTensorAccessorIKT_Lm5ENS_16DefaultPtrTraitsEiEES9_NS5_IS6_Lm5ES8_iEEiiiiiiiii)
        .other          _ZN2at6native51_GLOBAL__N__11011a27_18_DepthwiseConv3d_cu_35e0c7b544conv_depthwise3d_cuda_backward_weight_kernelIN3c104HalfEfLin1ELin1EEEvNS_27GenericPackedTensorAccessorIKT_Lm5ENS_16DefaultPtrTraitsEiEES9_NS5_IS6_Lm5ES8_iEEiiiiiiiii,@"STO_CUDA_ENTRY STV_DEFAULT"
_ZN2at6native51_GLOBAL__N__11011a27_18_DepthwiseConv3d_cu_35e0c7b544conv_depthwise3d_cuda_backward_weight_kernelIN3c104HalfEfLin1ELin1EEEvNS_27GenericPackedTensorAccessorIKT_Lm5ENS_16DefaultPtrTraitsEiEES9_NS5_IS6_Lm5ES8_iEEiiiiiiiii:
        /* <DEDUP_REMOVED lines=13> */
[----:B---3--:R-:W-:-:S07]  /*00d0*/  IADD3 R6, PT, PT, R8, 0xffffffe, RZ ;  /* 0x0ffffffe08067810 */ /* 0x008fce0007ffe0ff */
        /* <DEDUP_REMOVED lines=10> */
[----:B-1----:R-:W-:Y:S02]  /*0180*/  HFMA2 R6, -RZ, RZ, 0, 0 ;  /* 0x00000000ff067431 */ /* 0x002fe400000001ff */
[----:B---3--:R-:W-:-:S10]  /*0190*/  IMAD.MOV R0, RZ, RZ, -R7 ;  /* 0x000000ffff007224 */ /* 0x008fd400078e0a07 */
[----:B------:R-:W-:Y:S02]  /*01a0*/  @P0 IMAD.IADD R3, R3, 0x1, -R4 ;  /* 0x0000000103030824 */ /* 0x000fe400078e0a04 */
[----:B------:R-:W-:-:S03]  /*01b0*/  @P0 VIADD R2, R2, 0x1 ;  /* 0x0000000102020836 */ /* 0x000fc60000000000 */
[----:B------:R-:W-:Y:S01]  /*01c0*/  ISETP.GE.U32.AND P1, PT, R3, R4, PT ;  /* 0x000000040300720c */ /* 0x000fe20003f26070 */
[----:B------:R-:W-:-:S04]  /*01d0*/  IMAD R3, R0, R13, RZ ;  /* 0x0000000d00037224 */ /* 0x000fc800078e02ff */
[----:B------:R-:W-:-:S04]  /*01e0*/  IMAD.HI.U32 R3, R7, R3, R6 ;  /* 0x0000000307037227 */ /* 0x000fc800078e0006 */
[----:B------:R-:W-:-:S04]  /*01f0*/  VIADD R6, R8, 0xffffffe ;  /* 0x0ffffffe08067836 */ /* 0x000fc80000000000 */
[----:B------:R-:W-:Y:S01]  /*0200*/  @P1 VIADD R2, R2, 0x1 ;  /* 0x0000000102021836 */ /* 0x000fe20000000000 */
[----:B------:R-:W-:Y:S01]  /*0210*/  @!P2 LOP3.LUT R2, RZ, R4, RZ, 0x33, !PT ;  /* 0x00000004ff02a212 */ /* 0x000fe200078e33ff */
[----:B------:R1:W3:Y:S01]  /*0220*/  F2I.FTZ.U32.TRUNC.NTZ R7, R6 ;  /* 0x0000000600077305 */ /* 0x0002e2000021f000 */
[----:B------:R-:W-:-:S03]  /*0230*/  ISETP.NE.U32.AND P2, PT, R13, RZ, PT ;  /* 0x000000ff0d00720c */ /* 0x000fc60003f45070 */
[----:B------:R-:W-:-:S04]  /*0240*/  IMAD.HI.U32 R3, R3, R2, RZ ;  /* 0x0000000203037227 */ /* 0x000fc800078e00ff */
[----:B------:R-:W-:Y:S02]  /*0250*/  IMAD.MOV R0, RZ, RZ, -R3 ;  /* 0x000000ffff007224 */ /* 0x000fe400078e0a03 */
[----:B-1----:R-:W-:Y:S02]  /*0260*/  IMAD.MOV.U32 R6, RZ, RZ, RZ ;  /* 0x000000ffff067224 */ /* 0x002fe400078e00ff */
[----:B------:R-:W-:Y:S02]  /*0270*/  IMAD R0, R13, R0, R2 ;  /* 0x000000000d007224 */ /* 0x000fe400078e0202 */
[----:B---3--:R-:W-:-:S03]  /*0280*/  IMAD.MOV R9, RZ, RZ, -R7 ;  /* 0x000000ffff097224 */ /* 0x008fc600078e0a07 */
[----:B------:R-:W-:Y:S01]  /*0290*/  ISETP.GE.U32.AND P0, PT, R0, R13, PT ;  /* 0x0000000d0000720c */ /* 0x000fe20003f06070 */
[----:B------:R-:W-:-:S04]  /*02a0*/  IMAD R9, R9, R12, RZ ;  /* 0x0000000c09097224 */ /* 0x000fc800078e02ff */
[----:B------:R-:W-:-:S08]  /*02b0*/  IMAD.HI.U32 R10, R7, R9, R6 ;  /* 0x00000009070a7227 */ /* 0x000fd000078e0006 */
[----:B------:R-:W-:Y:S01]  /*02c0*/  @P0 IMAD.IADD R0, R0, 0x1, -R13 ;  /* 0x0000000100000824 */ /* 0x000fe200078e0a0d */
[----:B------:R-:W-:-:S04]  /*02d0*/  @P0 IADD3 R3, PT, PT, R3, 0x1, RZ ;  /* 0x0000000103030810 */ /* 0x000fc80007ffe0ff */
[----:B------:R-:W-:-:S13]  /*02e0*/  ISETP.GE.U32.AND P1, PT, R0, R13, PT ;  /* 0x0000000d0000720c */ /* 0x000fda0003f26070 */
[----:B------:R-:W-:Y:S01]  /*02f0*/  @P1 VIADD R3, R3, 0x1 ;  /* 0x0000000103031836 */ /* 0x000fe20000000000 */
[----:B------:R-:W-:Y:S02]  /*0300*/  @!P2 LOP3.LUT R3, RZ, R13, RZ, 0x33, !PT ;  /* 0x0000000dff03a212 */ /* 0x000fe400078e33ff */
[----:B------:R-:W-:-:S03]  /*0310*/  ISETP.NE.U32.AND P2, PT, R12, RZ, PT ;  /* 0x000000ff0c00720c */ /* 0x000fc60003f45070 */
[----:B------:R-:W-:-:S04]  /*0320*/  IMAD.HI.U32 R10, R10, R3, RZ ;  /* 0x000000030a0a7227 */ /* 0x000fc800078e00ff */
[----:B------:R-:W-:-:S04]  /*0330*/  IMAD.MOV R7, RZ, RZ, -R10 ;  /* 0x000000ffff077224 */ /* 0x000fc800078e0a0a */
[----:B------:R-:W-:-:S05]  /*0340*/  IMAD R7, R12, R7, R3 ;  /* 0x000000070c077224 */ /* 0x000fca00078e0203 */
[----:B------:R-:W-:-:S13]  /*0350*/  ISETP.GE.U32.AND P0, PT, R7, R12, PT ;  /* 0x0000000c0700720c */ /* 0x000fda0003f06070 */
[----:B------:R-:W-:Y:S01]  /*0360*/  @P0 IMAD.IADD R7, R7, 0x1, -R12 ;  /* 0x0000000107070824 */ /* 0x000fe200078e0a0c */
[----:B------:R-:W-:-:S04]  /*0370*/  @P0 IADD3 R10, PT, PT, R10, 0x1, RZ ;  /* 0x000000010a0a0810 */ /* 0x000fc80007ffe0ff */
        /* <DEDUP_REMOVED lines=22> */
[----:B------:R-:W-:-:S04]  /*04e0*/  IMAD.MOV.U32 R6, RZ, RZ, RZ ;  /* 0x000000ffff067224 */ /* 0x000fc800078e00ff */
[----:B------:R-:W-:Y:S01]  /*04f0*/  IMAD.HI.U32 R6, R7, R15, R6 ;  /* 0x0000000f07067227 */ /* 0x000fe200078e0006 */
[----:B------:R-:W-:-:S03]  /*0500*/  MOV R15, R16 ;  /* 0x00000010000f7202 */ /* 0x000fc60000000f00 */
[----:B------:R-:W-:Y:S02]  /*0510*/  IMAD.MOV R16, RZ, RZ, -R3 ;  /* 0x000000ffff107224 */ /* 0x000fe400078e0a03 */
[----:B------:R-:W-:Y:S02]  /*0520*/  IMAD.HI.U32 R8, R6, R15, RZ ;  /* 0x0000000f06087227 */ /* 0x000fe400078e00ff */
[----:B------:R-:W0:Y:S02]  /*0530*/  LDC.64 R6, c[0x0][0x408] ;  /* 0x00010200ff067b82 */ /* 0x000e240000000a00 */
[----:B------:R-:W-:Y:S02]  /*0540*/  IMAD.MOV R14, RZ, RZ, -R8 ;  /* 0x000000ffff0e7224 */ /* 0x000fe400078e0a08 */
[----:B------:R-:W-:Y:S02]  /*0550*/  IMAD R13, R13, R16, R2 ;  /* 0x000000100d0d7224 */ /* 0x000fe400078e0202 */
[----:B------:R-:W-:-:S02]  /*0560*/  IMAD R14, R11, R14, R15 ;  /* 0x0000000e0b0e7224 */ /* 0x000fc400078e020f */
        /* <DEDUP_REMOVED lines=26> */
[----:B-1----:R-:W-:-:S02]  /*0710*/  LEA R16, P3, R2, R16, 0x1 ;  /* 0x0000001002107211 */ /* 0x002fc400078608ff */
[----:B------:R-:W-:Y:S01]  /*0720*/  MOV R8, RZ ;  /* 0x000000ff00087202 */ /* 0x000fe20000000f00 */
        /* <DEDUP_REMOVED lines=16> */
[----:B0-----:R-:W-:-:S06]  /*0830*/  VIADD R2, R5, 0xffffffe ;  /* 0x0ffffffe05027836 */ /* 0x001fcc0000000000 */
        /* <DEDUP_REMOVED lines=11> */
[-C--:B------:R-:W-:Y:S01]  /*08f0*/  @!P1 IADD3 R2, PT, PT, R2, -R11.reuse, RZ ;  /* 0x8000000b02029210 */ /* 0x080fe20007ffe0ff */
[----:B------:R-:W-:Y:S01]  /*0900*/  @!P1 VIADD R5, R5, 0x1 ;  /* 0x0000000105059836 */ /* 0x000fe20000000000 */
[----:B------:R-:W-:Y:S02]  /*0910*/  ISETP.NE.AND P1, PT, R8, RZ, PT ;  /* 0x000000ff0800720c */ /* 0x000fe40003f25270 */
[----:B------:R-:W-:Y:S02]  /*0920*/  ISETP.GE.U32.AND P0, PT, R2, R11, PT ;  /* 0x0000000b0200720c */ /* 0x000fe40003f06070 */
[----:B------:R-:W-:-:S04]  /*0930*/  LOP3.LUT R2, R21, R8, RZ, 0x3c, !PT ;  /* 0x0000000815027212 */ /* 0x000fc800078e3cff */
[----:B------:R-:W-:-:S07]  /*0940*/  ISETP.GE.AND P2, PT, R2, RZ, PT ;  /* 0x000000ff0200720c */ /* 0x000fce0003f46270 */
[----:B------:R-:W-:-:S06]  /*0950*/  @P0 VIADD R5, R5, 0x1 ;  /* 0x0000000105050836 */ /* 0x000fcc0000000000 */
        /* <DEDUP_REMOVED lines=9> */
[----:B0-----:R-:W-:Y:S01]  /*09f0*/  IMAD.MOV.U32 R2, RZ, RZ, RZ ;  /* 0x000000ffff027224 */ /* 0x001fe200078e00ff */
[----:B---3--:R-:W-:-:S05]  /*0a00*/  IADD3 R15, PT, PT, RZ, -R3, RZ ;  /* 0x80000003ff0f7210 */ /* 0x008fca0007ffe0ff */
[----:B------:R-:W-:-:S04]  /*0a10*/  IMAD R15, R15, R8, RZ ;  /* 0x000000080f0f7224 */ /* 0x000fc800078e02ff */
[----:B------:R-:W-:-:S04]  /*0a20*/  IMAD.HI.U32 R3, R3, R15, R2 ;  /* 0x0000000f03037227 */ /* 0x000fc800078e0002 */
[----:B-1----:R-:W-:Y:S02]  /*0a30*/  IMAD R15, R10, UR5, RZ ;  /* 0x000000050a0f7c24 */ /* 0x002fe4000f8e02ff */
[----:B------:R-:W-:-:S04]  /*0a40*/  IMAD.HI.U32 R11, R3, R12, RZ ;  /* 0x0000000c030b7227 */ /* 0x000fc800078e00ff */
[----:B------:R-:W-:-:S05]  /*0a50*/  IMAD R3, R11, R14, R12 ;  /* 0x0000000e0b037224 */ /* 0x000fca00078e020c */
[----:B------:R-:W-:-:S13]  /*0a60*/  ISETP.GT.U32.AND P1, PT, R8, R3, PT ;  /* 0x000000030800720c */ /* 0x000fda0003f24070 */
[----:B------:R-:W-:Y:S01]  /*0a70*/  @!P1 IMAD.IADD R3, R3, 0x1, -R8 ;  /* 0x0000000103039824 */ /* 0x000fe200078e0a08 */
[----:B------:R-:W-:Y:S02]  /*0a80*/  @!P1 IADD3 R11, PT, PT, R11, 0x1, RZ ;  /* 0x000000010b0b9810 */ /* 0x000fe40007ffe0ff */
[----:B------:R-:W-:Y:S02]  /*0a90*/  ISETP.NE.AND P1, PT, R5, RZ, PT ;  /* 0x000000ff0500720c */ /* 0x000fe40003f25270 */
[----:B------:R-:W-:Y:S02]  /*0aa0*/  ISETP.GE.U32.AND P0, PT, R3, R8, PT ;  /* 0x000000080300720c */ /* 0x000fe40003f06070 */
[----:B------:R-:W2:Y:S01]  /*0ab0*/  LDC.64 R2, c[0x0][0x420] ;  /* 0x00010800ff027b82 */ /* 0x000ea20000000a00 */
[----:B------:R-:W-:Y:S02]  /*0ac0*/  LOP3.LUT R8, R10, R5, RZ, 0x3c, !PT ;  /* 0x000000050a087212 */ /* 0x000fe400078e3cff */
[----:B------:R-:W-:-:S02]  /*0ad0*/  LOP3.LUT R10, R18, 0x1f, RZ, 0xc0, !PT ;  /* 0x0000001f120a7812 */ /* 0x000fc400078ec0ff */
[----:B------:R-:W-:Y:S01]  /*0ae0*/  ISETP.GE.AND P2, PT, R8, RZ, PT ;  /* 0x000000ff0800720c */ /* 0x000fe20003f46270 */
[----:B------:R-:W-:-:S04]  /*0af0*/  IMAD.MOV R8, RZ, RZ, -R6 ;  /* 0x000000ffff087224 */ /* 0x000fc800078e0a06 */
[----:B------:R-:W-:Y:S02]  /*0b00*/  IMAD R9, R9, R8, R0 ;  /* 0x0000000809097224 */ /* 0x000fe400078e0200 */
[----:B------:R-:W-:Y:S01]  /*0b10*/  @P0 VIADD R11, R11, 0x1 ;  /* 0x000000010b0b0836 */ /* 0x000fe20000000000 */
[----:B------:R-:W-:Y:S01]  /*0b20*/  IADD3 R10, P0, PT, R10, R15, RZ ;  /* 0x0000000f0a0a7210 */ /* 0x000fe20007f1e0ff */
[----:B------:R-:W-:Y:S02]  /*0b30*/  IMAD.MOV.U32 R8, RZ, RZ, RZ ;  /* 0x000000ffff087224 */ /* 0x000fe400078e00ff */
[----:B------:R-:W-:Y:S01]  /*0b40*/  IMAD.MOV.U32 R21, RZ, RZ, R11 ;  /* 0x000000ffff157224 */ /* 0x000fe200078e000b */
[----:B------:R-:W-:-:S04]  /*0b50*/  LEA.HI.X.SX32 R14, R15, RZ, 0x1, P0 ;  /* 0x000000ff0f0e7211 */ /* 0x000fc800000f0eff */
[----:B------:R-:W-:Y:S02]  /*0b60*/  @!P2 IADD3 R21, PT, PT, -R21, RZ, RZ ;  /* 0x000000ff1515a210 */ /* 0x000fe40007ffe1ff */
[----:B------:R-:W-:Y:S01]  /*0b70*/  @!P1 LOP3.LUT R21, RZ, R5, RZ, 0x33, !PT ;  /* 0x00000005ff159212 */ /* 0x000fe200078e33ff */
[----:B--2---:R-:W-:Y:S02]  /*0b80*/  IMAD R12, R13, UR8, -R2 ;  /* 0x000000080d0c7c24 */ /* 0x004fe4000f8e0a02 */
[----:B-----5:R-:W-:Y:S02]  /*0b90*/  IMAD R11, R4, UR7, -R3 ;  /* 0x00000007040b7c24 */ /* 0x020fe4000f8e0a03 */
[----:B------:R-:W-:-:S07]  /*0ba0*/  IMAD R13, R21, UR6, RZ ;  /* 0x00000006150d7c24 */ /* 0x000fce000f8e02ff */
.L_x_59:
[----:B------:R-:W0:Y:S01]  /*0bb0*/  LDC R2, c[0x0][0x390] ;  /* 0x0000e400ff027b82 */ /* 0x000e220000000800 */
[----:B------:R-:W-:Y:S01]  /*0bc0*/  BSSY.RECONVERGENT B1, `(.L_x_50) ;  /* 0x0000007000017945 */ /* 0x000fe20003800200 */
[----:B0-----:R-:W-:-:S13]  /*0bd0*/  ISETP.GE.AND P0, PT, R9, R2, PT ;  /* 0x000000020900720c */ /* 0x001fda0003f06270 */
[----:B------:R-:W-:Y:S05]  /*0be0*/  @!P0 BRA `(.L_x_51) ;  /* 0x0000000000108947 */ /* 0x000fea0003800000 */
.L_x_52:
[----:B------:R-:W-:Y:S02]  /*0bf0*/  IMAD.IADD R9, R9, 0x1, -R2 ;  /* 0x0000000109097824 */ /* 0x000fe400078e0a02 */
[----:B------:R-:W-:-:S03]  /*0c00*/  VIADD R6, R6, 0x1 ;  /* 0x0000000106067836 */ /* 0x000fc60000000000 */
[----:B------:R-:W-:-:S13]  /*0c10*/  ISETP.GE.AND P0, PT, R9, R2, PT ;  /* 0x000000020900720c */ /* 0x000fda0003f06270 */
[----:B------:R-:W-:Y:S05]  /*0c20*/  @P0 BRA `(.L_x_52) ;  /* 0xfffffffc00f00947 */ /* 0x000fea000383ffff */
.L_x_51:
[----:B------:R-:W-:Y:S05]  /*0c30*/  BSYNC.RECONVERGENT B1 ;  /* 0x0000000000017941 */ /* 0x000fea0003800200 */
.L_x_50:
        /* <DEDUP_REMOVED lines=13> */
[----:B0-----:R-:W-:-:S06]  /*0d10*/  IADD3 R2, PT, PT, R21, 0xffffffe, RZ ;  /* 0x0ffffffe15027810 */ /* 0x001fcc0007ffe0ff */
[----:B------:R0:W2:Y:S02]  /*0d20*/  F2I.FTZ.U32.TRUNC.NTZ R3, R2 ;  /* 0x0000000200037305 */ /* 0x0000a4000021f000 */
[----:B0-----:R-:W-:Y:S02]  /*0d30*/  IMAD.MOV.U32 R2, RZ, RZ, RZ ;  /* 0x000000ffff027224 */ /* 0x001fe400078e00ff */
        /* <DEDUP_REMOVED lines=8> */
[-C--:B------:R-:W-:Y:S01]  /*0dc0*/  @!P1 IADD3 R2, PT, PT, R2, -R15.reuse, RZ ;  /* 0x8000000f02029210 */ /* 0x080fe20007ffe0ff */
        /* <DEDUP_REMOVED lines=11> */
[----:B------:R-:W-:Y:S01]  /*0e80*/  MOV R15, R3 ;  /* 0x00000003000f7202 */ /* 0x000fe20000000f00 */
[----:B------:R-:W1:Y:S04]  /*0e90*/  LDCU UR7, c[0x0][0x3a4] ;  /* 0x00007480ff0777ac */ /* 0x000e680008000800 */
        /* <DEDUP_REMOVED lines=20> */
.L_x_58:
        /* <DEDUP_REMOVED lines=25> */
.L_x_57:
[----:B------:R-:W-:Y:S02]  /*1170*/  IMAD.IADD R22, R22, 0x1, -R26 ;  /* 0x0000000116167824 */ /* 0x000fe400078e0a1a */
[----:B------:R-:W-:-:S03]  /*1180*/  VIADD R15, R15, 0x1 ;  /* 0x000000010f0f7836 */ /* 0x000fc60000000000 */
[----:B------:R-:W-:-:S04]  /*1190*/  IADD3 R25, PT, PT, R22, 0x20, RZ ;  /* 0x0000002016197810 */ /* 0x000fc80007ffe0ff */
[----:B------:R-:W-:-:S13]  /*11a0*/  ISETP.GE.AND P1, PT, R25, R26, PT ;  /* 0x0000001a1900720c */ /* 0x000fda0003f26270 */
[----:B------:R-:W-:Y:S05]  /*11b0*/  @P1 BRA `(.L_x_57) ;  /* 0xfffffffc00ec1947 */ /* 0x000fea000383ffff */
[----:B------:R-:W-:Y:S05]  /*11c0*/  BSYNC.RECONVERGENT B3 ;  /* 0x0000000000037941 */ /* 0x000fea0003800200 */
.L_x_56:
[----:B------:R-:W-:Y:S05]  /*11d0*/  BSYNC.RECONVERGENT B2 ;  /* 0x0000000000027941 */ /* 0x000fea0003800200 */
.L_x_55:
[----:B------:R-:W0:Y:S01]  /*11e0*/  LDCU UR4, c[0x0][0x394] ;  /* 0x00007280ff0477ac */ /* 0x000e220008000800 */
[----:B------:R-:W-:Y:S01]  /*11f0*/  IMAD.MOV.U32 R3, RZ, RZ, RZ ;  /* 0x000000ffff037224 */ /* 0x000fe200078e00ff */
[----:B------:R-:W-:Y:S01]  /*1200*/  IADD3 R4, P1, PT, R4, 0x40, RZ ;  /* 0x0000004004047810 */ /* 0x000fe20007f3e0ff */
[----:B-----5:R-:W-:Y:S01]  /*1210*/  @P0 HADD2.F32 R3, -RZ, R2.H0_H0 ;  /* 0x20000002ff030230 */ /* 0x020fe20000004100 */
[----:B------:R-:W-:Y:S01]  /*1220*/  MOV R22, R25 ;  /* 0x0000001900167202 */ /* 0x000fe20000000f00 */
[----:B------:R-:W-:Y:S02]  /*1230*/  HADD2.F32 R27, -RZ, R24.H0_H0 ;  /* 0x20000018ff1b7230 */ /* 0x000fe40000004100 */
[----:B------:R-:W-:-:S03]  /*1240*/  IMAD.X R5, RZ, RZ, R5, P1 ;  /* 0x000000ffff057224 */ /* 0x000fc600008e0605 */
[----:B------:R-:W-:Y:S01]  /*1250*/  FFMA.FTZ R8, R27, R3, R8 ;  /* 0x000000031b087223 */ /* 0x000fe20000010008 */
[----:B0-----:R-:W-:-:S13]  /*1260*/  ISETP.GE.AND P0, PT, R15, UR4, PT ;  /* 0x000000040f007c0c */ /* 0x001fda000bf06270 */
[----:B------:R-:W-:Y:S05]  /*1270*/  @!P0 BRA `(.L_x_58) ;  /* 0xfffffffc00588947 */ /* 0x000fea000383ffff */
.L_x_54:
[----:B------:R-:W-:Y:S05]  /*1280*/  BSYNC.RECONVERGENT B1 ;  /* 0x0000000000017941 */ /* 0x000fea0003800200 */
.L_x_53:
[----:B------:R-:W-:-:S05]  /*1290*/  SHF.R.U32.HI R2, RZ, 0x5, R19 ;  /* 0x00000005ff027819 */ /* 0x000fca0000011613 */
[--C-:B------:R-:W-:Y:S02]  /*12a0*/  IMAD.IADD R0, R0, 0x1, R2.reuse ;  /* 0x0000000100007824 */ /* 0x100fe400078e0202 */
[----:B------:R-:W-:-:S03]  /*12b0*/  IMAD.IADD R9, R9, 0x1, R2 ;  /* 0x0000000109097824 */ /* 0x000fc600078e0202 */
[----:B------:R-:W-:-:S13]  /*12c0*/  ISETP.GE.AND P0, PT, R0, R7, PT ;  /* 0x000000070000720c */ /* 0x000fda0003f06270 */
[----:B------:R-:W-:Y:S05]  /*12d0*/  @!P0 BRA `(.L_x_59) ;  /* 0xfffffff800348947 */ /* 0x000fea000383ffff */
.L_x_49:
[----:B------:R-:W-:Y:S05]  /*12e0*/  BSYNC.RECONVERGENT B0 ;  /* 0x0000000000007941 */ /* 0x000fea0003800200 */
.L_x_48:
[----:B------:R-:W0:Y:S01]  /*12f0*/  S2UR UR5, SR_CgaCtaId ;  /* 0x00000000000579c3 */ /* 0x000e220000008800 */
[----:B------:R-:W-:Y:S01]  /*1300*/  VIADD R2, R19, 0xffffffff ;  /* 0xffffffff13027836 */ /* 0x000fe20000000000 */
[----:B------:R-:W-:Y:S01]  /*1310*/  UMOV UR4, 0x400 ;  /* 0x0000040000047882 */ /* 0x000fe20000000000 */
[----:B------:R-:W-:-:S03]  /*1320*/  F2FP.F16.F32.PACK_AB R8, RZ, R8 ;  /* 0x00000008ff08723e */ /* 0x000fc600000000ff */
        /* <DEDUP_REMOVED lines=8> */
[----:B------:R-:W-:Y:S02]  /*13b0*/  HFMA2 R13, -RZ, RZ, 0, 0 ;  /* 0x00000000ff0d7431 */ /* 0x000fe400000001ff */
[----:B0-----:R-:W-:Y:S01]  /*13c0*/  IMAD.MOV.U32 R8, RZ, RZ, 0x10b ;  /* 0x0000010bff087424 */ /* 0x001fe200078e00ff */
[----:B------:R-:W0:Y:S01]  /*13d0*/  LDCU.64 UR6, c[0x4][0x150] ;  /* 0x01002a00ff0677ac */ /* 0x000e220008000a00 */
[----:B------:R-:W2:Y:S01]  /*13e0*/  LDC.64 R2, c[0x4][R2] ;  /* 0x0100000002027b82 */ /* 0x000ea20000000a00 */
[----:B------:R-:W-:Y:S01]  /*13f0*/  IMAD.MOV.U32 R12, RZ, RZ, 0x1 ;  /* 0x00000001ff0c7424 */ /* 0x000fe200078e00ff */
[----:B------:R-:W3:Y:S01]  /*1400*/  LDCU.64 UR8, c[0x4][0x48] ;  /* 0x01000900ff0877ac */ /* 0x000ee20008000a00 */
[----:B-1----:R-:W-:Y:S01]  /*1410*/  MOV R4, UR4 ;  /* 0x0000000400047c02 */ /* 0x002fe20008000f00 */
[----:B------:R-:W-:-:S02]  /*1420*/  IMAD.U32 R5, RZ, RZ, UR5 ;  /* 0x00000005ff057e24 */ /* 0x000fc4000f8e00ff */
[----:B0-----:R-:W-:Y:S02]  /*1430*/  IMAD.U32 R6, RZ, RZ, UR6 ;  /* 0x00000006ff067e24 */ /* 0x001fe4000f8e00ff */
[----:B------:R-:W-:Y:S01]  /*1440*/  IMAD.U32 R7, RZ, RZ, UR7 ;  /* 0x00000007ff077e24 */ /* 0x000fe2000f8e00ff */
[----:B---3--:R-:W-:Y:S01]  /*1450*/  MOV R10, UR8 ;  /* 0x00000008000a7c02 */ /* 0x008fe20008000f00 */
[----:B------:R-:W-:-:S07]  /*1460*/  IMAD.U32 R11, RZ, RZ, UR9 ;  /* 0x00000009ff0b7e24 */ /* 0x000fce000f8e00ff */
[----:B------:R-:W-:-:S07]  /*1470*/  LEPC R20, `(.L_x_60) ;  /* 0x000000001014794e */ /* 0x000fce0000000000 */
[----:B--2---:R-:W-:Y:S05]  /*1480*/  CALL.ABS.NOINC R2 ;  /* 0x0000000002007343 */ /* 0x004fea0003c00000 */
.L_x_60:
        /* <DEDUP_REMOVED lines=13> */
[----:B0-----:R-:W-:Y:S02]  /*1560*/  HADD2.F32 R2, -RZ, R2.H0_H0 ;  /* 0x20000002ff027230 */ /* 0x001fe40000004100 */
[----:B-1----:R-:W-:-:S05]  /*1570*/  HADD2.F32 R5, -RZ, R3.H0_H0 ;  /* 0x20000003ff057230 */ /* 0x002fca0000004100 */
[----:B------:R-:W-:-:S05]  /*1580*/  FADD.FTZ R2, R2, R5 ;  /* 0x0000000502027221 */ /* 0x000fca0000010000 */
[----:B------:R-:W-:-:S05]  /*1590*/  F2FP.F16.F32.PACK_AB R2, RZ, R2 ;  /* 0x00000002ff02723e */ /* 0x000fca00000000ff */
[----:B------:R0:W-:Y:S02]  /*15a0*/  STS.U16 [R0], R2 ;  /* 0x0000000200007388 */ /* 0x0001e40000000400 */
.L_x_62:
        /* <DEDUP_REMOVED lines=9> */
[----:B0-----:R-:W-:Y:S02]  /*1640*/  @!P0 HADD2.F32 R2, -RZ, R2.H0_H0 ;  /* 0x20000002ff028230 */ /* 0x001fe40000004100 */
[----:B-1----:R-:W-:-:S05]  /*1650*/  @!P0 HADD2.F32 R5, -RZ, R3.H0_H0 ;  /* 0x20000003ff058230 */ /* 0x002fca0000004100 */
[----:B------:R-:W-:-:S05]  /*1660*/  @!P0 FADD.FTZ R2, R2, R5 ;  /* 0x0000000502028221 */ /* 0x000fca0000010000 */
[----:B------:R-:W-:-:S05]  /*1670*/  @!P0 F2FP.F16.F32.PACK_AB R2, RZ, R2 ;  /* 0x00000002ff02823e */ /* 0x000fca00000000ff */
        /* <DEDUP_REMOVED lines=105> */
[----:B------:R-:W-:Y:S06]  /*1d10*/  BAR.SYNC.DEFER_BLOCKING 0x0 ;  /* 0x0000000000007b1d */ /* 0x000fec0000010000 */
.L_x_61:
        /* <DEDUP_REMOVED lines=8> */
.L_x_63:
        /* <DEDUP_REMOVED lines=14> */
.L_x_823:


//--------------------- .text._ZN2at6native51_GLOBAL__N__11011a27_18_DepthwiseConv3d_cu_35e0c7b544conv_depthwise3d_cuda_backward_weight_kernelIN3c104HalfEfLi2ELi2EEEvNS_27GenericPackedTensorAccessorIKT_Lm5ENS_16DefaultPtrTraitsEiEES9_NS5_IS6_Lm5ES8_iEEiiiiiiiii --------------------------
	.section	.text._ZN2at6native51_GLOBAL__N__11011a27_18_DepthwiseConv3d_cu_35e0c7b544conv_depthwise3d_cuda_backward_weight_kernelIN3c104HalfEfLi2ELi2EEEvNS_27GenericPackedTensorAccessorIKT_Lm5ENS_16DefaultPtrTraitsEiEES9_NS5_IS6_Lm5ES8_iEEiiiiiiiii,"ax",@progbits
	.align	128
.text._ZN2at6native51_GLOBAL__N__11011a27_18_DepthwiseConv3d_cu_35e0c7b544conv_depthwise3d_cuda_backward_weight_kernelIN3c104HalfEfLi2ELi2EEEvNS_27GenericPackedTensorAccessorIKT_Lm5ENS_16DefaultPtrTraitsEiEES9_NS5_IS6_Lm5ES8_iEEiiiiiiiii:
        .type           _ZN2at6native51_GLOBAL__N__11011a27_18_DepthwiseConv3d_cu_35e0c7b544conv_depthwise3d_cuda_backward_weight_kernelIN3c104HalfEfLi2ELi2EEEvNS_27GenericPackedTensorAccessorIKT_Lm5ENS_16DefaultPtrTraitsEiEES9_NS5_IS6_Lm5ES8_iEEiiiiiiiii,@function
        .size           _ZN2at6native51_GLOBAL__N__11011a27_18_DepthwiseConv3d_cu_35e0c7b544conv_depthwise3d_cuda_backward_weight_kernelIN3c104HalfEfLi2ELi2EEEvNS_27GenericPackedTensorAccessorIKT_Lm5ENS_16DefaultPtrTraitsEiEES9_NS5_IS6_Lm5ES8_iEEiiiiiiiii,(.L_x_824 - _ZN2at6native51_GLOBAL__N__11011a27_18_DepthwiseConv3d_cu_35e0c7b544conv_depthwise3d_cuda_backward_weight_kernelIN3c104HalfEfLi2ELi2EEEvNS_27GenericPackedTensorAccessorIKT_Lm5ENS_16DefaultPtrTraitsEiEES9_NS5_IS6_Lm5ES8_iEEiiiiiiiii)
        .other          _ZN2at6native51_GLOBAL__N__11011a27_18_DepthwiseConv3d_cu_35e0c7b544conv_depthwise3d_cuda_backward_weight_kernelIN3c104HalfEfLi2ELi2EEEvNS_27GenericPackedTensorAccessorIKT_Lm5ENS_16DefaultPtrTraitsEiEES9_NS5_IS6_Lm5ES8_iEEiiiiiiiii,@"STO_CUDA_ENTRY STV_DEFAULT"
_ZN2at6native51_GLOBAL__N__11011a27_18_DepthwiseConv3d_cu_35e0c7b544conv_depthwise3d_cuda_backward_weight_kernelIN3c104HalfEfLi2ELi2EEEvNS_27GenericPackedTensorAccessorIKT_Lm5ENS_16DefaultPtrTraitsEiEES9_NS5_IS6_Lm5ES8_iEEiiiiiiiii:
        /* <DEDUP_REMOVED lines=167> */
[----:B------:R-:W-:Y:S02]  /*0a70*/  @!P1 IMAD.IADD R3, R3, 0x1, -R8 ;  /* 0x0000000103039824 */ /* 0x000fe400078e0a08 */
[----:B------:R-:W-:Y:S01]  /*0a80*/  @!P1 VIADD R11, R11, 0x1 ;  /* 0x000000010b0b9836 */ /* 0x000fe20000000000 */
[----:B------:R-:W-:Y:S02]  /*0a90*/  ISETP.NE.AND P1, PT, R5, RZ, PT ;  /* 0x000000ff0500720c */ /* 0x000fe40003f25270 */
[----:B------:R-:W-:Y:S02]  /*0aa0*/  ISETP.GE.U32.AND P0, PT, R3, R8, PT ;  /* 0x000000080300720c */ /* 0x000fe40003f06070 */
[----:B------:R-:W2:Y:S01]  /*0ab0*/  LDC.64 R2, c[0x0][0x420] ;  /* 0x00010800ff027b82 */ /* 0x000ea20000000a00 */
[----:B------:R-:W-:Y:S02]  /*0ac0*/  LOP3.LUT R8, R10, R5, RZ, 0x3c, !PT ;  /* 0x000000050a087212 */ /* 0x000fe400078e3cff */
[----:B------:R-:W-:-:S02]  /*0ad0*/  LOP3.LUT R10, R18, 0x1f, RZ, 0xc0, !PT ;  /* 0x0000001f120a7812 */ /* 0x000fc400078ec0ff */
[----:B------:R-:W-:Y:S01]  /*0ae0*/  ISETP.GE.AND P2, PT, R8, RZ, PT ;  /* 0x000000ff0800720c */ /* 0x000fe20003f46270 */
[----:B------:R-:W-:-:S04]  /*0af0*/  IMAD.MOV R8, RZ, RZ, -R6 ;  /* 0x000000ffff087224 */ /* 0x000fc800078e0a06 */
[----:B------:R-:W-:Y:S01]  /*0b00*/  IMAD R9, R9, R8, R0 ;  /* 0x0000000809097224 */ /* 0x000fe200078e0200 */
[----:B------:R-:W-:Y:S01]  /*0b10*/  @P0 IADD3 R11, PT, PT, R11, 0x1, RZ ;  /* 0x000000010b0b0810 */ /* 0x000fe20007ffe0ff */
[----:B------:R-:W-:Y:S01]  /*0b20*/  IMAD.MOV.U32 R8, RZ, RZ, RZ ;  /* 0x000000ffff087224 */ /* 0x000fe200078e00ff */
        /* <DEDUP_REMOVED lines=8> */
.L_x_75:
[----:B------:R-:W0:Y:S01]  /*0bb0*/  LDC R2, c[0x0][0x390] ;  /* 0x0000e400ff027b82 */ /* 0x000e220000000800 */
[----:B------:R-:W-:Y:S01]  /*0bc0*/  BSSY.RECONVERGENT B1, `(.L_x_66) ;  /* 0x0000007000017945 */ /* 0x000fe20003800200 */
[----:B0-----:R-:W-:-:S13]  /*0bd0*/  ISETP.GE.AND P0, PT, R9, R2, PT ;  /* 0x000000020900720c */ /* 0x001fda0003f06270 */
[----:B------:R-:W-:Y:S05]  /*0be0*/  @!P0 BRA `(.L_x_67) ;  /* 0x0000000000108947 */ /* 0x000fea0003800000 */
.L_x_68:
[----:B------:R-:W-:Y:S01]  /*0bf0*/  IADD3 R9, PT, PT, R9, -R2, RZ ;  /* 0x8000000209097210 */ /* 0x000fe20007ffe0ff */
[----:B------:R-:W-:-:S03]  /*0c00*/  VIADD R6, R6, 0x1 ;  /* 0x0000000106067836 */ /* 0x000fc60000000000 */
[----:B------:R-:W-:-:S13]  /*0c10*/  ISETP.GE.AND P0, PT, R9, R2, PT ;  /* 0x000000020900720c */ /* 0x000fda0003f06270 */
[----:B------:R-:W-:Y:S05]  /*0c20*/  @P0 BRA `(.L_x_68) ;  /* 0xfffffffc00f00947 */ /* 0x000fea000383ffff */
.L_x_67:
[----:B------:R-:W-:Y:S05]  /*0c30*/  BSYNC.RECONVERGENT B1 ;  /* 0x0000000000017941 */ /* 0x000fea0003800200 */
.L_x_66:
        /* <DEDUP_REMOVED lines=30> */
[----:B------:R-:W-:-:S06]  /*0e20*/  @P0 IADD3 R3, PT, PT, R3, 0x1, RZ ;  /* 0x0000000103030810 */ /* 0x000fcc0007ffe0ff */
[----:B------:R-:W-:Y:S01]  /*0e30*/  @!P2 IMAD.MOV R3, RZ, RZ, -R3 ;  /* 0x000000ffff03a224 */ /* 0x000fe200078e0a03 */
        /* <DEDUP_REMOVED lines=26> */
.L_x_74:
[----:B------:R-:W0:Y:S01]  /*0fe0*/  LDCU UR4, c[0x0][0x3c8] ;  /* 0x00007900ff0477ac */ /* 0x000e220008000800 */
[----:B------:R-:W-:Y:S01]  /*0ff0*/  IMAD R25, R15, 0x2, R12 ;  /* 0x000000020f197824 */ /* 0x000fe200078e020c */
[----:B------:R-:W-:Y:S01]  /*1000*/  LEA R24, R22, R11, 0x1 ;  /* 0x0000000b16187211 */ /* 0x000fe200078e08ff */
[----:B------:R-:W1:Y:S03]  /*1010*/  LDCU UR5, c[0x0][0x3c4] ;  /* 0x00007880ff0577ac */ /* 0x000e660008000800 */
        /* <DEDUP_REMOVED lines=19> */
.L_x_73:
[----:B------:R-:W-:Y:S02]  /*1150*/  IMAD.IADD R22, R22, 0x1, -R26 ;  /* 0x0000000116167824 */ /* 0x000fe400078e0a1a */
[----:B------:R-:W-:-:S03]  /*1160*/  VIADD R15, R15, 0x1 ;  /* 0x000000010f0f7836 */ /* 0x000fc60000000000 */
[----:B------:R-:W-:-:S04]  /*1170*/  IADD3 R25, PT, PT, R22, 0x20, RZ ;  /* 0x0000002016197810 */ /* 0x000fc80007ffe0ff */
[----:B------:R-:W-:-:S13]  /*1180*/  ISETP.GE.AND P1, PT, R25, R26, PT ;  /* 0x0000001a1900720c */ /* 0x000fda0003f26270 */
[----:B------:R-:W-:Y:S05]  /*1190*/  @P1 BRA `(.L_x_73) ;  /* 0xfffffffc00ec1947 */ /* 0x000fea000383ffff */
[----:B------:R-:W-:Y:S05]  /*11a0*/  BSYNC.RECONVERGENT B3 ;  /* 0x0000000000037941 */ /* 0x000fea0003800200 */
.L_x_72:
[----:B------:R-:W-:Y:S05]  /*11b0*/  BSYNC.RECONVERGENT B2 ;  /* 0x0000000000027941 */ /* 0x000fea0003800200 */
.L_x_71:
        /* <DEDUP_REMOVED lines=10> */
.L_x_70:
[----:B------:R-:W-:Y:S05]  /*1260*/  BSYNC.RECONVERGENT B1 ;  /* 0x0000000000017941 */ /* 0x000fea0003800200 */
.L_x_69:
[----:B------:R-:W-:-:S05]  /*1270*/  SHF.R.U32.HI R2, RZ, 0x5, R19 ;  /* 0x00000005ff027819 */ /* 0x000fca0000011613 */
[--C-:B------:R-:W-:Y:S02]  /*1280*/  IMAD.IADD R0, R0, 0x1, R2.reuse ;  /* 0x0000000100007824 */ /* 0x100fe400078e0202 */
[----:B------:R-:W-:-:S03]  /*1290*/  IMAD.IADD R9, R9, 0x1, R2 ;  /* 0x0000000109097824 */ /* 0x000fc600078e0202 */
[----:B------:R-:W-:-:S13]  /*12a0*/  ISETP.GE.AND P0, PT, R0, R7, PT ;  /* 0x000000070000720c */ /* 0x000fda0003f06270 */
[----:B------:R-:W-:Y:S05]  /*12b0*/  @!P0 BRA `(.L_x_75) ;  /* 0xfffffff8003c8947 */ /* 0x000fea000383ffff */
.L_x_65:
[----:B------:R-:W-:Y:S05]  /*12c0*/  BSYNC.RECONVERGENT B0 ;  /* 0x0000000000007941 */ /* 0x000fea0003800200 */
.L_x_64:
        /* <DEDUP_REMOVED lines=26> */
.L_x_76:
        /* <DEDUP_REMOVED lines=18> */
.L_x_78:
        /* <DEDUP_REMOVED lines=119> */
.L_x_77:
        /* <DEDUP_REMOVED lines=8> */
.L_x_79:
        /* <DEDUP_REMOVED lines=16> */
.L_x_824:


//--------------------- .text._ZN2at6native51_GLOBAL__N__11011a27_18_DepthwiseConv3d_cu_35e0c7b544conv_depthwise3d_cuda_backward_weight_kernelIN3c104HalfEfLi1ELi1EEEvNS_27GenericPackedTensorAccessorIKT_Lm5ENS_16DefaultPtrTraitsEiEES9_NS5_IS6_Lm5ES8_iEEiiiiiiiii --------------------------
	.section	.text._ZN2at6native51_GLOBAL__N__11011a27_18_DepthwiseConv3d_cu_35e0c7b544conv_depthwise3d_cuda_backward_weight_kernelIN3c104HalfEfLi1ELi1EEEvNS_27GenericPackedTensorAccessorIKT_Lm5ENS_16DefaultPtrTraitsEiEES9_NS5_IS6_Lm5ES8_iEEiiiiiiiii,"ax",@progbits
	.align	128
.text._ZN2at6native51_GLOBAL__N__11011a27_18_DepthwiseConv3d_cu_35e0c7b544conv_depthwise3d_cuda_backward_weight_kernelIN3c104HalfEfLi1ELi1EEEvNS_27GenericPackedTensorAccessorIKT_Lm5ENS_16DefaultPtrTraitsEiEES9_NS5_IS6_Lm5ES8_iEEiiiiiiiii:
        .type           _ZN2at6native51_GLOBAL__N__11011a27_18_DepthwiseConv3d_cu_35e0c7b544conv_depthwise3d_cuda_backward_weight_kernelIN3c104HalfEfLi1ELi1EEEvNS_27GenericPackedTensorAccessorIKT_Lm5ENS_16DefaultPtrTraitsEiEES9_NS5_IS6_Lm5ES8_iEEiiiiiiiii,@function
        .size           _ZN2at6native51_GLOBAL__N__11011a27_18_DepthwiseConv3d_cu_35e0c7b544conv_depthwise3d_cuda_backward_weight_kernelIN3c104HalfEfLi1ELi1EEEvNS_27GenericPackedTensorAccessorIKT_Lm5ENS_16DefaultPtrTraitsEiEES9_NS5_IS6_Lm5ES8_iEEiiiiiiiii,(.L_x_825 - _ZN2at6native51_GLOBAL__N__11011a27_18_DepthwiseConv3d_cu_35e0c7b544conv_depthwise3d_cuda_backward_weight_kernelIN3c104HalfEfLi1ELi1EEEvNS_27GenericPackedTensorAccessorIKT_Lm5ENS_16DefaultPtrTraitsEiEES9_NS5_IS6_Lm5ES8_iEEiiiiiiiii)
        .other          _ZN2at6native51_GLOBAL__N__11011a27_18_DepthwiseConv3d_cu_35e0c7b544conv_depthwise3d_cuda_backward_weight_kernelIN3c104HalfEfLi1ELi1EEEvNS_27GenericPackedTensorAccessorIKT_Lm5ENS_16DefaultPtrTraitsEiEES9_NS5_IS6_Lm5ES8_iEEiiiiiiiii,@"STO_CUDA_ENTRY STV_DEFAULT"
_ZN2at6native51_GLOBAL__N__11011a27_18_DepthwiseConv3d_cu_35e0c7b544conv_depthwise3d_cuda_backward_weight_kernelIN3c104HalfEfLi1ELi1EEEvNS_27GenericPackedTensorAccessorIKT_Lm5ENS_16DefaultPtrTraitsEiEES9_NS5_IS6_Lm5ES8_iEEiiiiiiiii:
        /* <DEDUP_REMOVED lines=187> */
.L_x_91:
[----:B------:R-:W0:Y:S01]  /*0bb0*/  LDC R2, c[0x0][0x390] ;  /* 0x0000e400ff027b82 */ /* 0x000e220000000800 */
[----:B------:R-:W-:Y:S01]  /*0bc0*/  BSSY.RECONVERGENT B1, `(.L_x_82) ;  /* 0x0000007000017945 */ /* 0x000fe20003800200 */
[----:B0-----:R-:W-:-:S13]  /*0bd0*/  ISETP.GE.AND P0, PT, R9, R2, PT ;  /* 0x000000020900720c */ /* 0x001fda0003f06270 */
[----:B------:R-:W-:Y:S05]  /*0be0*/  @!P0 BRA `(.L_x_83) ;  /* 0x0000000000108947 */ /* 0x000fea0003800000 */
.L_x_84:
[----:B------:R-:W-:Y:S01]  /*0bf0*/  IADD3 R9, PT, PT, R9, -R2, RZ ;  /* 0x8000000209097210 */ /* 0x000fe20007ffe0ff */
[----:B------:R-:W-:-:S03]  /*0c00*/  VIADD R6, R6, 0x1 ;  /* 0x0000000106067836 */ /* 0x000fc60000000000 */
[----:B------:R-:W-:-:S13]  /*0c10*/  ISETP.GE.AND P0, PT, R9, R2, PT ;  /* 0x000000020900720c */ /* 0x000fda0003f06270 */
[----:B------:R-:W-:Y:S05]  /*0c20*/  @P0 BRA `(.L_x_84) ;  /* 0xfffffffc00f00947 */ /* 0x000fea000383ffff */
.L_x_83:
[----:B------:R-:W-:Y:S05]  /*0c30*/  BSYNC.RECONVERGENT B1 ;  /* 0x0000000000017941 */ /* 0x000fea0003800200 */
.L_x_82:
        /* <DEDUP_REMOVED lines=58> */
.L_x_90:
[----:B------:R-:W0:Y:S01]  /*0fe0*/  LDCU UR4, c[0x0][0x3c8] ;  /* 0x00007900ff0477ac */ /* 0x000e220008000800 */
[----:B------:R-:W-:Y:S01]  /*0ff0*/  IMAD.IADD R25, R12, 0x1, R15 ;  /* 0x000000010c197824 */ /* 0x000fe200078e020f */
[----:B------:R-:W-:Y:S01]  /*1000*/  IADD3 R24, PT, PT, R11, R22, RZ ;  /* 0x000000160b187210 */ /* 0x000fe20007ffe0ff */
        /* <DEDUP_REMOVED lines=20> */
.L_x_89:
[----:B------:R-:W-:Y:S02]  /*1150*/  IMAD.IADD R22, R22, 0x1, -R26 ;  /* 0x0000000116167824 */ /* 0x000fe400078e0a1a */
[----:B------:R-:W-:-:S03]  /*1160*/  VIADD R15, R15, 0x1 ;  /* 0x000000010f0f7836 */ /* 0x000fc60000000000 */
[----:B------:R-:W-:-:S04]  /*1170*/  IADD3 R25, PT, PT, R22, 0x20, RZ ;  /* 0x0000002016197810 */ /* 0x000fc80007ffe0ff */
[----:B------:R-:W-:-:S13]  /*1180*/  ISETP.GE.AND P1, PT, R25, R26, PT ;  /* 0x0000001a1900720c */ /* 0x000fda0003f26270 */
[----:B------:R-:W-:Y:S05]  /*1190*/  @P1 BRA `(.L_x_89) ;  /* 0xfffffffc00ec1947 */ /* 0x000fea000383ffff */
[----:B------:R-:W-:Y:S05]  /*11a0*/  BSYNC.RECONVERGENT B3 ;  /* 0x0000000000037941 */ /* 0x000fea0003800200 */
.L_x_88:
[----:B------:R-:W-:Y:S05]  /*11b0*/  BSYNC.RECONVERGENT B2 ;  /* 0x0000000000027941 */ /* 0x000fea0003800200 */
.L_x_87:
        /* <DEDUP_REMOVED lines=10> */
.L_x_86:
[----:B------:R-:W-:Y:S05]  /*1260*/  BSYNC.RECONVERGENT B1 ;  /* 0x0000000000017941 */ /* 0x000fea0003800200 */
.L_x_85:
[----:B------:R-:W-:-:S05]  /*1270*/  SHF.R.U32.HI R2, RZ, 0x5, R19 ;  /* 0x00000005ff027819 */ /* 0x000fca0000011613 */
[--C-:B------:R-:W-:Y:S02]  /*1280*/  IMAD.IADD R0, R0, 0x1, R2.reuse ;  /* 0x0000000100007824 */ /* 0x100fe400078e0202 */
[----:B------:R-:W-:-:S03]  /*1290*/  IMAD.IADD R9, R9, 0x1, R2 ;  /* 0x0000000109097824 */ /* 0x000fc600078e0202 */
[----:B------:R-:W-:-:S13]  /*12a0*/  ISETP.GE.AND P0, PT, R0, R7, PT ;  /* 0x000000070000720c */ /* 0x000fda0003f06270 */
[----:B------:R-:W-:Y:S05]  /*12b0*/  @!P0 BRA `(.L_x_91) ;  /* 0xfffffff8003c8947 */ /* 0x000fea000383ffff */
.L_x_81:
[----:B------:R-:W-:Y:S05]  /*12c0*/  BSYNC.RECONVERGENT B0 ;  /* 0x0000000000007941 */ /* 0x000fea0003800200 */
.L_x_80:
        /* <DEDUP_REMOVED lines=26> */
.L_x_92:
        /* <DEDUP_REMOVED lines=18> */
.L_x_94:
        /* <DEDUP_REMOVED lines=119> */
.L_x_93:
        /* <DEDUP_REMOVED lines=8> */
.L_x_95:
        /* <DEDUP_REMOVED lines=16> */
.L_x_825:


//--------------------- .text._ZN2at6native51_GLOBAL__N__11011a27_18_DepthwiseConv3d_cu_35e0c7b544conv_depthwise3d_cuda_backward_weight_kernelIffLin1ELin1EEEvNS_27GenericPackedTensorAccessorIKT_Lm5ENS_16DefaultPtrTraitsEiEES7_NS3_IS4_Lm5ES6_iEEiiiiiiiii --------------------------
	.section	.text._ZN2at6native51_GLOBAL__N__11011a27_18_DepthwiseConv3d_cu_35e0c7b544conv_depthwise3d_cuda_backward_weight_kernelIffLin1ELin1EEEvNS_27GenericPackedTensorAccessorIKT_Lm5ENS_16DefaultPtrTraitsEiEES7_NS3_IS4_Lm5ES6_iEEiiiiiiiii,"ax",@progbits
	.align	128
.text._ZN2at6native51_GLOBAL__N__11011a27_18_DepthwiseConv3d_cu_35e0c7b544conv_depthwise3d_cuda_backward_weight_kernelIffLin1ELin1EEEvNS_27GenericPackedTensorAccessorIKT_Lm5ENS_16DefaultPtrTraitsEiEES7_NS3_IS4_Lm5ES6_iEEiiiiiiiii:
        .type           _ZN2at6native51_GLOBAL__N__11011a27_18_DepthwiseConv3d_cu_35e0c7b544conv_depthwise3d_cuda_backward_weight_kernelIffLin1ELin1EEEvNS_27GenericPackedTensorAccessorIKT_Lm5ENS_16DefaultPtrTraitsEiEES7_NS3_IS4_Lm5ES6_iEEiiiiiiiii,@function
        .size           _ZN2at6native51_GLOBAL__N__11011a27_18_DepthwiseConv3d_cu_35e0c7b544conv_depthwise3d_cuda_backward_weight_kernelIffLin1ELin1EEEvNS_27GenericPackedTensorAccessorIKT_Lm5ENS_16DefaultPtrTraitsEiEES7_NS3_IS4_Lm5ES6_iEEiiiiiiiii,(.L_x_826 - _ZN2at6native51_GLOBAL__N__11011a27_18_DepthwiseConv3d_cu_35e0c7b544conv_depthwise3d_cuda_backward_weight_kernelIffLin1ELin1EEEvNS_27GenericPackedTensorAccessorIKT_Lm5ENS_16DefaultPtrTraitsEiEES7_NS3_IS4_Lm5ES6_iEEiiiiiiiii)
        .other          _ZN2at6native51_GLOBAL__N__11011a27_18_DepthwiseConv3d_cu_35e0c7b544conv_depthwise3d_cuda_backward_weight_kernelIffLin1ELin1EEEvNS_27GenericPackedTensorAccessorIKT_Lm5ENS_16DefaultPtrTraitsEiEES7_NS3_IS4_Lm5ES6_iEEiiiiiiiii,@"STO_CUDA_ENTRY STV_DEFAULT"
_ZN2at6native51_GLOBAL__N__11011a27_18_DepthwiseConv3d_cu_35e0c7b544conv_depthwise3d_cuda_backward_weight_kernelIffLin1ELin1EEEvNS_27GenericPackedTensorAccessorIKT_Lm5ENS_16DefaultPtrTraitsEiEES7_NS3_IS4_Lm5ES6_iEEiiiiiiiii:
        /* <DEDUP_REMOVED lines=24> */
[----:B-1----:R-:W-:Y:S01]  /*0180*/  IMAD.MOV.U32 R4, RZ, RZ, RZ ;  /* 0x000000ffff047224 */ /* 0x002fe200078e00ff */
[----:B---3--:R-:W-:-:S11]  /*0190*/  IADD3 R0, PT, PT, RZ, -R5, RZ ;  /* 0x80000005ff007210 */ /* 0x008fd60007ffe0ff */
        /* <DEDUP_REMOVED lines=18> */
[----:B------:R-:W-:Y:S01]  /*02c0*/  @P0 IADD3 R0, PT, PT, R0, -R13, RZ ;  /* 0x8000000d00000210 */ /* 0x000fe20007ffe0ff */
[----:B------:R-:W-:-:S03]  /*02d0*/  @P0 VIADD R3, R3, 0x1 ;  /* 0x0000000103030836 */ /* 0x000fc60000000000 */
        /* <DEDUP_REMOVED lines=8> */
[----:B------:R-:W-:Y:S01]  /*0360*/  @P0 IADD3 R5, PT, PT, R5, -R12, RZ ;  /* 0x8000000c05050210 */ /* 0x000fe20007ffe0ff */
        /* <DEDUP_REMOVED lines=11> */
[----:B------:R-:W-:Y:S03]  /*0420*/  BSSY.RECONVERGENT B0, `(.L_x_96) ;  /* 0x00000eb000007945 */ /* 0x000fe60003800200 */
        /* <DEDUP_REMOVED lines=11> */
[----:B------:R-:W-:-:S04]  /*04e0*/  IMAD.HI.U32 R4, R5, R15, R4 ;  /* 0x0000000f05047227 */ /* 0x000fc800078e0004 */
[----:B------:R-:W-:Y:S02]  /*04f0*/  IMAD.MOV R15, RZ, RZ, -R2 ;  /* 0x000000ffff0f7224 */ /* 0x000fe400078e0a02 */
[----:B------:R-:W-:Y:S02]  /*0500*/  IMAD.HI.U32 R8, R4, R20, RZ ;  /* 0x0000001404087227 */ /* 0x000fe400078e00ff */
[----:B------:R-:W0:Y:S02]  /*0510*/  LDC.64 R4, c[0x0][0x408] ;  /* 0x00010200ff047b82 */ /* 0x000e240000000a00 */
[----:B------:R-:W-:Y:S01]  /*0520*/  IMAD R10, R10, R15, UR4 ;  /* 0x000000040a0a7e24 */ /* 0x000fe2000f8e020f */
[----:B------:R-:W-:Y:S01]  /*0530*/  IADD3 R14, PT, PT, -R8, RZ, RZ ;  /* 0x000000ff080e7210 */ /* 0x000fe20007ffe1ff */
[----:B------:R-:W1:Y:S04]  /*0540*/  LDCU UR4, c[0x0][0x3b8] ;  /* 0x00007700ff0477ac */ /* 0x000e680008000800 */
[----:B------:R-:W-:-:S02]  /*0550*/  IMAD R20, R9, R14, R20 ;  /* 0x0000000e09147224 */ /* 0x000fc400078e0214 */
[----:B------:R-:W-:-:S03]  /*0560*/  IMAD.MOV R14, RZ, RZ, -R3 ;  /* 0x000000ffff0e7224 */ /* 0x000fc600078e0a03 */
[----:B------:R-:W-:Y:S01]  /*0570*/  ISETP.GT.U32.AND P2, PT, R9, R20, PT ;  /* 0x000000140900720c */ /* 0x000fe20003f44070 */
[----:B------:R-:W-:Y:S02]  /*0580*/  IMAD R13, R13, R14, R2 ;  /* 0x0000000e0d0d7224 */ /* 0x000fe400078e0202 */
[----:B------:R-:W-:Y:S02]  /*0590*/  IMAD R14, R12, R16, R3 ;  /* 0x000000100c0e7224 */ /* 0x000fe400078e0203 */
[----:B------:R-:W4:Y:S02]  /*05a0*/  LDC.64 R16, c[0x0][0x3e0] ;  /* 0x0000f800ff107b82 */ /* 0x000f240000000a00 */
[----:B---3--:R-:W-:Y:S02]  /*05b0*/  IMAD R2, R14, R19, RZ ;  /* 0x000000130e027224 */ /* 0x008fe400078e02ff */
[----:B0-----:R-:W-:-:S04]  /*05c0*/  IMAD R5, R10, R5, RZ ;  /* 0x000000050a057224 */ /* 0x001fc800078e02ff */
[----:B------:R-:W-:Y:S01]  /*05d0*/  @!P2 IMAD.IADD R20, R20, 0x1, -R9 ;  /* 0x000000011414a824 */ /* 0x000fe200078e0a09 */
[----:B------:R-:W0:Y:S01]  /*05e0*/  LDC R19, c[0x0][0x360] ;  /* 0x0000d800ff137b82 */ /* 0x000e220000000800 */
[----:B------:R-:W-:Y:S01]  /*05f0*/  IMAD R3, R13, R4, RZ ;  /* 0x000000040d037224 */ /* 0x000fe200078e02ff */
[--C-:B------:R-:W-:Y:S01]  /*0600*/  SHF.R.S32.HI R4, RZ, 0x1f, R5.reuse ;  /* 0x0000001fff047819 */ /* 0x100fe20000011405 */
[----:B------:R-:W-:Y:S01]  /*0610*/  @!P2 VIADD R8, R8, 0x1 ;  /* 0x000000010808a836 */ /* 0x000fe20000000000 */
[----:B------:R-:W-:Y:S02]  /*0620*/  ISETP.GE.U32.AND P1, PT, R20, R9, PT ;  /* 0x000000091400720c */ /* 0x000fe40003f26070 */
[----:B------:R-:W-:Y:S02]  /*0630*/  IADD3 R12, P0, P3, R2, R3, R5 ;  /* 0x00000003020c7210 */ /* 0x000fe40007b1e005 */
[----:B------:R-:W-:Y:S02]  /*0640*/  SHF.R.S32.HI R3, RZ, 0x1f, R3 ;  /* 0x0000001fff037819 */ /* 0x000fe40000011403 */
[----:B------:R-:W-:-:S02]  /*0650*/  SHF.R.S32.HI R2, RZ, 0x1f, R2 ;  /* 0x0000001fff027819 */ /* 0x000fc40000011402 */
[----:B------:R-:W-:Y:S02]  /*0660*/  LOP3.LUT R5, R0, R7, RZ, 0x3c, !PT ;  /* 0x0000000700057212 */ /* 0x000fe400078e3cff */
[----:B------:R-:W-:Y:S02]  /*0670*/  IADD3.X R4, PT, PT, R2, R3, R4, P0, P3 ;  /* 0x0000000302047210 */ /* 0x000fe400007e6404 */
[----:B------:R-:W-:Y:S01]  /*0680*/  ISETP.GE.AND P0, PT, R5, RZ, PT ;  /* 0x000000ff0500720c */ /* 0x000fe20003f06270 */
[C---:B-1----:R-:W-:Y:S01]  /*0690*/  IMAD R5, R7.reuse, UR4, RZ ;  /* 0x0000000407057c24 */ /* 0x042fe2000f8e02ff */
[----:B------:R-:W-:Y:S02]  /*06a0*/  @P1 IADD3 R8, PT, PT, R8, 0x1, RZ ;  /* 0x0000000108081810 */ /* 0x000fe40007ffe0ff */
[----:B------:R-:W-:Y:S02]  /*06b0*/  ISETP.NE.AND P2, PT, R7, RZ, PT ;  /* 0x000000ff0700720c */ /* 0x000fe40003f45270 */
[----:B------:R-:W-:-:S02]  /*06c0*/  ISETP.GE.AND P1, PT, R0, R5, PT ;  /* 0x000000050000720c */ /* 0x000fc40003f26270 */
[----:B------:R-:W-:-:S04]  /*06d0*/  IADD3 R2, P3, PT, R11, R12, RZ ;  /* 0x0000000c0b027210 */ /* 0x000fc80007f7e0ff */
[----:B------:R-:W-:Y:S01]  /*06e0*/  LEA.HI.X.SX32 R11, R11, R4, 0x1, P3 ;  /* 0x000000040b0b7211 */ /* 0x000fe200018f0eff */
[----:B------:R-:W-:Y:S01]  /*06f0*/  IMAD.MOV.U32 R4, RZ, RZ, R8 ;  /* 0x000000ffff047224 */ /* 0x000fe200078e0008 */
[C---:B----4-:R-:W-:Y:S01]  /*0700*/  LEA R16, P3, R2.reuse, R16, 0x2 ;  /* 0x0000001002107211 */ /* 0x050fe200078610ff */
[----:B------:R-:W-:Y:S02]  /*0710*/  IMAD.MOV.U32 R8, RZ, RZ, RZ ;  /* 0x000000ffff087224 */ /* 0x000fe400078e00ff */
[----:B------:R-:W-:Y:S01]  /*0720*/  @!P0 IMAD.MOV R4, RZ, RZ, -R4 ;  /* 0x000000ffff048224 */ /* 0x000fe200078e0a04 */
[----:B------:R-:W-:Y:S02]  /*0730*/  LEA.HI.X R17, R2, R17, R11, 0x2, P3 ;  /* 0x0000001102117211 */ /* 0x000fe400018f140b */
[----:B------:R-:W-:Y:S01]  /*0740*/  @!P2 LOP3.LUT R4, RZ, R7, RZ, 0x33, !PT ;  /* 0x00000007ff04a212 */ /* 0x000fe200078e33ff */
[----:B--2---:R-:W-:Y:S06]  /*0750*/  @P1 BRA `(.L_x_97) ;  /* 0x0000000800dc1947 */ /* 0x004fec0003800000 */
[----:B------:R-:W1:Y:S01]  /*0760*/  LDC R8, c[0x0][0x3bc] ;  /* 0x0000ef00ff087b82 */ /* 0x000e620000000800 */
[----:B------:R-:W2:Y:S01]  /*0770*/  LDCU UR5, c[0x0][0x3a0] ;  /* 0x00007400ff0577ac */ /* 0x000ea20008000800 */
[----:B------:R-:W3:Y:S06]  /*0780*/  LDCU UR7, c[0x0][0x430] ;  /* 0x00008600ff0777ac */ /* 0x000eec0008000800 */
[----:B------:R-:W4:Y:S01]  /*0790*/  LDC R21, c[0x0][0x38c] ;  /* 0x0000e300ff157b82 */ /* 0x000f220000000800 */
[----:B------:R-:W5:Y:S01]  /*07a0*/  LDCU UR4, c[0x0][0x428] ;  /* 0x00008500ff0477ac */ /* 0x000f620008000800 */
[----:B------:R-:W0:Y:S01]  /*07b0*/  LDCU UR8, c[0x0][0x42c] ;  /* 0x00008580ff0877ac */ /* 0x000e220008000800 */
[----:B------:R-:W0:Y:S01]  /*07c0*/  LDCU UR6, c[0x0][0x3d0] ;  /* 0x00007a00ff0677ac */ /* 0x000e220008000800 */
[----:B-1----:R-:W-:-:S04]  /*07d0*/  IABS R11, R8 ;  /* 0x00000008000b7213 */ /* 0x002fc80000000000 */
[----:B------:R-:W1:Y:S08]  /*07e0*/  I2F.RP R9, R11 ;  /* 0x0000000b00097306 */ /* 0x000e700000209400 */
[----:B-1----:R-:W1:Y:S02]  /*07f0*/  MUFU.RCP R9, R9 ;  /* 0x0000000900097308 */ /* 0x002e640000001000 */
[----:B-1----:R-:W-:-:S06]  /*0800*/  VIADD R2, R9, 0xffffffe ;  /* 0x0ffffffe09027836 */ /* 0x002fcc0000000000 */
[----:B------:R1:W2:Y:S02]  /*0810*/  F2I.FTZ.U32.TRUNC.NTZ R3, R2 ;  /* 0x0000000200037305 */ /* 0x0002a4000021f000 */
[----:B-1----:R-:W-:Y:S02]  /*0820*/  HFMA2 R2, -RZ, RZ, 0, 0 ;  /* 0x00000000ff027431 */ /* 0x002fe400000001ff */
[----:B--2---:R-:W-:-:S04]  /*0830*/  IMAD.MOV R12, RZ, RZ, -R3 ;  /* 0x000000ffff0c7224 */ /* 0x004fc800078e0a03 */
[----:B------:R-:W-:Y:S01]  /*0840*/  IMAD R15, R12, R11, RZ ;  /* 0x0000000b0c0f7224 */ /* 0x000fe200078e02ff */
[----:B----4-:R-:W-:-:S03]  /*0850*/  IABS R12, R21 ;  /* 0x00000015000c7213 */ /* 0x010fc60000000000 */
        /* <DEDUP_REMOVED lines=10> */
[----:B------:R-:W-:Y:S02]  /*0900*/  LOP3.LUT R2, R21, R8, RZ, 0x3c, !PT ;  /* 0x0000000815027212 */ /* 0x000fe400078e3cff */
[----:B------:R-:W5:Y:S02]  /*0910*/  LDC R21, c[0x0][0x41c] ;  /* 0x00010700ff157b82 */ /* 0x000f640000000800 */
[----:B------:R-:W-:-:S07]  /*0920*/  ISETP.GE.AND P2, PT, R2, RZ, PT ;  /* 0x000000ff0200720c */ /* 0x000fce0003f46270 */
[----:B------:R-:W-:-:S06]  /*0930*/  @P0 VIADD R9, R9, 0x1 ;  /* 0x0000000109090836 */ /* 0x000fcc0000000000 */
[----:B------:R-:W-:Y:S01]  /*0940*/  @!P2 IMAD.MOV R9, RZ, RZ, -R9 ;  /* 0x000000ffff09a224 */ /* 0x000fe200078e0a09 */
[----:B------:R-:W-:-:S04]  /*0950*/  @!P1 LOP3.LUT R9, RZ, R8, RZ, 0x33, !PT ;  /* 0x00000008ff099212 */ /* 0x000fc800078e33ff */
[-C--:B------:R-:W-:Y:S02]  /*0960*/  IABS R8, R9.reuse ;  /* 0x0000000900087213 */ /* 0x080fe40000000000 */
[----:B------:R-:W-:Y:S02]  /*0970*/  IABS R20, R9 ;  /* 0x0000000900147213 */ /* 0x000fe40000000000 */
[----:B------:R-:W1:Y:S01]  /*0980*/  I2F.RP R11, R8 ;  /* 0x00000008000b7306 */ /* 0x000e620000209400 */
[----:B-----5:R-:W-:-:S07]  /*0990*/  IMAD R14, R14, UR4, -R21 ;  /* 0x000000040e0e7c24 */ /* 0x020fce000f8e0a15 */
[----:B-1----:R-:W1:Y:S02]  /*09a0*/  MUFU.RCP R11, R11 ;  /* 0x0000000b000b7308 */ /* 0x002e640000001000 */
[----:B-1----:R-:W-:-:S06]  /*09b0*/  IADD3 R2, PT, PT, R11, 0xffffffe, RZ ;  /* 0x0ffffffe0b027810 */ /* 0x002fcc0007ffe0ff */
[----:B------:R1:W2:Y:S02]  /*09c0*/  F2I.FTZ.U32.TRUNC.NTZ R3, R2 ;  /* 0x0000000200037305 */ /* 0x0002a4000021f000 */
[----:B-1----:R-:W-:Y:S02]  /*09d0*/  IMAD.MOV.U32 R2, RZ, RZ, RZ ;  /* 0x000000ffff027224 */ /* 0x002fe400078e00ff */
[----:B--2---:R-:W-:-:S04]  /*09e0*/  IMAD.MOV R15, RZ, RZ, -R3 ;  /* 0x000000ffff0f7224 */ /* 0x004fc800078e0a03 */
[----:B------:R-:W-:-:S04]  /*09f0*/  IMAD R15, R15, R8, RZ ;  /* 0x000000080f0f7224 */ /* 0x000fc800078e02ff */
[----:B------:R-:W-:-:S04]  /*0a00*/  IMAD.HI.U32 R3, R3, R15, R2 ;  /* 0x0000000f03037227 */ /* 0x000fc800078e0002 */
[----:B------:R-:W-:Y:S02]  /*0a10*/  IMAD.MOV R15, RZ, RZ, -R20 ;  /* 0x000000ffff0f7224 */ /* 0x000fe400078e0a14 */
[----:B------:R-:W-:-:S04]  /*0a20*/  IMAD.HI.U32 R11, R3, R12, RZ ;  /* 0x0000000c030b7227 */ /* 0x000fc800078e00ff */
[----:B------:R-:W-:-:S05]  /*0a30*/  IMAD R3, R11, R15, R12 ;  /* 0x0000000f0b037224 */ /* 0x000fca00078e020c */
[----:B------:R-:W-:-:S13]  /*0a40*/  ISETP.GT.U32.AND P1, PT, R8, R3, PT ;  /* 0x000000030800720c */ /* 0x000fda0003f24070 */
[----:B------:R-:W-:Y:S02]  /*0a50*/  @!P1 IMAD.IADD R3, R3, 0x1, -R8 ;  /* 0x0000000103039824 */ /* 0x000fe400078e0a08 */
[----:B------:R-:W-:Y:S01]  /*0a60*/  @!P1 VIADD R11, R11, 0x1 ;  /* 0x000000010b0b9836 */ /* 0x000fe20000000000 */
[----:B------:R-:W-:Y:S02]  /*0a70*/  ISETP.NE.AND P1, PT, R9, RZ, PT ;  /* 0x000000ff0900720c */ /* 0x000fe40003f25270 */
[----:B------:R-:W-:Y:S02]  /*0a80*/  ISETP.GE.U32.AND P0, PT, R3, R8, PT ;  /* 0x000000080300720c */ /* 0x000fe40003f06070 */
[----:B------:R-:W3:Y:S01]  /*0a90*/  LDC.64 R2, c[0x0][0x420] ;  /* 0x00010800ff027b82 */ /* 0x000ee20000000a00 */
[----:B------:R-:W-:-:S04]  /*0aa0*/  LOP3.LUT R8, R6, R9, RZ, 0x3c, !PT ;  /* 0x0000000906087212 */ /* 0x000fc800078e3cff */
[----:B------:R-:W-:Y:S01]  /*0ab0*/  ISETP.GE.AND P2, PT, R8, RZ, PT ;  /* 0x000000ff0800720c */ /* 0x000fe20003f46270 */
[----:B------:R-:W-:-:S04]  /*0ac0*/  IMAD.MOV R8, RZ, RZ, -R4 ;  /* 0x000000ffff087224 */ /* 0x000fc800078e0a04 */
[----:B------:R-:W-:Y:S01]  /*0ad0*/  IMAD R7, R7, R8, R0 ;  /* 0x0000000807077224 */ /* 0x000fe200078e0200 */
[----:B------:R-:W-:Y:S01]  /*0ae0*/  @P0 IADD3 R11, PT, PT, R11, 0x1, RZ ;  /* 0x000000010b0b0810 */ /* 0x000fe20007ffe0ff */
[----:B------:R-:W-:-:S04]  /*0af0*/  IMAD.MOV.U32 R8, RZ, RZ, RZ ;  /* 0x000000ffff087224 */ /* 0x000fc800078e00ff */
[----:B------:R-:W-:Y:S02]  /*0b00*/  IMAD.MOV.U32 R15, RZ, RZ, R11 ;  /* 0x000000ffff0f7224 */ /* 0x000fe400078e000b */
[----:B------:R-:W-:Y:S01]  /*0b10*/  IMAD R11, R6, UR5, RZ ;  /* 0x00000005060b7c24 */ /* 0x000fe2000f8e02ff */
[----:B------:R-:W-:Y:S01]  /*0b20*/  LOP3.LUT R6, R18, 0x1f, RZ, 0xc0, !PT ;  /* 0x0000001f12067812 */ /* 0x000fe200078ec0ff */
[----:B------:R-:W-:Y:S01]  /*0b30*/  @!P2 IMAD.MOV R15, RZ, RZ, -R15 ;  /* 0x000000ffff0fa224 */ /* 0x000fe200078e0a0f */
[----:B------:R-:W-:Y:S02]  /*0b40*/  @!P1 LOP3.LUT R15, RZ, R9, RZ, 0x33, !PT ;  /* 0x00000009ff0f9212 */ /* 0x000fe400078e33ff */
[----:B------:R-:W-:Y:S01]  /*0b50*/  IADD3 R6, P0, PT, R6, R11, RZ ;  /* 0x0000000b06067210 */ /* 0x000fe20007f1e0ff */
[----:B---3--:R-:W-:Y:S02]  /*0b60*/  IMAD R9, R10, UR7, -R3 ;  /* 0x000000070a097c24 */ /* 0x008fe4000f8e0a03 */
[----:B0-----:R-:W-:Y:S01]  /*0b70*/  IMAD R10, R13, UR8, -R2 ;  /* 0x000000080d0a7c24 */ /* 0x001fe2000f8e0a02 */
[----:B------:R-:W-:Y:S01]  /*0b80*/  LEA.HI.X.SX32 R12, R11, RZ, 0x1, P0 ;  /* 0x000000ff0b0c7211 */ /* 0x000fe200000f0eff */
[----:B------:R-:W-:-:S08]  /*0b90*/  IMAD R11, R15, UR6, RZ ;  /* 0x000000060f0b7c24 */ /* 0x000fd0000f8e02ff */
.L_x_107:
[----:B------:R-:W0:Y:S01]  /*0ba0*/  LDC R2, c[0x0][0x390] ;  /* 0x0000e400ff027b82 */ /* 0x000e220000000800 */
[----:B------:R-:W-:Y:S01]  /*0bb0*/  BSSY.RECONVERGENT B1, `(.L_x_98) ;  /* 0x0000007000017945 */ /* 0x000fe20003800200 */
[----:B0-----:R-:W-:-:S13]  /*0bc0*/  ISETP.GE.AND P0, PT, R7, R2, PT ;  /* 0x000000020700720c */ /* 0x001fda0003f06270 */
[----:B------:R-:W-:Y:S05]  /*0bd0*/  @!P0 BRA `(.L_x_99) ;  /* 0x0000000000108947 */ /* 0x000fea0003800000 */
.L_x_100:
[----:B------:R-:W-:Y:S01]  /*0be0*/  IMAD.IADD R7, R7, 0x1, -R2 ;  /* 0x0000000107077824 */ /* 0x000fe200078e0a02 */
[----:B------:R-:W-:-:S04]  /*0bf0*/  IADD3 R4, PT, PT, R4, 0x1, RZ ;  /* 0x0000000104047810 */ /* 0x000fc80007ffe0ff */
[----:B------:R-:W-:-:S13]  /*0c00*/  ISETP.GE.AND P0, PT, R7, R2, PT ;  /* 0x000000020700720c */ /* 0x000fda0003f06270 */
[----:B------:R-:W-:Y:S05]  /*0c10*/  @P0 BRA `(.L_x_100) ;  /* 0xfffffffc00f00947 */ /* 0x000fea000383ffff */
.L_x_99:
[----:B------:R-:W-:Y:S05]  /*0c20*/  BSYNC.RECONVERGENT B1 ;  /* 0x0000000000017941 */ /* 0x000fea0003800200 */
.L_x_98:
        /* <DEDUP_REMOVED lines=24> */
[----:B------:R-:W-:Y:S01]  /*0db0*/  @!P1 IMAD.IADD R2, R2, 0x1, -R13 ;  /* 0x0000000102029824 */ /* 0x000fe200078e0a0d */
[----:B------:R-:W-:Y:S02]  /*0dc0*/  @!P1 IADD3 R3, PT, PT, R3, 0x1, RZ ;  /* 0x0000000103039810 */ /* 0x000fe40007ffe0ff */
        /* <DEDUP_REMOVED lines=15> */
[----:B------:R-:W-:Y:S01]  /*0ec0*/  SHF.R.S32.HI R23, RZ, 0x1f, R11 ;  /* 0x0000001fff177819 */ /* 0x000fe2000001140b */
        /* <DEDUP_REMOVED lines=8> */
[----:B---3--:R-:W-:-:S03]  /*0f50*/  IMAD R2, R4, UR5, RZ ;  /* 0x0000000504027c24 */ /* 0x008fc6000f8e02ff */
[----:B------:R-:W-:Y:S02]  /*0f60*/  IADD3.X R3, PT, PT, R3, R12, R21, P0, P1 ;  /* 0x0000000c03037210 */ /* 0x000fe400007e2415 */
[----:B------:R-:W-:Y:S02]  /*0f70*/  SHF.R.S32.HI R21, RZ, 0x1f, R20 ;  /* 0x0000001fff157819 */ /* 0x000fe40000011414 */
[----:B------:R-:W-:Y:S02]  /*0f80*/  IADD3 R20, P0, P1, R20, R2, R11 ;  /* 0x0000000214147210 */ /* 0x000fe4000791e00b */
[C---:B----4-:R-:W-:Y:S02]  /*0f90*/  LEA R15, P2, R24.reuse, UR8, 0x2 ;  /* 0x00000008180f7c11 */ /* 0x050fe4000f8410ff */
[----:B------:R-:W-:Y:S02]  /*0fa0*/  SHF.R.S32.HI R2, RZ, 0x1f, R2 ;  /* 0x0000001fff027819 */ /* 0x000fe40000011402 */
[----:B------:R-:W-:-:S02]  /*0fb0*/  LEA.HI.X R24, R24, UR9, R3, 0x2, P2 ;  /* 0x0000000918187c11 */ /* 0x000fc400090f1403 */
[----:B------:R-:W-:-:S07]  /*0fc0*/  IADD3.X R21, PT, PT, R21, R2, R23, P0, P1 ;  /* 0x0000000215157210 */ /* 0x000fce00007e2417 */
.L_x_106:
[----:B------:R-:W0:Y:S01]  /*0fd0*/  LDCU UR4, c[0x0][0x418] ;  /* 0x00008300ff0477ac */ /* 0x000e220008000800 */
[----:B------:R-:W1:Y:S01]  /*0fe0*/  LDCU UR5, c[0x0][0x414] ;  /* 0x00008280ff0577ac */ /* 0x000e620008000800 */
[----:B------:R-:W2:Y:S01]  /*0ff0*/  LDCU UR6, c[0x0][0x3c8] ;  /* 0x00007900ff0677ac */ /* 0x000ea20008000800 */
[----:B------:R-:W3:Y:S01]  /*1000*/  LDCU UR7, c[0x0][0x3c4] ;  /* 0x00007880ff0777ac */ /* 0x000ee20008000800 */
[----:B0-----:R-:W-:Y:S02]  /*1010*/  IMAD R23, R22, UR4, R9 ;  /* 0x0000000416177c24 */ /* 0x001fe4000f8e0209 */
[----:B-1----:R-:W-:-:S03]  /*1020*/  IMAD R26, R13, UR5, R10 ;  /* 0x000000050d1a7c24 */ /* 0x002fc6000f8e020a */
[C---:B--2---:R-:W-:Y:S02]  /*1030*/  ISETP.GE.AND P0, PT, R23.reuse, UR6, PT ;  /* 0x0000000617007c0c */ /* 0x044fe4000bf06270 */
[C---:B---3--:R-:W-:Y:S02]  /*1040*/  ISETP.GE.AND P1, PT, R26.reuse, UR7, PT ;  /* 0x000000071a007c0c */ /* 0x048fe4000bf26270 */
[----:B------:R-:W-:Y:S02]  /*1050*/  ISETP.GT.AND P0, PT, R23, -0x1, !P0 ;  /* 0xffffffff1700780c */ /* 0x000fe40004704270 */
[C---:B------:R-:W-:Y:S01]  /*1060*/  ISETP.GT.AND P1, PT, R26.reuse, -0x1, !P1 ;  /* 0xffffffff1a00780c */ /* 0x040fe20004f24270 */
[----:B------:R-:W-:-:S03]  /*1070*/  IMAD R26, R26, UR6, R23 ;  /* 0x000000061a1a7c24 */ /* 0x000fc6000f8e0217 */
[----:B------:R-:W-:-:S13]  /*1080*/  PLOP3.LUT P0, PT, P0, P1, PT, 0x80, 0x8 ;  /* 0x000000000008781c */ /* 0x000fda0000703070 */
[----:B------:R-:W0:Y:S01]  /*1090*/  @P0 LDC.64 R2, c[0x0][0x3b0] ;  /* 0x0000ec00ff020b82 */ /* 0x000e220000000a00 */
[----:B------:R-:W-:-:S04]  /*10a0*/  @P0 IADD3 R23, P1, PT, R26, R20, RZ ;  /* 0x000000141a170210 */ /* 0x000fc80007f3e0ff */
[----:B------:R-:W-:Y:S02]  /*10b0*/  @P0 LEA.HI.X.SX32 R26, R26, R21, 0x1, P1 ;  /* 0x000000151a1a0211 */ /* 0x000fe400008f0eff */
[----:B0-----:R-:W-:-:S04]  /*10c0*/  @P0 LEA R2, P1, R23, R2, 0x2 ;  /* 0x0000000217020211 */ /* 0x001fc800078210ff */
[----:B------:R-:W-:Y:S01]  /*10d0*/  @P0 LEA.HI.X R3, R23, R3, R26, 0x2, P1 ;  /* 0x0000000317030211 */ /* 0x000fe200008f141a */
[----:B------:R-:W-:Y:S01]  /*10e0*/  IMAD.MOV.U32 R23, RZ, RZ, RZ ;  /* 0x000000ffff177224 */ /* 0x000fe200078e00ff */
[----:B------:R-:W0:Y:S05]  /*10f0*/  LDC R26, c[0x0][0x398] ;  /* 0x0000e600ff1a7b82 */ /* 0x000e2a0000000800 */
[----:B------:R1:W5:Y:S02]  /*1100*/  @P0 LDG.E R23, desc[UR36][R2.64] ;  /* 0x0000002402170981 */ /* 0x000364000c1e1900 */
[----:B-1----:R-:W-:Y:S01]  /*1110*/  MOV R2, R15 ;  /* 0x0000000f00027202 */ /* 0x002fe20000000f00 */
[----:B------:R-:W-:-:S05]  /*1120*/  IMAD.MOV.U32 R3, RZ, RZ, R24 ;  /* 0x000000ffff037224 */ /* 0x000fca00078e0018 */
[----:B------:R1:W5:Y:S01]  /*1130*/  LDG.E R27, desc[UR36][R2.64] ;  /* 0x00000024021b7981 */ /* 0x000362000c1e1900 */
[----:B------:R-:W-:Y:S01]  /*1140*/  VIADD R25, R22, 0x20 ;  /* 0x0000002016197836 */ /* 0x000fe20000000000 */
[----:B------:R-:W-:Y:S04]  /*1150*/  BSSY.RECONVERGENT B2, `(.L_x_103) ;  /* 0x000000a000027945 */ /* 0x000fe80003800200 */
[----:B0-----:R-:W-:-:S13]  /*1160*/  ISETP.GE.AND P0, PT, R25, R26, PT ;  /* 0x0000001a1900720c */ /* 0x001fda0003f06270 */
[----:B-1----:R-:W-:Y:S05]  /*1170*/  @!P0 BRA `(.L_x_104) ;  /* 0x00000000001c8947 */ /* 0x002fea0003800000 */
[----:B------:R-:W-:Y:S01]  /*1180*/  BSSY.RECONVERGENT B3, `(.L_x_104) ;  /* 0x0000006000037945 */ /* 0x000fe20003800200 */
.L_x_105:
[----:B------:R-:W-:Y:S02]  /*1190*/  IMAD.IADD R22, R22, 0x1, -R26 ;  /* 0x0000000116167824 */ /* 0x000fe400078e0a1a */
[----:B------:R-:W-:Y:S02]  /*11a0*/  VIADD R13, R13, 0x1 ;  /* 0x000000010d0d7836 */ /* 0x000fe40000000000 */
[----:B------:R-:W-:-:S05]  /*11b0*/  VIADD R25, R22, 0x20 ;  /* 0x0000002016197836 */ /* 0x000fca0000000000 */
[----:B------:R-:W-:-:S13]  /*11c0*/  ISETP.GE.AND P0, PT, R25, R26, PT ;  /* 0x0000001a1900720c */ /* 0x000fda0003f06270 */
[----:B------:R-:W-:Y:S05]  /*11d0*/  @P0 BRA `(.L_x_105) ;  /* 0xfffffffc00ec0947 */ /* 0x000fea000383ffff */
[----:B------:R-:W-:Y:S05]  /*11e0*/  BSYNC.RECONVERGENT B3 ;  /* 0x0000000000037941 */ /* 0x000fea0003800200 */
.L_x_104:
[----:B------:R-:W-:Y:S05]  /*11f0*/  BSYNC.RECONVERGENT B2 ;  /* 0x0000000000027941 */ /* 0x000fea0003800200 */
.L_x_103:
[----:B------:R-:W0:Y:S01]  /*1200*/  LDCU UR4, c[0x0][0x394] ;  /* 0x00007280ff0477ac */ /* 0x000e220008000800 */
[----:B------:R-:W-:Y:S01]  /*1210*/  IADD3 R15, P1, PT, R15, 0x80, RZ ;  /* 0x000000800f0f7810 */ /* 0x000fe20007f3e0ff */
[----:B-----5:R-:W-:Y:S01]  /*1220*/  FFMA.FTZ R8, R27, R23, R8 ;  /* 0x000000171b087223 */ /* 0x020fe20000010008 */
[----:B------:R-:W-:Y:S02]  /*1230*/  IMAD.MOV.U32 R22, RZ, RZ, R25 ;  /* 0x000000ffff167224 */ /* 0x000fe400078e0019 */
[----:B------:R-:W-:Y:S02]  /*1240*/  IADD3.X R24, PT, PT, RZ, R24, RZ, P1, !PT ;  /* 0x00000018ff187210 */ /* 0x000fe40000ffe4ff */
[----:B0-----:R-:W-:-:S13]  /*1250*/  ISETP.GE.AND P0, PT, R13, UR4, PT ;  /* 0x000000040d007c0c */ /* 0x001fda000bf06270 */
[----:B------:R-:W-:Y:S05]  /*1260*/  @!P0 BRA `(.L_x_106) ;  /* 0xfffffffc00588947 */ /* 0x000fea000383ffff */
.L_x_102:
[----:B------:R-:W-:Y:S05]  /*1270*/  BSYNC.RECONVERGENT B1 ;  /* 0x0000000000017941 */ /* 0x000fea0003800200 */
.L_x_101:
[----:B------:R-:W-:-:S05]  /*1280*/  SHF.R.U32.HI R2, RZ, 0x5, R19 ;  /* 0x00000005ff027819 */ /* 0x000fca0000011613 */
[--C-:B------:R-:W-:Y:S02]  /*1290*/  IMAD.IADD R0, R0, 0x1, R2.reuse ;  /* 0x0000000100007824 */ /* 0x100fe400078e0202 */
[----:B------:R-:W-:-:S03]  /*12a0*/  IMAD.IADD R7, R7, 0x1, R2 ;  /* 0x0000000107077824 */ /* 0x000fc600078e0202 */
[----:B------:R-:W-:-:S13]  /*12b0*/  ISETP.GE.AND P0, PT, R0, R5, PT ;  /* 0x000000050000720c */ /* 0x000fda0003f06270 */
[----:B------:R-:W-:Y:S05]  /*12c0*/  @!P0 BRA `(.L_x_107) ;  /* 0xfffffff800348947 */ /* 0x000fea000383ffff */
.L_x_97:
[----:B------:R-:W-:Y:S05]  /*12d0*/  BSYNC.RECONVERGENT B0 ;  /* 0x0000000000007941 */ /* 0x000fea0003800200 */
.L_x_96:
[----:B------:R-:W1:Y:S01]  /*12e0*/  S2UR UR5, SR_CgaCtaId ;  /* 0x00000000000579c3 */ /* 0x000e620000008800 */
[----:B0-----:R-:W-:Y:S01]  /*12f0*/  VIADD R0, R19, 0xffffffff ;  /* 0xffffffff13007836 */ /* 0x001fe20000000000 */
[----:B------:R-:W-:-:S04]  /*1300*/  UMOV UR4, 0x400 ;  /* 0x0000040000047882 */ /* 0x000fc80000000000 */
[----:B------:R-:W-:Y:S01]  /*1310*/  LOP3.LUT P0, RZ, R19, R0, RZ, 0xc0, !PT ;  /* 0x0000000013ff7212 */ /* 0x000fe2000780c0ff */
[----:B-1----:R-:W-:-:S06]  /*1320*/  ULEA UR4, UR5, UR4, 0x18 ;  /* 0x0000000405047291 */ /* 0x002fcc000f8ec0ff */
[----:B------:R-:W-:-:S05]  /*1330*/  LEA R3, R18, UR4, 0x2 ;  /* 0x0000000412037c11 */ /* 0x000fca000f8e10ff */
[----:B------:R0:W-:Y:S01]  /*1340*/  STS [R3], R8 ;  /* 0x0000000803007388 */ /* 0x0001e20000000800 */
        /* <DEDUP_REMOVED lines=18> */
.L_x_108:
[----:B------:R-:W-:-:S13]  /*1470*/  ISETP.GE.U32.AND P0, PT, R19, 0x2, PT ;  /* 0x000000021300780c */ /* 0x000fda0003f06070 */
[----:B------:R-:W-:Y:S05]  /*1480*/  @!P0 BRA `(.L_x_109) ;  /* 0x0000000400a08947 */ /* 0x000fea0003800000 */
[----:B------:R-:W1:Y:S01]  /*1490*/  S2UR UR5, SR_CgaCtaId ;  /* 0x00000000000579c3 */ /* 0x000e620000008800 */
[----:B0-----:R-:W-:Y:S01]  /*14a0*/  SHF.R.U32.HI R3, RZ, 0x1, R19 ;  /* 0x00000001ff037819 */ /* 0x001fe20000011613 */
[----:B------:R-:W-:-:S03]  /*14b0*/  UMOV UR4, 0x400 ;  /* 0x0000040000047882 */ /* 0x000fc60000000000 */
[----:B------:R-:W-:Y:S01]  /*14c0*/  ISETP.GE.U32.AND P0, PT, R18, R3, PT ;  /* 0x000000031200720c */ /* 0x000fe20003f06070 */
[----:B-1----:R-:W-:-:S06]  /*14d0*/  ULEA UR4, UR5, UR4, 0x18 ;  /* 0x0000000405047291 */ /* 0x002fcc000f8ec0ff */
[----:B------:R-:W-:Y:S01]  /*14e0*/  LEA R0, R18, UR4, 0x2 ;  /* 0x0000000412007c11 */ /* 0x000fe2000f8e10ff */
[----:B------:R-:W-:Y:S05]  /*14f0*/  WARPSYNC.ALL ;  /* 0x0000000000007948 */ /* 0x000fea0003800000 */
[----:B------:R-:W-:Y:S01]  /*1500*/  @!P0 IMAD R3, R3, 0x4, R0 ;  /* 0x0000000403038824 */ /* 0x000fe200078e0200 */
[----:B------:R-:W-:Y:S05]  /*1510*/  @!P0 LDS R2, [R0] ;  /* 0x0000000000028984 */ /* 0x000fea0000000800 */
[----:B------:R-:W0:Y:S02]  /*1520*/  @!P0 LDS R3, [R3] ;  /* 0x0000000003038984 */ /* 0x000e240000000800 */
[----:B0-----:R-:W-:-:S05]  /*1530*/  @!P0 FADD.FTZ R5, R3, R2 ;  /* 0x0000000203058221 */ /* 0x001fca0000010000 */
[----:B------:R1:W-:Y:S01]  /*1540*/  @!P0 STS [R0], R5 ;  /* 0x0000000500008388 */ /* 0x0003e20000000800 */
[----:B------:R-:W-:Y:S01]  /*1550*/  BAR.SYNC.DEFER_BLOCKING 0x0 ;  /* 0x0000000000007b1d */ /* 0x000fe20000010000 */
[----:B------:R-:W-:-:S13]  /*1560*/  ISETP.GE.U32.AND P0, PT, R19, 0x4, PT ;  /* 0x000000041300780c */ /* 0x000fda0003f06070 */
[----:B-1----:R-:W-:Y:S05]  /*1570*/  @!P0 BRA `(.L_x_109) ;  /* 0x0000000400648947 */ /* 0x002fea0003800000 */
[----:B------:R-:W-:-:S04]  /*1580*/  SHF.R.U32.HI R3, RZ, 0x2, R19 ;  /* 0x00000002ff037819 */ /* 0x000fc80000011613 */
[----:B------:R-:W-:-:S13]  /*1590*/  ISETP.GE.U32.AND P0, PT, R18, R3, PT ;  /* 0x000000031200720c */ /* 0x000fda0003f06070 */
[----:B------:R-:W-:Y:S01]  /*15a0*/  @!P0 LOP3.LUT R3, R19, 0x7fc, RZ, 0xc0, !PT ;  /* 0x000007fc13038812 */ /* 0x000fe200078ec0ff */
[----:B------:R-:W-:Y:S03]  /*15b0*/  @!P0 LDS R2, [R0] ;  /* 0x0000000000028984 */ /* 0x000fe60000000800 */
[----:B------:R-:W-:-:S06]  /*15c0*/  @!P0 IADD3 R3, PT, PT, R0, R3, RZ ;  /* 0x0000000300038210 */ /* 0x000fcc0007ffe0ff */
        /* <DEDUP_REMOVED lines=28> */
[----:B------:R-:W-:Y:S02]  /*1790*/  @!P0 IMAD R2, R3, 0x4, R0 ;  /* 0x0000000403028824 */ /* 0x000fe400078e0200 */
[----:B------:R-:W-:Y:S04]  /*17a0*/  @!P0 LDS R3, [R0] ;  /* 0x0000000000038984 */ /* 0x000fe80000000800 */
        /* <DEDUP_REMOVED lines=18> */
[----:B------:R-:W-:Y:S01]  /*18d0*/  @!P0 LEA R3, R3, R0, 0x2 ;  /* 0x0000000003038211 */ /* 0x000fe200078e10ff */
        /* <DEDUP_REMOVED lines=34> */
[----:B------:R-:W-:Y:S06]  /*1b00*/  BAR.SYNC.DEFER_BLOCKING 0x0 ;  /* 0x0000000000007b1d */ /* 0x000fec0000010000 */
.L_x_109:
[----:B------:R-:W-:-:S13]  /*1b10*/  ISETP.NE.AND P0, PT, R18, RZ, PT ;  /* 0x000000ff1200720c */ /* 0x000fda0003f05270 */
[----:B------:R-:W-:Y:S05]  /*1b20*/  @P0 EXIT ;  /* 0x000000000000094d */ /* 0x000fea0003800000 */
[----:B------:R-:W2:Y:S01]  /*1b30*/  S2UR UR5, SR_CgaCtaId ;  /* 0x00000000000579c3 */ /* 0x000ea20000008800 */
[----:B------:R-:W-:Y:S02]  /*1b40*/  UMOV UR4, 0x400 ;  /* 0x0000040000047882 */ /* 0x000fe40000000000 */
[----:B--2---:R-:W-:-:S09]  /*1b50*/  ULEA UR4, UR5, UR4, 0x18 ;  /* 0x0000000405047291 */ /* 0x004fd2000f8ec0ff */
[----:B01----:R-:W0:Y:S04]  /*1b60*/  LDS R3, [UR4] ;  /* 0x00000004ff037984 */ /* 0x003e280008000800 */
[----:B0-----:R-:W-:Y:S01]  /*1b70*/  STG.E desc[UR36][R16.64], R3 ;  /* 0x0000000310007986 */ /* 0x001fe2000c101924 */
[----:B------:R-:W-:Y:S05]  /*1b80*/  EXIT ;  /* 0x000000000000794d */ /* 0x000fea0003800000 */
.L_x_110:
        /* <DEDUP_REMOVED lines=15> */
.L_x_826:


//--------------------- .text._ZN2at6native51_GLOBAL__N__11011a27_18_DepthwiseConv3d_cu_35e0c7b544conv_depthwise3d_cuda_backward_weight_kernelIffLi2ELi2EEEvNS_27GenericPackedTensorAccessorIKT_Lm5ENS_16DefaultPtrTraitsEiEES7_NS3_IS4_Lm5ES6_iEEiiiiiiiii --------------------------
	.section	.text._ZN2at6native51_GLOBAL__N__11011a27_18_DepthwiseConv3d_cu_35e0c7b544conv_depthwise3d_cuda_backward_weight_kernelIffLi2ELi2EEEvNS_27GenericPackedTensorAccessorIKT_Lm5ENS_16DefaultPtrTraitsEiEES7_NS3_IS4_Lm5ES6_iEEiiiiiiiii,"ax",@progbits
	.align	128
.text._ZN2at6native51_GLOBAL__N__11011a27_18_DepthwiseConv3d_cu_35e0c7b544conv_depthwise3d_cuda_backward_weight_kernelIffLi2ELi2EEEvNS_27GenericPackedTensorAccessorIKT_Lm5ENS_16DefaultPtrTraitsEiEES7_NS3_IS4_Lm5ES6_iEEiiiiiiiii:
        .type           _ZN2at6native51_GLOBAL__N__11011a27_18_DepthwiseConv3d_cu_35e0c7b544conv_depthwise3d_cuda_backward_weight_kernelIffLi2ELi2EEEvNS_27GenericPackedTensorAccessorIKT_Lm5ENS_16DefaultPtrTraitsEiEES7_NS3_IS4_Lm5ES6_iEEiiiiiiiii,@function
        .size           _ZN2at6native51_GLOBAL__N__11011a27_18_DepthwiseConv3d_cu_35e0c7b544conv_depthwise3d_cuda_backward_weight_kernelIffLi2ELi2EEEvNS_27GenericPackedTensorAccessorIKT_Lm5ENS_16DefaultPtrTraitsEiEES7_NS3_IS4_Lm5ES6_iEEiiiiiiiii,(.L_x_827 - _ZN2at6native51_GLOBAL__N__11011a27_18_DepthwiseConv3d_cu_35e0c7b544conv_depthwise3d_cuda_backward_weight_kernelIffLi2ELi2EEEvNS_27GenericPackedTensorAccessorIKT_Lm5ENS_16DefaultPtrTraitsEiEES7_NS3_IS4_Lm5ES6_iEEiiiiiiiii)
        .other          _ZN2at6native51_GLOBAL__N__11011a27_18_DepthwiseConv3d_cu_35e0c7b544conv_depthwise3d_cuda_backward_weight_kernelIffLi2ELi2EEEvNS_27GenericPackedTensorAccessorIKT_Lm5ENS_16DefaultPtrTraitsEiEES7_NS3_IS4_Lm5ES6_iEEiiiiiiiii,@"STO_CUDA_ENTRY STV_DEFAULT"
_ZN2at6native51_GLOBAL__N__11011a27_18_DepthwiseConv3d_cu_35e0c7b544conv_depthwise3d_cuda_backward_weight_kernelIffLi2ELi2EEEvNS_27GenericPackedTensorAccessorIKT_Lm5ENS_16DefaultPtrTraitsEiEES7_NS3_IS4_Lm5ES6_iEEiiiiiiiii:
        /* <DEDUP_REMOVED lines=186> */
.L_x_122:
[----:B------:R-:W0:Y:S01]  /*0ba0*/  LDC R2, c[0x0][0x390] ;  /* 0x0000e400ff027b82 */ /* 0x000e220000000800 */
[----:B------:R-:W-:Y:S01]  /*0bb0*/  BSSY.RECONVERGENT B1, `(.L_x_113) ;  /* 0x0000007000017945 */ /* 0x000fe20003800200 */
[----:B0-----:R-:W-:-:S13]  /*0bc0*/  ISETP.GE.AND P0, PT, R7, R2, PT ;  /* 0x000000020700720c */ /* 0x001fda0003f06270 */
[----:B------:R-:W-:Y:S05]  /*0bd0*/  @!P0 BRA `(.L_x_114) ;  /* 0x0000000000108947 */ /* 0x000fea0003800000 */
.L_x_115:
[----:B------:R-:W-:Y:S01]  /*0be0*/  IMAD.IADD R7, R7, 0x1, -R2 ;  /* 0x0000000107077824 */ /* 0x000fe200078e0a02 */
[----:B------:R-:W-:-:S04]  /*0bf0*/  IADD3 R4, PT, PT, R4, 0x1, RZ ;  /* 0x0000000104047810 */ /* 0x000fc80007ffe0ff */
[----:B------:R-:W-:-:S13]  /*0c00*/  ISETP.GE.AND P0, PT, R7, R2, PT ;  /* 0x000000020700720c */ /* 0x000fda0003f06270 */
[----:B------:R-:W-:Y:S05]  /*0c10*/  @P0 BRA `(.L_x_115) ;  /* 0xfffffffc00f00947 */ /* 0x000fea000383ffff */
.L_x_114:
[----:B------:R-:W-:Y:S05]  /*0c20*/  BSYNC.RECONVERGENT B1 ;  /* 0x0000000000017941 */ /* 0x000fea0003800200 */
.L_x_113:
        /* <DEDUP_REMOVED lines=58> */
.L_x_121:
[----:B------:R-:W0:Y:S01]  /*0fd0*/  LDCU UR4, c[0x0][0x3c8] ;  /* 0x00007900ff0477ac */ /* 0x000e220008000800 */
[----:B------:R-:W-:Y:S01]  /*0fe0*/  IMAD R23, R22, 0x2, R9 ;  /* 0x0000000216177824 */ /* 0x000fe200078e0209 */
[----:B------:R-:W-:Y:S01]  /*0ff0*/  LEA R26, R13, R10, 0x1 ;  /* 0x0000000a0d1a7211 */ /* 0x000fe200078e08ff */
[----:B------:R-:W1:Y:S03]  /*1000*/  LDCU UR5, c[0x0][0x3c4] ;  /* 0x00007880ff0577ac */ /* 0x000e660008000800 */
[C---:B0-----:R-:W-:Y:S02]  /*1010*/  ISETP.GE.AND P0, PT, R23.reuse, UR4, PT ;  /* 0x0000000417007c0c */ /* 0x041fe4000bf06270 */
[----:B-1----:R-:W-:Y:S02]  /*1020*/  ISETP.GE.AND P1, PT, R26, UR5, PT ;  /* 0x000000051a007c0c */ /* 0x002fe4000bf26270 */
[----:B------:R-:W-:-:S02]  /*1030*/  ISETP.GT.AND P0, PT, R23, -0x1, !P0 ;  /* 0xffffffff1700780c */ /* 0x000fc40004704270 */
        /* <DEDUP_REMOVED lines=11> */
[----:B-1----:R-:W-:Y:S02]  /*10f0*/  IMAD.MOV.U32 R2, RZ, RZ, R15 ;  /* 0x000000ffff027224 */ /* 0x002fe400078e000f */
[----:B------:R-:W-:-:S05]  /*1100*/  IMAD.MOV.U32 R3, RZ, RZ, R24 ;  /* 0x000000ffff037224 */ /* 0x000fca00078e0018 */
[----:B------:R1:W5:Y:S01]  /*1110*/  LDG.E R27, desc[UR36][R2.64] ;  /* 0x00000024021b7981 */ /* 0x000362000c1e1900 */
[----:B------:R-:W-:Y:S01]  /*1120*/  VIADD R25, R22, 0x20 ;  /* 0x0000002016197836 */ /* 0x000fe20000000000 */
[----:B------:R-:W-:Y:S04]  /*1130*/  BSSY.RECONVERGENT B2, `(.L_x_118) ;  /* 0x000000a000027945 */ /* 0x000fe80003800200 */
[----:B0-----:R-:W-:-:S13]  /*1140*/  ISETP.GE.AND P0, PT, R25, R26, PT ;  /* 0x0000001a1900720c */ /* 0x001fda0003f06270 */
[----:B-1----:R-:W-:Y:S05]  /*1150*/  @!P0 BRA `(.L_x_119) ;  /* 0x00000000001c8947 */ /* 0x002fea0003800000 */
[----:B------:R-:W-:Y:S01]  /*1160*/  BSSY.RECONVERGENT B3, `(.L_x_119) ;  /* 0x0000006000037945 */ /* 0x000fe20003800200 */
.L_x_120:
[----:B------:R-:W-:Y:S02]  /*1170*/  IMAD.IADD R22, R22, 0x1, -R26 ;  /* 0x0000000116167824 */ /* 0x000fe400078e0a1a */
[----:B------:R-:W-:-:S03]  /*1180*/  VIADD R13, R13, 0x1 ;  /* 0x000000010d0d7836 */ /* 0x000fc60000000000 */
[----:B------:R-:W-:-:S04]  /*1190*/  IADD3 R25, PT, PT, R22, 0x20, RZ ;  /* 0x0000002016197810 */ /* 0x000fc80007ffe0ff */
[----:B------:R-:W-:-:S13]  /*11a0*/  ISETP.GE.AND P0, PT, R25, R26, PT ;  /* 0x0000001a1900720c */ /* 0x000fda0003f06270 */
[----:B------:R-:W-:Y:S05]  /*11b0*/  @P0 BRA `(.L_x_120) ;  /* 0xfffffffc00ec0947 */ /* 0x000fea000383ffff */
[----:B------:R-:W-:Y:S05]  /*11c0*/  BSYNC.RECONVERGENT B3 ;  /* 0x0000000000037941 */ /* 0x000fea0003800200 */
.L_x_119:
[----:B------:R-:W-:Y:S05]  /*11d0*/  BSYNC.RECONVERGENT B2 ;  /* 0x0000000000027941 */ /* 0x000fea0003800200 */
.L_x_118:
[----:B------:R-:W0:Y:S01]  /*11e0*/  LDCU UR4, c[0x0][0x394] ;  /* 0x00007280ff0477ac */ /* 0x000e220008000800 */
[----:B------:R-:W-:Y:S01]  /*11f0*/  IADD3 R15, P1, PT, R15, 0x80, RZ ;  /* 0x000000800f0f7810 */ /* 0x000fe20007f3e0ff */
[----:B-----5:R-:W-:Y:S01]  /*1200*/  FFMA.FTZ R8, R27, R23, R8 ;  /* 0x000000171b087223 */ /* 0x020fe20000010008 */
[----:B------:R-:W-:-:S03]  /*1210*/  IMAD.MOV.U32 R22, RZ, RZ, R25 ;  /* 0x000000ffff167224 */ /* 0x000fc600078e0019 */
[----:B------:R-:W-:Y:S01]  /*1220*/  IMAD.X R24, RZ, RZ, R24, P1 ;  /* 0x000000ffff187224 */ /* 0x000fe200008e0618 */
[----:B0-----:R-:W-:-:S13]  /*1230*/  ISETP.GE.AND P0, PT, R13, UR4, PT ;  /* 0x000000040d007c0c */ /* 0x001fda000bf06270 */
[----:B------:R-:W-:Y:S05]  /*1240*/  @!P0 BRA `(.L_x_121) ;  /* 0xfffffffc00608947 */ /* 0x000fea000383ffff */
.L_x_117:
[----:B------:R-:W-:Y:S05]  /*1250*/  BSYNC.RECONVERGENT B1 ;  /* 0x0000000000017941 */ /* 0x000fea0003800200 */
.L_x_116:
[----:B------:R-:W-:-:S05]  /*1260*/  SHF.R.U32.HI R2, RZ, 0x5, R19 ;  /* 0x00000005ff027819 */ /* 0x000fca0000011613 */
[--C-:B------:R-:W-:Y:S02]  /*1270*/  IMAD.IADD R0, R0, 0x1, R2.reuse ;  /* 0x0000000100007824 */ /* 0x100fe400078e0202 */
[----:B------:R-:W-:-:S03]  /*1280*/  IMAD.IADD R7, R7, 0x1, R2 ;  /* 0x0000000107077824 */ /* 0x000fc600078e0202 */
[----:B------:R-:W-:-:S13]  /*1290*/  ISETP.GE.AND P0, PT, R0, R5, PT ;  /* 0x000000050000720c */ /* 0x000fda0003f06270 */
[----:B------:R-:W-:Y:S05]  /*12a0*/  @!P0 BRA `(.L_x_122) ;  /* 0xfffffff8003c8947 */ /* 0x000fea000383ffff */
.L_x_112:
[----:B------:R-:W-:Y:S05]  /*12b0*/  BSYNC.RECONVERGENT B0 ;  /* 0x0000000000007941 */ /* 0x000fea0003800200 */
.L_x_111:
[----:B------:R-:W1:Y:S01]  /*12c0*/  S2UR UR5, SR_CgaCtaId ;  /* 0x00000000000579c3 */ /* 0x000e620000008800 */
[----:B0-----:R-:W-:Y:S01]  /*12d0*/  IADD3 R0, PT, PT, R19, -0x1, RZ ;  /* 0xffffffff13007810 */ /* 0x001fe20007ffe0ff */
[----:B------:R-:W-:-:S03]  /*12e0*/  UMOV UR4, 0x400 ;  /* 0x0000040000047882 */ /* 0x000fc60000000000 */
        /* <DEDUP_REMOVED lines=14> */
[----:B-1----:R-:W-:Y:S02]  /*13d0*/  IMAD.U32 R4, RZ, RZ, UR4 ;  /* 0x00000004ff047e24 */ /* 0x002fe4000f8e00ff */
[----:B------:R-:W-:-:S02]  /*13e0*/  IMAD.U32 R5, RZ, RZ, UR5 ;  /* 0x00000005ff057e24 */ /* 0x000fc4000f8e00ff */
[----:B0-----:R-:W-:Y:S02]  /*13f0*/  IMAD.U32 R6, RZ, RZ, UR6 ;  /* 0x00000006ff067e24 */ /* 0x001fe4000f8e00ff */
[----:B------:R-:W-:Y:S02]  /*1400*/  IMAD.U32 R7, RZ, RZ, UR7 ;  /* 0x00000007ff077e24 */ /* 0x000fe4000f8e00ff */
[----:B---3--:R-:W-:Y:S01]  /*1410*/  IMAD.U32 R10, RZ, RZ, UR8 ;  /* 0x00000008ff0a7e24 */ /* 0x008fe2000f8e00ff */
[----:B------:R-:W-:-:S07]  /*1420*/  MOV R11, UR9 ;  /* 0x00000009000b7c02 */ /* 0x000fce0008000f00 */
[----:B------:R-:W-:-:S07]  /*1430*/  LEPC R20, `(.L_x_123) ;  /* 0x000000001014794e */ /* 0x000fce0000000000 */
[----:B--2---:R-:W-:Y:S05]  /*1440*/  CALL.ABS.NOINC R2 ;  /* 0x0000000002007343 */ /* 0x004fea0003c00000 */
.L_x_123:
        /* <DEDUP_REMOVED lines=106> */
.L_x_124:
        /* <DEDUP_REMOVED lines=8> */
.L_x_125:
        /* <DEDUP_REMOVED lines=9> */
.L_x_827:


//--------------------- .text._ZN2at6native51_GLOBAL__N__11011a27_18_DepthwiseConv3d_cu_35e0c7b544conv_depthwise3d_cuda_backward_weight_kernelIffLi1ELi1EEEvNS_27GenericPackedTensorAccessorIKT_Lm5ENS_16DefaultPtrTraitsEiEES7_NS3_IS4_Lm5ES6_iEEiiiiiiiii --------------------------
	.section	.text._ZN2at6native51_GLOBAL__N__11011a27_18_DepthwiseConv3d_cu_35e0c7b544conv_depthwise3d_cuda_backward_weight_kernelIffLi1ELi1EEEvNS_27GenericPackedTensorAccessorIKT_Lm5ENS_16DefaultPtrTraitsEiEES7_NS3_IS4_Lm5ES6_iEEiiiiiiiii,"ax",@progbits
	.align	128
.text._ZN2at6native51_GLOBAL__N__11011a27_18_DepthwiseConv3d_cu_35e0c7b544conv_depthwise3d_cuda_backward_weight_kernelIffLi1ELi1EEEvNS_27GenericPackedTensorAccessorIKT_Lm5ENS_16DefaultPtrTraitsEiEES7_NS3_IS4_Lm5ES6_iEEiiiiiiiii:
        .type           _ZN2at6native51_GLOBAL__N__11011a27_18_DepthwiseConv3d_cu_35e0c7b544conv_depthwise3d_cuda_backward_weight_kernelIffLi1ELi1EEEvNS_27GenericPackedTensorAccessorIKT_Lm5ENS_16DefaultPtrTraitsEiEES7_NS3_IS4_Lm5ES6_iEEiiiiiiiii,@function
        .size           _ZN2at6native51_GLOBAL__N__11011a27_18_DepthwiseConv3d_cu_35e0c7b544conv_depthwise3d_cuda_backward_weight_kernelIffLi1ELi1EEEvNS_27GenericPackedTensorAccessorIKT_Lm5ENS_16DefaultPtrTraitsEiEES7_NS3_IS4_Lm5ES6_iEEiiiiiiiii,(.L_x_828 - _ZN2at6native51_GLOBAL__N__11011a27_18_DepthwiseConv3d_cu_35e0c7b544conv_depthwise3d_cuda_backward_weight_kernelIffLi1ELi1EEEvNS_27GenericPackedTensorAccessorIKT_Lm5ENS_16DefaultPtrTraitsEiEES7_NS3_IS4_Lm5ES6_iEEiiiiiiiii)
        .other          _ZN2at6native51_GLOBAL__N__11011a27_18_DepthwiseConv3d_cu_35e0c7b544conv_depthwise3d_cuda_backward_weight_kernelIffLi1ELi1EEEvNS_27GenericPackedTensorAccessorIKT_Lm5ENS_16DefaultPtrTraitsEiEES7_NS3_IS4_Lm5ES6_iEEiiiiiiiii,@"STO_CUDA_ENTRY STV_DEFAULT"
_ZN2at6native51_GLOBAL__N__11011a27_18_DepthwiseConv3d_cu_35e0c7b544conv_depthwise3d_cuda_backward_weight_kernelIffLi1ELi1EEEvNS_27GenericPackedTensorAccessorIKT_Lm5ENS_16DefaultPtrTraitsEiEES7_NS3_IS4_Lm5ES6_iEEiiiiiiiii:
        /* <DEDUP_REMOVED lines=186> */
.L_x_137:
[----:B------:R-:W0:Y:S01]  /*0ba0*/  LDC R2, c[0x0][0x390] ;  /* 0x0000e400ff027b82 */ /* 0x000e220000000800 */
[----:B------:R-:W-:Y:S01]  /*0bb0*/  BSSY.RECONVERGENT B1, `(.L_x_128) ;  /* 0x0000007000017945 */ /* 0x000fe20003800200 */
[----:B0-----:R-:W-:-:S13]  /*0bc0*/  ISETP.GE.AND P0, PT, R7, R2, PT ;  /* 0x000000020700720c */ /* 0x001fda0003f06270 */
[----:B------:R-:W-:Y:S05]  /*0bd0*/  @!P0 BRA `(.L_x_129) ;  /* 0x0000000000108947 */ /* 0x000fea0003800000 */
.L_x_130:
[----:B------:R-:W-:Y:S01]  /*0be0*/  IMAD.IADD R7, R7, 0x1, -R2 ;  /* 0x0000000107077824 */ /* 0x000fe200078e0a02 */
[----:B------:R-:W-:-:S04]  /*0bf0*/  IADD3 R4, PT, PT, R4, 0x1, RZ ;  /* 0x0000000104047810 */ /* 0x000fc80007ffe0ff */
[----:B------:R-:W-:-:S13]  /*0c00*/  ISETP.GE.AND P0, PT, R7, R2, PT ;  /* 0x000000020700720c */ /* 0x000fda0003f06270 */
[----:B------:R-:W-:Y:S05]  /*0c10*/  @P0 BRA `(.L_x_130) ;  /* 0xfffffffc00f00947 */ /* 0x000fea000383ffff */
.L_x_129:
[----:B------:R-:W-:Y:S05]  /*0c20*/  BSYNC.RECONVERGENT B1 ;  /* 0x0000000000017941 */ /* 0x000fea0003800200 */
.L_x_128:
        /* <DEDUP_REMOVED lines=58> */
.L_x_136:
[----:B------:R-:W0:Y:S01]  /*0fd0*/  LDCU UR4, c[0x0][0x3c8] ;  /* 0x00007900ff0477ac */ /* 0x000e220008000800 */
[----:B------:R-:W-:Y:S01]  /*0fe0*/  IMAD.IADD R23, R9, 0x1, R22 ;  /* 0x0000000109177824 */ /* 0x000fe200078e0216 */
[----:B------:R-:W-:Y:S01]  /*0ff0*/  IADD3 R26, PT, PT, R10, R13, RZ ;  /* 0x0000000d0a1a7210 */ /* 0x000fe20007ffe0ff */
        /* <DEDUP_REMOVED lines=23> */
.L_x_135:
[----:B------:R-:W-:Y:S02]  /*1170*/  IMAD.IADD R22, R22, 0x1, -R26 ;  /* 0x0000000116167824 */ /* 0x000fe400078e0a1a */
[----:B------:R-:W-:-:S03]  /*1180*/  VIADD R13, R13, 0x1 ;  /* 0x000000010d0d7836 */ /* 0x000fc60000000000 */
[----:B------:R-:W-:-:S04]  /*1190*/  IADD3 R25, PT, PT, R22, 0x20, RZ ;  /* 0x0000002016197810 */ /* 0x000fc80007ffe0ff */
[----:B------:R-:W-:-:S13]  /*11a0*/  ISETP.GE.AND P0, PT, R25, R26, PT ;  /* 0x0000001a1900720c */ /* 0x000fda0003f06270 */
[----:B------:R-:W-:Y:S05]  /*11b0*/  @P0 BRA `(.L_x_135) ;  /* 0xfffffffc00ec0947 */ /* 0x000fea000383ffff */
[----:B------:R-:W-:Y:S05]  /*11c0*/  BSYNC.RECONVERGENT B3 ;  /* 0x0000000000037941 */ /* 0x000fea0003800200 */
.L_x_134:
[----:B------:R-:W-:Y:S05]  /*11d0*/  BSYNC.RECONVERGENT B2 ;  /* 0x0000000000027941 */ /* 0x000fea0003800200 */
.L_x_133:
[----:B------:R-:W0:Y:S01]  /*11e0*/  LDCU UR4, c[0x0][0x394] ;  /* 0x00007280ff0477ac */ /* 0x000e220008000800 */
[----:B------:R-:W-:Y:S01]  /*11f0*/  IADD3 R15, P1, PT, R15, 0x80, RZ ;  /* 0x000000800f0f7810 */ /* 0x000fe20007f3e0ff */
[----:B-----5:R-:W-:Y:S01]  /*1200*/  FFMA.FTZ R8, R27, R23, R8 ;  /* 0x000000171b087223 */ /* 0x020fe20000010008 */
[----:B------:R-:W-:-:S03]  /*1210*/  IMAD.MOV.U32 R22, RZ, RZ, R25 ;  /* 0x000000ffff167224 */ /* 0x000fc600078e0019 */
[----:B------:R-:W-:Y:S01]  /*1220*/  IMAD.X R24, RZ, RZ, R24, P1 ;  /* 0x000000ffff187224 */ /* 0x000fe200008e0618 */
[----:B0-----:R-:W-:-:S13]  /*1230*/  ISETP.GE.AND P0, PT, R13, UR4, PT ;  /* 0x000000040d007c0c */ /* 0x001fda000bf06270 */
[----:B------:R-:W-:Y:S05]  /*1240*/  @!P0 BRA `(.L_x_136) ;  /* 0xfffffffc00608947 */ /* 0x000fea000383ffff */
.L_x_132:
[----:B------:R-:W-:Y:S05]  /*1250*/  BSYNC.RECONVERGENT B1 ;  /* 0x0000000000017941 */ /* 0x000fea0003800200 */
.L_x_131:
[----:B------:R-:W-:-:S05]  /*1260*/  SHF.R.U32.HI R2, RZ, 0x5, R19 ;  /* 0x00000005ff027819 */ /* 0x000fca0000011613 */
[--C-:B------:R-:W-:Y:S02]  /*1270*/  IMAD.IADD R0, R0, 0x1, R2.reuse ;  /* 0x0000000100007824 */ /* 0x100fe400078e0202 */
[----:B------:R-:W-:-:S03]  /*1280*/  IMAD.IADD R7, R7, 0x1, R2 ;  /* 0x0000000107077824 */ /* 0x000fc600078e0202 */
[----:B------:R-:W-:-:S13]  /*1290*/  ISETP.GE.AND P0, PT, R0, R5, PT ;  /* 0x000000050000720c */ /* 0x000fda0003f06270 */
[----:B------:R-:W-:Y:S05]  /*12a0*/  @!P0 BRA `(.L_x_137) ;  /* 0xfffffff8003c8947 */ /* 0x000fea000383ffff */
.L_x_127:
[----:B------:R-:W-:Y:S05]  /*12b0*/  BSYNC.RECONVERGENT B0 ;  /* 0x0000000000007941 */ /* 0x000fea0003800200 */
.L_x_126:
        /* <DEDUP_REMOVED lines=25> */
.L_x_138:
        /* <DEDUP_REMOVED lines=106> */
.L_x_139:
        /* <DEDUP_REMOVED lines=8> */
.L_x_140:
        /* <DEDUP_REMOVED lines=9> */
.L_x_828:


//--------------------- .text._ZN2at6native51_GLOBAL__N__11011a27_18_DepthwiseConv3d_cu_35e0c7b544conv_depthwise3d_cuda_backward_weight_kernelIddLin1ELin1EEEvNS_27GenericPackedTensorAccessorIKT_Lm5ENS_16DefaultPtrTraitsEiEES7_NS3_IS4_Lm5ES6_iEEiiiiiiiii --------------------------
	.section	.text._ZN2at6native51_GLOBAL__N__11011a27_18_DepthwiseConv3d_cu_35e0c7b544conv_depthwise3d_cuda_backward_weight_kernelIddLin1ELin1EEEvNS_27GenericPackedTensorAccessorIKT_Lm5ENS_16DefaultPtrTraitsEiEES7_NS3_IS4_Lm5ES6_iEEiiiiiiiii,"ax",@progbits
	.align	128
.text._ZN2at6native51_GLOBAL__N__11011a27_18_DepthwiseConv3d_cu_35e0c7b544conv_depthwise3d_cuda_backward_weight_kernelIddLin1ELin1EEEvNS_27GenericPackedTensorAccessorIKT_Lm5ENS_16DefaultPtrTraitsEiEES7_NS3_IS4_Lm5ES6_iEEiiiiiiiii:
        .type           _ZN2at6native51_GLOBAL__N__11011a27_18_DepthwiseConv3d_cu_35e0c7b544conv_depthwise3d_cuda_backward_weight_kernelIddLin1ELin1EEEvNS_27GenericPackedTensorAccessorIKT_Lm5ENS_16DefaultPtrTraitsEiEES7_NS3_IS4_Lm5ES6_iEEiiiiiiiii,@function
        .size           _ZN2at6native51_GLOBAL__N__11011a27_18_DepthwiseConv3d_cu_35e0c7b544conv_depthwise3d_cuda_backward_weight_kernelIddLin1ELin1EEEvNS_27GenericPackedTensorAccessorIKT_Lm5ENS_16DefaultPtrTraitsEiEES7_NS3_IS4_Lm5ES6_iEEiiiiiiiii,(.L_x_829 - _ZN2at6native51_GLOBAL__N__11011a27_18_DepthwiseConv3d_cu_35e0c7b544conv_depthwise3d_cuda_backward_weight_kernelIddLin1ELin1EEEvNS_27GenericPackedTensorAccessorIKT_Lm5ENS_16DefaultPtrTraitsEiEES7_NS3_IS4_Lm5ES6_iEEiiiiiiiii)
        .other          _ZN2at6native51_GLOBAL__N__11011a27_18_DepthwiseConv3d_cu_35e0c7b544conv_depthwise3d_cuda_backward_weight_kernelIddLin1ELin1EEEvNS_27GenericPackedTensorAccessorIKT_Lm5ENS_16DefaultPtrTraitsEiEES7_NS3_IS4_Lm5ES6_iEEiiiiiiiii,@"STO_CUDA_ENTRY STV_DEFAULT"
_ZN2at6native51_GLOBAL__N__11011a27_18_DepthwiseConv3d_cu_35e0c7b544conv_depthwise3d_cuda_backward_weight_kernelIddLin1ELin1EEEvNS_27GenericPackedTensorAccessorIKT_Lm5ENS_16DefaultPtrTraitsEiEES7_NS3_IS4_Lm5ES6_iEEiiiiiiiii:
[----:B------:R-:W0:Y:S08]  /*0000*/  LDC R1, c[0x0][0x37c] ;  /* 0x0000df00ff017b82 */ /* 0x000e300000000800 */
[----:B------:R-:W1:Y:S01]  /*0010*/  LDC.64 R6, c[0x0][0x3f8] ;  /* 0x0000fe00ff067b82 */ /* 0x000e620000000a00 */
[----:B------:R-:W2:Y:S07]  /*0020*/  LDCU UR5, c[0x0][0x3e8] ;  /* 0x00007d00ff0577ac */ /* 0x000eae0008000800 */
[----:B------:R-:W3:Y:S08]  /*0030*/  LDC.64 R2, c[0x0][0x3f0] ;  /* 0x0000fc00ff027b82 */ /* 0x000ef00000000a00 */
[----:B------:R-:W4:Y:S01]  /*0040*/  S2UR UR4, SR_CTAID.X ;  /* 0x00000000000479c3 */ /* 0x000f220000002500 */
[----:B-1----:R-:W1:Y:S01]  /*0050*/  I2F.U32.RP R0, R6 ;  /* 0x0000000600007306 */ /* 0x002e620000209000 */
[----:B------:R-:W-:-:S07]  /*0060*/  ISETP.NE.U32.AND P2, PT, R6, RZ, PT ;  /* 0x000000ff0600720c */ /* 0x000fce0003f45070 */
[----:B---3--:R-:W3:Y:S08]  /*0070*/  I2F.U32.RP R10, R3 ;  /* 0x00000003000a7306 */ /* 0x008ef00000209000 */
[----:B-1----:R-:W1:Y:S08]  /*0080*/  MUFU.RCP R0, R0 ;  /* 0x0000000000007308 */ /* 0x002e700000001000 */
[----:B---3--:R-:W-:Y:S01]  /*0090*/  MUFU.RCP R10, R10 ;  /* 0x0000000a000a7308 */ /* 0x008fe20000001000 */
[----:B-1----:R-:W-:-:S07]  /*00a0*/  VIADD R4, R0, 0xffffffe ;  /* 0x0ffffffe00047836 */ /* 0x002fce0000000000 */
[----:B------:R1:W3:Y:S02]  /*00b0*/  F2I.FTZ.U32.TRUNC.NTZ R5, R4 ;  /* 0x0000000400057305 */ /* 0x0002e4000021f000 */
[----:B-1----:R-:W-:Y:S02]  /*00c0*/  IMAD.MOV.U32 R4, RZ, RZ, RZ ;  /* 0x000000ffff047224 */ /* 0x002fe400078e00ff */
[----:B---3--:R-:W-:-:S04]  /*00d0*/  IMAD.MOV R9, RZ, RZ, -R5 ;  /* 0x000000ffff097224 */ /* 0x008fc800078e0a05 */
[----:B------:R-:W-:-:S04]  /*00e0*/  IMAD R9, R9, R6, RZ ;  /* 0x0000000609097224 */ /* 0x000fc800078e02ff */
[----:B------:R-:W-:-:S04]  /*00f0*/  IMAD.HI.U32 R5, R5, R9, R4 ;  /* 0x0000000905057227 */ /* 0x000fc800078e0004 */
[----:B------:R-:W-:Y:S02]  /*0100*/  VIADD R4, R10, 0xffffffe ;  /* 0x0ffffffe0a047836 */ /* 0x000fe40000000000 */
[----:B----4-:R-:W-:Y:S02]  /*0110*/  IMAD.HI.U32 R8, R5, UR4, RZ ;  /* 0x0000000405087c27 */ /* 0x010fe4000f8e00ff */
[----:B------:R1:W3:Y:S02]  /*0120*/  F2I.FTZ.U32.TRUNC.NTZ R5, R4 ;  /* 0x0000000400057305 */ /* 0x0002e4000021f000 */
[----:B------:R-:W-:-:S04]  /*0130*/  IMAD.MOV R9, RZ, RZ, -R8 ;  /* 0x000000ffff097224 */ /* 0x000fc800078e0a08 */
[----:B------:R-:W-:Y:S02]  /*0140*/  IMAD R9, R6, R9, UR4 ;  /* 0x0000000406097e24 */ /* 0x000fe4000f8e0209 */
[----:B-1----:R-:W-:-:S03]  /*0150*/  IMAD.MOV.U32 R4, RZ, RZ, RZ ;  /* 0x000000ffff047224 */ /* 0x002fc600078e00ff */
[----:B------:R-:W-:Y:S01]  /*0160*/  ISETP.GE.U32.AND P0, PT, R9, R6, PT ;  /* 0x000000060900720c */ /* 0x000fe20003f06070 */
[----:B---3--:R-:W-:-:S04]  /*0170*/  IMAD.MOV R0, RZ, RZ, -R5 ;  /* 0x000000ffff007224 */ /* 0x008fc800078e0a05 */
[----:B------:R-:W-:-:S04]  /*0180*/  IMAD R11, R0, R3, RZ ;  /* 0x00000003000b7224 */ /* 0x000fc800078e02ff */
[----:B------:R-:W-:-:S04]  /*0190*/  IMAD.HI.U32 R5, R5, R11, R4 ;  /* 0x0000000b05057227 */ /* 0x000fc800078e0004 */
[----:B------:R-:W-:Y:S02]  /*01a0*/  @P0 IMAD.IADD R9, R9, 0x1, -R6 ;  /* 0x0000000109090824 */ /* 0x000fe400078e0a06 */
[----:B------:R-:W-:-:S03]  /*01b0*/  @P0 VIADD R8, R8, 0x1 ;  /* 0x0000000108080836 */ /* 0x000fc60000000000 */
[-C--:B------:R-:W-:Y:S02]  /*01c0*/  ISETP.GE.U32.AND P1, PT, R9, R6.reuse, PT ;  /* 0x000000060900720c */ /* 0x080fe40003f26070 */
[----:B------:R-:W1:Y:S11]  /*01d0*/  I2F.U32.RP R9, R2 ;  /* 0x0000000200097306 */ /* 0x000e760000209000 */
[----:B------:R-:W-:Y:S01]  /*01e0*/  @P1 VIADD R8, R8, 0x1 ;  /* 0x0000000108081836 */ /* 0x000fe20000000000 */
[----:B------:R-:W-:-:S02]  /*01f0*/  @!P2 LOP3.LUT R8, RZ, R6, RZ, 0x33, !PT ;  /* 0x00000006ff08a212 */ /* 0x000fc400078e33ff */
[----:B------:R-:W-:Y:S01]  /*0200*/  ISETP.NE.U32.AND P2, PT, R3, RZ, PT ;  /* 0x000000ff0300720c */ /* 0x000fe20003f45070 */
[----:B-1----:R-:W1:Y:S02]  /*0210*/  MUFU.RCP R9, R9 ;  /* 0x0000000900097308 */ /* 0x002e640000001000 */
[----:B------:R-:W-:-:S04]  /*0220*/  IMAD.HI.U32 R19, R5, R8, RZ ;  /* 0x0000000805137227 */ /* 0x000fc800078e00ff */
[----:B------:R-:W-:-:S04]  /*0230*/  IMAD.MOV R0, RZ, RZ, -R19 ;  /* 0x000000ffff007224 */ /* 0x000fc800078e0a13 */
[----:B------:R-:W-:-:S05]  /*0240*/  IMAD R0, R3, R0, R8 ;  /* 0x0000000003007224 */ /* 0x000fca00078e0208 */
[----:B------:R-:W-:Y:S01]  /*0250*/  ISETP.GE.U32.AND P0, PT, R0, R3, PT ;  /* 0x000000030000720c */ /* 0x000fe20003f06070 */
[----:B-1----:R-:W-:-:S04]  /*0260*/  VIADD R4, R9, 0xffffffe ;  /* 0x0ffffffe09047836 */ /* 0x002fc80000000000 */
[----:B------:R1:W3:Y:S08]  /*0270*/  F2I.FTZ.U32.TRUNC.NTZ R5, R4 ;  /* 0x0000000400057305 */ /* 0x0002f0000021f000 */
[----:B------:R-:W-:Y:S02]  /*0280*/  @P0 IMAD.IADD R0, R0, 0x1, -R3 ;  /* 0x0000000100000824 */ /* 0x000fe400078e0a03 */
[----:B------:R-:W-:-:S02]  /*0290*/  @P0 VIADD R19, R19, 0x1 ;  /* 0x0000000113130836 */ /* 0x000fc40000000000 */
[----:B-1----:R-:W-:Y:S01]  /*02a0*/  IMAD.MOV.U32 R4, RZ, RZ, RZ ;  /* 0x000000ffff047224 */ /* 0x002fe200078e00ff */
[----:B------:R-:W-:Y:S02]  /*02b0*/  ISETP.GE.U32.AND P1, PT, R0, R3, PT ;  /* 0x000000030000720c */ /* 0x000fe40003f26070 */
[----:B---3--:R-:W-:-:S05]  /*02c0*/  IADD3 R9, PT, PT, RZ, -R5, RZ ;  /* 0x80000005ff097210 */ /* 0x008fca0007ffe0ff */
[----:B------:R-:W-:-:S06]  /*02d0*/  IMAD R9, R9, R2, RZ ;  /* 0x0000000209097224 */ /* 0x000fcc00078e02ff */
[----:B------:R-:W-:Y:S01]  /*02e0*/  @P1 VIADD R19, R19, 0x1 ;  /* 0x0000000113131836 */ /* 0x000fe20000000000 */
[----:B------:R-:W-:Y:S01]  /*02f0*/  @!P2 LOP3.LUT R19, RZ, R3, RZ, 0x33, !PT ;  /* 0x00000003ff13a212 */ /* 0x000fe200078e33ff */
[----:B------:R-:W-:Y:S01]  /*0300*/  IMAD.HI.U32 R0, R5, R9, R4 ;  /* 0x0000000905007227 */ /* 0x000fe200078e0004 */
[----:B------:R-:W-:-:S05]  /*0310*/  ISETP.NE.U32.AND P2, PT, R2, RZ, PT ;  /* 0x000000ff0200720c */ /* 0x000fca0003f45070 */
[----:B------:R-:W-:-:S04]  /*0320*/  IMAD.HI.U32 R4, R0, R19, RZ ;  /* 0x0000001300047227 */ /* 0x000fc800078e00ff */
[----:B------:R-:W-:-:S04]  /*0330*/  IMAD.MOV R5, RZ, RZ, -R4 ;  /* 0x000000ffff057224 */ /* 0x000fc800078e0a04 */
        /* <DEDUP_REMOVED lines=11> */
[--C-:B------:R-:W-:Y:S01]  /*03f0*/  IMAD.MOV R14, RZ, RZ, -R19.reuse ;  /* 0x000000ffff0e7224 */ /* 0x100fe200078e0a13 */
[----:B------:R-:W2:Y:S01]  /*0400*/  LDCU.64 UR36, c[0x0][0x358] ;  /* 0x00006b00ff2477ac */ /* 0x000ea20008000a00 */
[----:B------:R-:W-:Y:S01]  /*0410*/  IMAD.MOV R15, RZ, RZ, -R4 ;  /* 0x000000ffff0f7224 */ /* 0x000fe200078e0a04 */
[----:B------:R-:W-:Y:S01]  /*0420*/  BSSY.RECONVERGENT B0, `(.L_x_141) ;  /* 0x00000ea000007945 */ /* 0x000fe20003800200 */
[----:B------:R-:W-:Y:S02]  /*0430*/  IMAD R3, R3, R14, R8 ;  /* 0x0000000e03037224 */ /* 0x000fe400078e0208 */
[----:B------:R-:W3:Y:S01]  /*0440*/  LDC R20, c[0x0][0x404] ;  /* 0x00010100ff147b82 */ /* 0x000ee20000000800 */
[----:B------:R-:W-:Y:S02]  /*0450*/  IMAD R19, R2, R15, R19 ;  /* 0x0000000f02137224 */ /* 0x000fe400078e0213 */
[----:B------:R-:W-:-:S05]  /*0460*/  IMAD R7, R4, R7, RZ ;  /* 0x0000000704077224 */ /* 0x000fca00078e02ff */
[----:B------:R-:W4:Y:S01]  /*0470*/  LDC.64 R16, c[0x0][0x3e0] ;  /* 0x0000f800ff107b82 */ /* 0x000f220000000a00 */
[----:B0-----:R-:W-:-:S04]  /*0480*/  IABS R9, R5 ;  /* 0x0000000500097213 */ /* 0x001fc80000000000 */
[----:B------:R-:W0:Y:S01]  /*0490*/  I2F.RP R0, R9 ;  /* 0x0000000900007306 */ /* 0x000e220000209400 */
[----:B---3--:R-:W-:Y:S01]  /*04a0*/  IMAD R2, R19, R20, RZ ;  /* 0x0000001413027224 */ /* 0x008fe200078e02ff */
[----:B-1----:R-:W-:-:S06]  /*04b0*/  SHF.R.U32.HI R26, RZ, 0x5, R18 ;  /* 0x00000005ff1a7819 */ /* 0x002fcc0000011612 */
[----:B0-----:R-:W0:Y:S02]  /*04c0*/  MUFU.RCP R0, R0 ;  /* 0x0000000000007308 */ /* 0x001e240000001000 */
[----:B0-----:R-:W-:Y:S01]  /*04d0*/  VIADD R12, R0, 0xffffffe ;  /* 0x0ffffffe000c7836 */ /* 0x001fe20000000000 */
[----:B------:R-:W-:-:S05]  /*04e0*/  IABS R0, R26 ;  /* 0x0000001a00007213 */ /* 0x000fca0000000000 */
[----:B------:R-:W0:Y:S02]  /*04f0*/  F2I.FTZ.U32.TRUNC.NTZ R11, R12 ;  /* 0x0000000c000b7305 */ /* 0x000e24000021f000 */
[----:B0-----:R-:W-:-:S04]  /*0500*/  IMAD.MOV R10, RZ, RZ, -R11 ;  /* 0x000000ffff0a7224 */ /* 0x001fc800078e0a0b */
[----:B------:R-:W-:Y:S02]  /*0510*/  IMAD R13, R10, R9, RZ ;  /* 0x000000090a0d7224 */ /* 0x000fe400078e02ff */
[----:B------:R-:W-:-:S04]  /*0520*/  IMAD.MOV.U32 R10, RZ, RZ, RZ ;  /* 0x000000ffff0a7224 */ /* 0x000fc800078e00ff */
[----:B------:R-:W-:Y:S01]  /*0530*/  IMAD.HI.U32 R10, R11, R13, R10 ;  /* 0x0000000d0b0a7227 */ /* 0x000fe200078e000a */
[----:B------:R-:W-:-:S05]  /*0540*/  IADD3 R13, PT, PT, -R8, RZ, RZ ;  /* 0x000000ff080d7210 */ /* 0x000fca0007ffe1ff */
[----:B------:R-:W-:Y:S02]  /*0550*/  IMAD.HI.U32 R23, R10, R0, RZ ;  /* 0x000000000a177227 */ /* 0x000fe400078e00ff */
[----:B------:R-:W0:Y:S02]  /*0560*/  LDC.64 R10, c[0x0][0x408] ;  /* 0x00010200ff0a7b82 */ /* 0x000e240000000a00 */
[----:B------:R-:W-:-:S04]  /*0570*/  IMAD.MOV R12, RZ, RZ, -R23 ;  /* 0x000000ffff0c7224 */ /* 0x000fc800078e0a17 */
[C---:B------:R-:W-:Y:S02]  /*0580*/  IMAD R12, R9.reuse, R12, R0 ;  /* 0x0000000c090c7224 */ /* 0x040fe400078e0200 */
[----:B------:R-:W-:Y:S01]  /*0590*/  IMAD R0, R6, R13, UR4 ;  /* 0x0000000406007e24 */ /* 0x000fe2000f8e020d */
[----:B------:R-:W1:Y:S02]  /*05a0*/  LDCU UR4, c[0x0][0x3b8] ;  /* 0x00007700ff0477ac */ /* 0x000e640008000800 */
[----:B------:R-:W-:-:S13]  /*05b0*/  ISETP.GT.U32.AND P2, PT, R9, R12, PT ;  /* 0x0000000c0900720c */ /* 0x000fda0003f44070 */
[----:B------:R-:W-:Y:S02]  /*05c0*/  @!P2 IMAD.IADD R12, R12, 0x1, -R9 ;  /* 0x000000010c0ca824 */ /* 0x000fe400078e0a09 */
[----:B0-----:R-:W-:Y:S02]  /*05d0*/  IMAD R6, R0, R11, RZ ;  /* 0x0000000b00067224 */ /* 0x001fe400078e02ff */
[----:B------:R-:W-:Y:S01]  /*05e0*/  IMAD R11, R3, R10, RZ ;  /* 0x0000000a030b7224 */ /* 0x000fe200078e02ff */
[----:B------:R-:W-:Y:S01]  /*05f0*/  ISETP.GE.U32.AND P1, PT, R12, R9, PT ;  /* 0x000000090c00720c */ /* 0x000fe20003f26070 */
[----:B------:R-:W-:Y:S01]  /*0600*/  @!P2 VIADD R23, R23, 0x1 ;  /* 0x000000011717a836 */ /* 0x000fe20000000000 */
[--C-:B------:R-:W-:Y:S01]  /*0610*/  SHF.R.S32.HI R8, RZ, 0x1f, R6.reuse ;  /* 0x0000001fff087819 */ /* 0x100fe20000011406 */
[----:B-1----:R-:W-:Y:S01]  /*0620*/  IMAD R25, R5, UR4, RZ ;  /* 0x0000000405197c24 */ /* 0x002fe2000f8e02ff */
[----:B------:R-:W-:Y:S02]  /*0630*/  IADD3 R6, P0, P3, R2, R11, R6 ;  /* 0x0000000b02067210 */ /* 0x000fe40007b1e006 */
[----:B------:R-:W-:-:S02]  /*0640*/  CS2R R12, SRZ ;  /* 0x00000000000c7805 */ /* 0x000fc4000001ff00 */
[----:B------:R-:W-:Y:S02]  /*0650*/  SHF.R.S32.HI R2, RZ, 0x1f, R2 ;  /* 0x0000001fff027819 */ /* 0x000fe40000011402 */
[----:B------:R-:W-:Y:S02]  /*0660*/  SHF.R.S32.HI R11, RZ, 0x1f, R11 ;  /* 0x0000001fff0b7819 */ /* 0x000fe4000001140b */
[----:B------:R-:W-:Y:S02]  /*0670*/  LOP3.LUT R9, R26, R5, RZ, 0x3c, !PT ;  /* 0x000000051a097212 */ /* 0x000fe400078e3cff */
[----:B------:R-:W-:Y:S01]  /*0680*/  IADD3.X R8, PT, PT, R2, R11, R8, P0, P3 ;  /* 0x0000000b02087210 */ /* 0x000fe200007e6408 */
[----:B------:R-:W-:Y:S01]  /*0690*/  @P1 VIADD R23, R23, 0x1 ;  /* 0x0000000117171836 */ /* 0x000fe20000000000 */
[----:B------:R-:W0:Y:S01]  /*06a0*/  LDC R2, c[0x0][0x360] ;  /* 0x0000d800ff027b82 */ /* 0x000e220000000800 */
[----:B------:R-:W-:Y:S02]  /*06b0*/  ISETP.GE.AND P1, PT, R26, R25, PT ;  /* 0x000000191a00720c */ /* 0x000fe40003f26270 */
[----:B------:R-:W-:-:S02]  /*06c0*/  ISETP.GE.AND P0, PT, R9, RZ, PT ;  /* 0x000000ff0900720c */ /* 0x000fc40003f06270 */
[----:B------:R-:W-:Y:S02]  /*06d0*/  ISETP.NE.AND P2, PT, R5, RZ, PT ;  /* 0x000000ff0500720c */ /* 0x000fe40003f45270 */
[----:B------:R-:W-:-:S04]  /*06e0*/  IADD3 R6, P3, PT, R7, R6, RZ ;  /* 0x0000000607067210 */ /* 0x000fc80007f7e0ff */
[----:B------:R-:W-:Y:S02]  /*06f0*/  LEA.HI.X.SX32 R7, R7, R8, 0x1, P3 ;  /* 0x0000000807077211 */ /* 0x000fe400018f0eff */
[----:B----4-:R-:W-:-:S03]  /*0700*/  LEA R16, P3, R6, R16, 0x3 ;  /* 0x0000001006107211 */ /* 0x010fc600078618ff */
[----:B------:R-:W-:Y:S01]  /*0710*/  @!P0 IMAD.MOV R23, RZ, RZ, -R23 ;  /* 0x000000ffff178224 */ /* 0x000fe200078e0a17 */
[----:B------:R-:W-:Y:S02]  /*0720*/  LEA.HI.X R17, R6, R17, R7, 0x3, P3 ;  /* 0x0000001106117211 */ /* 0x000fe400018f1c07 */
[----:B------:R-:W-:Y:S01]  /*0730*/  @!P2 LOP3.LUT R23, RZ, R5, RZ, 0x33, !PT ;  /* 0x00000005ff17a212 */ /* 0x000fe200078e33ff */
[----:B--2---:R-:W-:Y:S06]  /*0740*/  @P1 BRA `(.L_x_142) ;  /* 0x0000000800dc1947 */ /* 0x004fec0003800000 */
[----:B------:R-:W1:Y:S01]  /*0750*/  LDC R8, c[0x0][0x3bc] ;  /* 0x0000ef00ff087b82 */ /* 0x000e620000000800 */
[----:B------:R-:W-:Y:S01]  /*0760*/  IABS R12, R4 ;  /* 0x00000004000c7213 */ /* 0x000fe20000000000 */
[----:B------:R-:W2:Y:S01]  /*0770*/  LDCU UR5, c[0x0][0x3a0] ;  /* 0x00007400ff0577ac */ /* 0x000ea20008000800 */
[----:B------:R-:W-:Y:S01]  /*0780*/  LOP3.LUT R22, R18, 0x1f, RZ, 0xc0, !PT ;  /* 0x0000001f12167812 */ /* 0x000fe200078ec0ff */
[----:B------:R-:W-:Y:S01]  /*0790*/  IMAD.MOV R24, RZ, RZ, -R23 ;  /* 0x000000ffff187224 */ /* 0x000fe200078e0a17 */
[----:B------:R-:W3:Y:S03]  /*07a0*/  LDCU UR4, c[0x0][0x428] ;  /* 0x00008500ff0477ac */ /* 0x000ee60008000800 */
[----:B------:R-:W4:Y:S01]  /*07b0*/  LDC R15, c[0x0][0x38c] ;  /* 0x0000e300ff0f7b82 */ /* 0x000f220000000800 */
[----:B------:R-:W-:Y:S01]  /*07c0*/  IMAD R24, R5, R24, R26 ;  /* 0x0000001805187224 */ /* 0x000fe200078e021a */
[----:B------:R-:W5:Y:S01]  /*07d0*/  LDCU UR6, c[0x0][0x430] ;  /* 0x00008600ff0677ac */ /* 0x000f620008000800 */
[----:B------:R-:W2:Y:S05]  /*07e0*/  LDCU UR7, c[0x0][0x42c] ;  /* 0x00008580ff0777ac */ /* 0x000eaa0008000800 */
[----:B------:R-:W5:Y:S01]  /*07f0*/  LDC.64 R20, c[0x0][0x420] ;  /* 0x00010800ff147b82 */ /* 0x000f620000000a00 */
[----:B------:R-:W0:Y:S01]  /*0800*/  LDCU UR8, c[0x0][0x3d0] ;  /* 0x00007a00ff0877ac */ /* 0x000e220008000800 */
[----:B-1----:R-:W-:-:S04]  /*0810*/  IABS R11, R8 ;  /* 0x00000008000b7213 */ /* 0x002fc80000000000 */
[----:B------:R-:W1:Y:S01]  /*0820*/  I2F.RP R9, R11 ;  /* 0x0000000b00097306 */ /* 0x000e620000209400 */
[----:B-----5:R-:W-:Y:S02]  /*0830*/  IMAD R21, R0, UR6, -R21 ;  /* 0x0000000600157c24 */ /* 0x020fe4000f8e0a15 */
[----:B--2---:R-:W-:-:S05]  /*0840*/  IMAD R20, R3, UR7, -R20 ;  /* 0x0000000703147c24 */ /* 0x004fca000f8e0a14 */
[----:B-1----:R-:W1:Y:S02]  /*0850*/  MUFU.RCP R9, R9 ;  /* 0x0000000900097308 */ /* 0x002e640000001000 */
[----:B-1----:R-:W-:-:S06]  /*0860*/  VIADD R6, R9, 0xffffffe ;  /* 0x0ffffffe09067836 */ /* 0x002fcc0000000000 */
[----:B------:R1:W2:Y:S02]  /*0870*/  F2I.FTZ.U32.TRUNC.NTZ R7, R6 ;  /* 0x0000000600077305 */ /* 0x0002a4000021f000 */
[----:B-1----:R-:W-:Y:S02]  /*0880*/  IMAD.MOV.U32 R6, RZ, RZ, RZ ;  /* 0x000000ffff067224 */ /* 0x002fe400078e00ff */
[----:B--2---:R-:W-:-:S04]  /*0890*/  IMAD.MOV R10, RZ, RZ, -R7 ;  /* 0x000000ffff0a7224 */ /* 0x004fc800078e0a07 */
[----:B------:R-:W-:Y:S01]  /*08a0*/  IMAD R13, R10, R11, RZ ;  /* 0x0000000b0a0d7224 */ /* 0x000fe200078e02ff */
[----:B----4-:R-:W-:-:S03]  /*08b0*/  IABS R10, R15 ;  /* 0x0000000f000a7213 */ /* 0x010fc60000000000 */
[----:B------:R-:W-:-:S06]  /*08c0*/  IMAD.HI.U32 R7, R7, R13, R6 ;  /* 0x0000000d07077227 */ /* 0x000fcc00078e0006 */
[----:B------:R-:W-:-:S04]  /*08d0*/  IMAD.HI.U32 R7, R7, R10, RZ ;  /* 0x0000000a07077227 */ /* 0x000fc800078e00ff */
[----:B------:R-:W-:-:S04]  /*08e0*/  IMAD.MOV R9, RZ, RZ, -R7 ;  /* 0x000000ffff097224 */ /* 0x000fc800078e0a07 */
[----:B------:R-:W-:-:S05]  /*08f0*/  IMAD R6, R11, R9, R10 ;  /* 0x000000090b067224 */ /* 0x000fca00078e020a */
[----:B------:R-:W-:-:S13]  /*0900*/  ISETP.GT.U32.AND P1, PT, R11, R6, PT ;  /* 0x000000060b00720c */ /* 0x000fda0003f24070 */
[----:B------:R-:W-:Y:S01]  /*0910*/  @!P1 IMAD.IADD R6, R6, 0x1, -R11 ;  /* 0x0000000106069824 */ /* 0x000fe200078e0a0b */
[----:B------:R-:W-:Y:S02]  /*0920*/  @!P1 IADD3 R7, PT, PT, R7, 0x1, RZ ;  /* 0x0000000107079810 */ /* 0x000fe40007ffe0ff */
        /* <DEDUP_REMOVED lines=9> */
[----:B------:R-:W1:Y:S08]  /*09c0*/  I2F.RP R10, R6 ;  /* 0x00000006000a7306 */ /* 0x000e700000209400 */
[----:B-1----:R-:W1:Y:S02]  /*09d0*/  MUFU.RCP R10, R10 ;  /* 0x0000000a000a7308 */ /* 0x002e640000001000 */
[----:B-1----:R-:W-:-:S06]  /*09e0*/  VIADD R8, R10, 0xffffffe ;  /* 0x0ffffffe0a087836 */ /* 0x002fcc0000000000 */
[----:B------:R1:W2:Y:S02]  /*09f0*/  F2I.FTZ.U32.TRUNC.NTZ R9, R8 ;  /* 0x0000000800097305 */ /* 0x0002a4000021f000 */
[----:B-1----:R-:W-:Y:S02]  /*0a00*/  IMAD.MOV.U32 R8, RZ, RZ, RZ ;  /* 0x000000ffff087224 */ /* 0x002fe400078e00ff */
[----:B--2---:R-:W-:-:S04]  /*0a10*/  IMAD.MOV R11, RZ, RZ, -R9 ;  /* 0x000000ffff0b7224 */ /* 0x004fc800078e0a09 */
[----:B------:R-:W-:-:S04]  /*0a20*/  IMAD R11, R11, R6, RZ ;  /* 0x000000060b0b7224 */ /* 0x000fc800078e02ff */
[----:B------:R-:W-:Y:S01]  /*0a30*/  IMAD.HI.U32 R9, R9, R11, R8 ;  /* 0x0000000b09097227 */ /* 0x000fe200078e0008 */
[----:B------:R-:W-:-:S03]  /*0a40*/  LOP3.LUT R8, R4, R7, RZ, 0x3c, !PT ;  /* 0x0000000704087212 */ /* 0x000fc600078e3cff */
[----:B------:R-:W-:Y:S01]  /*0a50*/  IMAD.MOV R11, RZ, RZ, -R13 ;  /* 0x000000ffff0b7224 */ /* 0x000fe200078e0a0d */
[----:B------:R-:W-:Y:S01]  /*0a60*/  ISETP.GE.AND P2, PT, R8, RZ, PT ;  /* 0x000000ff0800720c */ /* 0x000fe20003f46270 */
[----:B------:R-:W-:-:S04]  /*0a70*/  IMAD.HI.U32 R9, R9, R12, RZ ;  /* 0x0000000c09097227 */ /* 0x000fc800078e00ff */
[----:B------:R-:W-:Y:S01]  /*0a80*/  IMAD R11, R9, R11, R12 ;  /* 0x0000000b090b7224 */ /* 0x000fe200078e020c */
[----:B------:R-:W-:-:S04]  /*0a90*/  CS2R R12, SRZ ;  /* 0x00000000000c7805 */ /* 0x000fc8000001ff00 */
[----:B------:R-:W-:-:S13]  /*0aa0*/  ISETP.GT.U32.AND P1, PT, R6, R11, PT ;  /* 0x0000000b0600720c */ /* 0x000fda0003f24070 */
[----:B------:R-:W-:Y:S02]  /*0ab0*/  @!P1 IMAD.IADD R11, R11, 0x1, -R6 ;  /* 0x000000010b0b9824 */ /* 0x000fe400078e0a06 */
[----:B------:R-:W-:Y:S01]  /*0ac0*/  @!P1 VIADD R9, R9, 0x1 ;  /* 0x0000000109099836 */ /* 0x000fe20000000000 */
[----:B------:R-:W-:Y:S02]  /*0ad0*/  ISETP.NE.AND P1, PT, R7, RZ, PT ;  /* 0x000000ff0700720c */ /* 0x000fe40003f25270 */
[----:B------:R-:W-:Y:S02]  /*0ae0*/  ISETP.GE.U32.AND P0, PT, R11, R6, PT ;  /* 0x000000060b00720c */ /* 0x000fe40003f06070 */
[----:B------:R-:W3:Y:S11]  /*0af0*/  LDC R6, c[0x0][0x41c] ;  /* 0x00010700ff067b82 */ /* 0x000ef60000000800 */
[----:B------:R-:W-:-:S04]  /*0b00*/  @P0 VIADD R9, R9, 0x1 ;  /* 0x0000000109090836 */ /* 0x000fc80000000000 */
[----:B------:R-:W-:Y:S02]  /*0b10*/  IMAD.MOV.U32 R8, RZ, RZ, R9 ;  /* 0x000000ffff087224 */ /* 0x000fe400078e0009 */
[----:B------:R-:W-:-:S03]  /*0b20*/  IMAD R9, R4, UR5, RZ ;  /* 0x0000000504097c24 */ /* 0x000fc6000f8e02ff */
[----:B------:R-:W-:Y:S02]  /*0b30*/  @!P2 IADD3 R8, PT, PT, -R8, RZ, RZ ;  /* 0x000000ff0808a210 */ /* 0x000fe40007ffe1ff */
[----:B------:R-:W-:Y:S02]  /*0b40*/  @!P1 LOP3.LUT R8, RZ, R7, RZ, 0x33, !PT ;  /* 0x00000007ff089212 */ /* 0x000fe400078e33ff */
[----:B------:R-:W-:Y:S01]  /*0b50*/  IADD3 R22, P0, PT, R22, R9, RZ ;  /* 0x0000000916167210 */ /* 0x000fe20007f1e0ff */
[----:B---3--:R-:W-:Y:S02]  /*0b60*/  IMAD R19, R19, UR4, -R6 ;  /* 0x0000000413137c24 */ /* 0x008fe4000f8e0a06 */
[----:B0-----:R-:W-:Y:S01]  /*0b70*/  IMAD R8, R8, UR8, RZ ;  /* 0x0000000808087c24 */ /* 0x001fe2000f8e02ff */
[----:B------:R-:W-:-:S09]  /*0b80*/  LEA.HI.X.SX32 R9, R9, RZ, 0x1, P0 ;  /* 0x000000ff09097211 */ /* 0x000fd200000f0eff */
.L_x_152:
[----:B------:R-:W0:Y:S01]  /*0b90*/  LDC R3, c[0x0][0x390] ;  /* 0x0000e400ff037b82 */ /* 0x000e220000000800 */
[----:B------:R-:W-:Y:S01]  /*0ba0*/  BSSY.RECONVERGENT B1, `(.L_x_143) ;  /* 0x0000007000017945 */ /* 0x000fe20003800200 */
[----:B0-----:R-:W-:-:S13]  /*0bb0*/  ISETP.GE.AND P0, PT, R24, R3, PT ;  /* 0x000000031800720c */ /* 0x001fda0003f06270 */
[----:B------:R-:W-:Y:S05]  /*0bc0*/  @!P0 BRA `(.L_x_144) ;  /* 0x0000000000108947 */ /* 0x000fea0003800000 */
.L_x_145:
[----:B------:R-:W-:Y:S02]  /*0bd0*/  IMAD.IADD R24, R24, 0x1, -R3 ;  /* 0x0000000118187824 */ /* 0x000fe400078e0a03 */
[----:B------:R-:W-:-:S03]  /*0be0*/  VIADD R23, R23, 0x1 ;  /* 0x0000000117177836 */ /* 0x000fc60000000000 */
[----:B------:R-:W-:-:S13]  /*0bf0*/  ISETP.GE.AND P0, PT, R24, R3, PT ;  /* 0x000000031800720c */ /* 0x000fda0003f06270 */
[----:B------:R-:W-:Y:S05]  /*0c00*/  @P0 BRA `(.L_x_145) ;  /* 0xfffffffc00f00947 */ /* 0x000fea000383ffff */
.L_x_144:
[----:B------:R-:W-:Y:S05]  /*0c10*/  BSYNC.RECONVERGENT B1 ;  /* 0x0000000000017941 */ /* 0x000fea0003800200 */
.L_x_143:
        /* <DEDUP_REMOVED lines=52> */
[----:B------:R-:W-:-:S02]  /*0f60*/  IADD3 R5, P0, P1, R5, R0, R8 ;  /* 0x0000000005057210 */ /* 0x000fc4000791e008 */
[----:B------:R-:W-:Y:S02]  /*0f70*/  SHF.R.S32.HI R0, RZ, 0x1f, R0 ;  /* 0x0000001fff007819 */ /* 0x000fe40000011400 */
[----:B------:R-:W-:Y:S02]  /*0f80*/  SHF.R.S32.HI R14, RZ, 0x1f, R8 ;  /* 0x0000001fff0e7819 */ /* 0x000fe40000011408 */
[C---:B----4-:R-:W-:Y:S02]  /*0f90*/  LEA R4, P2, R10.reuse, UR8, 0x3 ;  /* 0x000000080a047c11 */ /* 0x050fe4000f8418ff */
[----:B------:R-:W-:Y:S02]  /*0fa0*/  IADD3.X R0, PT, PT, R3, R0, R14, P0, P1 ;  /* 0x0000000003007210 */ /* 0x000fe400007e240e */
[----:B------:R-:W-:-:S09]  /*0fb0*/  LEA.HI.X R3, R10, UR9, R11, 0x3, P2 ;  /* 0x000000090a037c11 */ /* 0x000fd200090f1c0b */
.L_x_151:
        /* <DEDUP_REMOVED lines=16> */
[----:B------:R-:W-:Y:S02]  /*10c0*/  @P0 LEA.HI.X R11, R14, R11, R15, 0x3, P1 ;  /* 0x0000000b0e0b0211 */ /* 0x000fe400008f1c0f */
[----:B------:R-:W-:-:S06]  /*10d0*/  CS2R R14, SRZ ;  /* 0x00000000000e7805 */ /* 0x000fcc000001ff00 */
[----:B------:R0:W5:Y:S02]  /*10e0*/  @P0 LDG.E.64 R14, desc[UR36][R10.64] ;  /* 0x000000240a0e0981 */ /* 0x000164000c1e1b00 */
[----:B0-----:R-:W-:Y:S02]  /*10f0*/  IMAD.MOV.U32 R10, RZ, RZ, R4 ;  /* 0x000000ffff0a7224 */ /* 0x001fe400078e0004 */
[----:B------:R-:W-:-:S05]  /*1100*/  IMAD.MOV.U32 R11, RZ, RZ, R3 ;  /* 0x000000ffff0b7224 */ /* 0x000fca00078e0003 */
[----:B------:R0:W5:Y:S01]  /*1110*/  LDG.E.64 R28, desc[UR36][R10.64] ;  /* 0x000000240a1c7981 */ /* 0x000162000c1e1b00 */
[----:B------:R-:W-:Y:S01]  /*1120*/  VIADD R27, R6, 0x20 ;  /* 0x00000020061b7836 */ /* 0x000fe20000000000 */
[----:B------:R-:W-:Y:S01]  /*1130*/  BSSY.RECONVERGENT B2, `(.L_x_148) ;  /* 0x000000b000027945 */ /* 0x000fe20003800200 */
[----:B0-----:R-:W0:Y:S03]  /*1140*/  LDC R10, c[0x0][0x398] ;  /* 0x0000e600ff0a7b82 */ /* 0x001e260000000800 */
[----:B0-----:R-:W-:-:S13]  /*1150*/  ISETP.GE.AND P0, PT, R27, R10, PT ;  /* 0x0000000a1b00720c */ /* 0x001fda0003f06270 */
[----:B------:R-:W-:Y:S05]  /*1160*/  @!P0 BRA `(.L_x_149) ;  /* 0x00000000001c8947 */ /* 0x000fea0003800000 */
[----:B------:R-:W-:Y:S01]  /*1170*/  BSSY.RECONVERGENT B3, `(.L_x_149) ;  /* 0x0000006000037945 */ /* 0x000fe20003800200 */
.L_x_150:
[----:B------:R-:W-:Y:S02]  /*1180*/  IMAD.IADD R6, R6, 0x1, -R10 ;  /* 0x0000000106067824 */ /* 0x000fe400078e0a0a */
[----:B------:R-:W-:Y:S02]  /*1190*/  VIADD R7, R7, 0x1 ;  /* 0x0000000107077836 */ /* 0x000fe40000000000 */
[----:B------:R-:W-:-:S05]  /*11a0*/  VIADD R27, R6, 0x20 ;  /* 0x00000020061b7836 */ /* 0x000fca0000000000 */
[----:B------:R-:W-:-:S13]  /*11b0*/  ISETP.GE.AND P0, PT, R27, R10, PT ;  /* 0x0000000a1b00720c */ /* 0x000fda0003f06270 */
[----:B------:R-:W-:Y:S05]  /*11c0*/  @P0 BRA `(.L_x_150) ;  /* 0xfffffffc00ec0947 */ /* 0x000fea000383ffff */
[----:B------:R-:W-:Y:S05]  /*11d0*/  BSYNC.RECONVERGENT B3 ;  /* 0x0000000000037941 */ /* 0x000fea0003800200 */
.L_x_149:
[----:B------:R-:W-:Y:S05]  /*11e0*/  BSYNC.RECONVERGENT B2 ;  /* 0x0000000000027941 */ /* 0x000fea0003800200 */
.L_x_148:
[----:B------:R-:W0:Y:S01]  /*11f0*/  LDCU UR4, c[0x0][0x394] ;  /* 0x00007280ff0477ac */ /* 0x000e220008000800 */
[----:B------:R-:W-:Y:S01]  /*1200*/  IADD3 R4, P1, PT, R4, 0x100, RZ ;  /* 0x0000010004047810 */ /* 0x000fe20007f3e0ff */
[----:B-----5:R1:W2:Y:S01]  /*1210*/  DFMA R12, R28, R14, R12 ;  /* 0x0000000e1c0c722b */ /* 0x0202a2000000000c */
[----:B------:R-:W-:-:S03]  /*1220*/  IMAD.MOV.U32 R6, RZ, RZ, R27 ;  /* 0x000000ffff067224 */ /* 0x000fc600078e001b */
[----:B------:R-:W-:Y:S01]  /*1230*/  IMAD.X R3, RZ, RZ, R3, P1 ;  /* 0x000000ffff037224 */ /* 0x000fe200008e0603 */
[----:B0-----:R-:W-:-:S13]  /*1240*/  ISETP.GE.AND P0, PT, R7, UR4, PT ;  /* 0x0000000407007c0c */ /* 0x001fda000bf06270 */
[----:B-12---:R-:W-:Y:S05]  /*1250*/  @!P0 BRA `(.L_x_151) ;  /* 0xfffffffc00588947 */ /* 0x006fea000383ffff */
.L_x_147:
[----:B------:R-:W-:Y:S05]  /*1260*/  BSYNC.RECONVERGENT B1 ;  /* 0x0000000000017941 */ /* 0x000fea0003800200 */
.L_x_146:
[----:B------:R-:W-:-:S04]  /*1270*/  SHF.R.U32.HI R3, RZ, 0x5, R2 ;  /* 0x00000005ff037819 */ /* 0x000fc80000011602 */
[----:B------:R-:W-:Y:S01]  /*1280*/  IADD3 R24, PT, PT, R24, R3, RZ ;  /* 0x0000000318187210 */ /* 0x000fe20007ffe0ff */
[----:B------:R-:W-:-:S05]  /*1290*/  IMAD.IADD R26, R26, 0x1, R3 ;  /* 0x000000011a1a7824 */ /* 0x000fca00078e0203 */
[----:B------:R-:W-:-:S13]  /*12a0*/  ISETP.GE.AND P0, PT, R26, R25, PT ;  /* 0x000000191a00720c */ /* 0x000fda0003f06270 */
[----:B------:R-:W-:Y:S05]  /*12b0*/  @!P0 BRA `(.L_x_152) ;  /* 0xfffffff800348947 */ /* 0x000fea000383ffff */
.L_x_142:
[----:B------:R-:W-:Y:S05]  /*12c0*/  BSYNC.RECONVERGENT B0 ;  /* 0x0000000000007941 */ /* 0x000fea0003800200 */
.L_x_141:
[----:B------:R-:W1:Y:S01]  /*12d0*/  S2UR UR5, SR_CgaCtaId ;  /* 0x00000000000579c3 */ /* 0x000e620000008800 */
[----:B0-----:R-:W-:Y:S01]  /*12e0*/  VIADD R3, R2, 0xffffffff ;  /* 0xffffffff02037836 */ /* 0x001fe20000000000 */
[----:B------:R-:W-:-:S04]  /*12f0*/  UMOV UR4, 0x400 ;  /* 0x0000040000047882 */ /* 0x000fc80000000000 */
[----:B------:R-:W-:Y:S01]  /*1300*/  LOP3.LUT P0, RZ, R2, R3, RZ, 0xc0, !PT ;  /* 0x0000000302ff7212 */ /* 0x000fe2000780c0ff */
[----:B-1----:R-:W-:-:S06]  /*1310*/  ULEA UR4, UR5, UR4, 0x18 ;  /* 0x0000000405047291 */ /* 0x002fcc000f8ec0ff */
[----:B------:R-:W-:-:S05]  /*1320*/  LEA R19, R18, UR4, 0x3 ;  /* 0x0000000412137c11 */ /* 0x000fca000f8e18ff */
[----:B------:R0:W-:Y:S01]  /*1330*/  STS.64 [R19], R12 ;  /* 0x0000000c13007388 */ /* 0x0001e20000000a00 */
[----:B------:R-:W-:Y:S06]  /*1340*/  BAR.SYNC.DEFER_BLOCKING 0x0 ;  /* 0x0000000000007b1d */ /* 0x000fec0000010000 */
[----:B------:R-:W-:Y:S05]  /*1350*/  @!P0 BRA `(.L_x_153) ;  /* 0x0000000000408947 */ /* 0x000fea0003800000 */
[----:B------:R-:W-:Y:S01]  /*1360*/  MOV R14, 0x0 ;  /* 0x00000000000e7802 */ /* 0x000fe20000000f00 */
[----:B------:R-:W1:Y:S01]  /*1370*/  LDCU.64 UR4, c[0x4][0x148] ;  /* 0x01002900ff0477ac */ /* 0x000e620008000a00 */
[----:B------:R-:W-:Y:S02]  /*1380*/  IMAD.MOV.U32 R8, RZ, RZ, 0x10b ;  /* 0x0000010bff087424 */ /* 0x000fe400078e00ff */
[----:B0-----:R-:W-:Y:S01]  /*1390*/  IMAD.MOV.U32 R12, RZ, RZ, 0x1 ;  /* 0x00000001ff0c7424 */ /* 0x001fe200078e00ff */
        /* <DEDUP_REMOVED lines=8> */
[----:B---3--:R-:W-:Y:S02]  /*1420*/  IMAD.U32 R10, RZ, RZ, UR8 ;  /* 0x00000008ff0a7e24 */ /* 0x008fe4000f8e00ff */
[----:B------:R-:W-:-:S07]  /*1430*/  IMAD.U32 R11, RZ, RZ, UR9 ;  /* 0x00000009ff0b7e24 */ /* 0x000fce000f8e00ff */
[----:B------:R-:W-:-:S07]  /*1440*/  LEPC R20, `(.L_x_153) ;  /* 0x000000001014794e */ /* 0x000fce0000000000 */
[----:B--2---:R-:W-:Y:S05]  /*1450*/  CALL.ABS.NOINC R14 ;  /* 0x000000000e007343 */ /* 0x004fea0003c00000 */
.L_x_153:
[----:B------:R-:W-:-:S13]  /*1460*/  ISETP.GE.U32.AND P0, PT, R2, 0x2, PT ;  /* 0x000000020200780c */ /* 0x000fda0003f06070 */
[----:B------:R-:W-:Y:S05]  /*1470*/  @!P0 BRA `(.L_x_154) ;  /* 0x0000000400908947 */ /* 0x000fea0003800000 */
[----:B------:R-:W-:Y:S01]  /*1480*/  SHF.R.U32.HI R0, RZ, 0x1, R2 ;  /* 0x00000001ff007819 */ /* 0x000fe20000011602 */
[----:B------:R-:W-:Y:S05]  /*1490*/  WARPSYNC.ALL ;  /* 0x0000000000007948 */ /* 0x000fea0003800000 */
[----:B------:R-:W-:-:S13]  /*14a0*/  ISETP.GE.U32.AND P0, PT, R18, R0, PT ;  /* 0x000000001200720c */ /* 0x000fda0003f06070 */
[----:B------:R-:W-:Y:S01]  /*14b0*/  @!P0 LEA R0, R0, R19, 0x3 ;  /* 0x0000001300008211 */ /* 0x000fe200078e18ff */
[----:B------:R-:W-:Y:S04]  /*14c0*/  @!P0 LDS.64 R6, [R19] ;  /* 0x0000000013068984 */ /* 0x000fe80000000a00 */
[----:B------:R-:W1:Y:S02]  /*14d0*/  @!P0 LDS.64 R4, [R0] ;  /* 0x0000000000048984 */ /* 0x000e640000000a00 */
[----:B-1----:R-:W1:Y:S02]  /*14e0*/  @!P0 DADD R4, R4, R6 ;  /* 0x0000000004048229 */ /* 0x002e640000000006 */
[----:B-1----:R1:W-:Y:S01]  /*14f0*/  @!P0 STS.64 [R19], R4 ;  /* 0x0000000413008388 */ /* 0x0023e20000000a00 */
[----:B------:R-:W-:Y:S01]  /*1500*/  BAR.SYNC.DEFER_BLOCKING 0x0 ;  /* 0x0000000000007b1d */ /* 0x000fe20000010000 */
[----:B------:R-:W-:-:S13]  /*1510*/  ISETP.GE.U32.AND P0, PT, R2, 0x4, PT ;  /* 0x000000040200780c */ /* 0x000fda0003f06070 */
[----:B-1----:R-:W-:Y:S05]  /*1520*/  @!P0 BRA `(.L_x_154) ;  /* 0x0000000400648947 */ /* 0x002fea0003800000 */
[----:B------:R-:W-:-:S04]  /*1530*/  SHF.R.U32.HI R0, RZ, 0x2, R2 ;  /* 0x00000002ff007819 */ /* 0x000fc80000011602 */
[----:B------:R-:W-:-:S13]  /*1540*/  ISETP.GE.U32.AND P0, PT, R18, R0, PT ;  /* 0x000000001200720c */ /* 0x000fda0003f06070 */
[----:B------:R-:W-:Y:S01]  /*1550*/  @!P0 IMAD R0, R0, 0x8, R19 ;  /* 0x0000000800008824 */ /* 0x000fe200078e0213 */
        /* <DEDUP_REMOVED lines=9> */
[----:B------:R-:W-:Y:S01]  /*15f0*/  @!P0 LOP3.LUT R0, R2, 0x7f8, RZ, 0xc0, !PT ;  /* 0x000007f802008812 */ /* 0x000fe200078ec0ff */
[----:B------:R-:W-:Y:S04]  /*1600*/  @!P0 LDS.64 R6, [R19] ;  /* 0x0000000013068984 */ /* 0x000fe80000000a00 */
[----:B------:R-:W-:-:S05]  /*1610*/  @!P0 IMAD.IADD R0, R19, 0x1, R0 ;  /* 0x0000000113008824 */ /* 0x000fca00078e0200 */
        /* <DEDUP_REMOVED lines=73> */
[----:B------:R-:W-:Y:S06]  /*1ab0*/  BAR.SYNC.DEFER_BLOCKING 0x0 ;  /* 0x0000000000007b1d */ /* 0x000fec0000010000 */
.L_x_154:
[----:B------:R-:W-:-:S13]  /*1ac0*/  ISETP.NE.AND P0, PT, R18, RZ, PT ;  /* 0x000000ff1200720c */ /* 0x000fda0003f05270 */
[----:B------:R-:W-:Y:S05]  /*1ad0*/  @P0 EXIT ;  /* 0x000000000000094d */ /* 0x000fea0003800000 */
[----:B------:R-:W2:Y:S01]  /*1ae0*/  S2UR UR5, SR_CgaCtaId ;  /* 0x00000000000579c3 */ /* 0x000ea20000008800 */
[----:B------:R-:W-:Y:S02]  /*1af0*/  UMOV UR4, 0x400 ;  /* 0x0000040000047882 */ /* 0x000fe40000000000 */
[----:B--2---:R-:W-:-:S09]  /*1b00*/  ULEA UR4, UR5, UR4, 0x18 ;  /* 0x0000000405047291 */ /* 0x004fd2000f8ec0ff */
[----:B-1----:R-:W1:Y:S04]  /*1b10*/  LDS.64 R2, [UR4] ;  /* 0x00000004ff027984 */ /* 0x002e680008000a00 */
[----:B-1----:R-:W-:Y:S01]  /*1b20*/  STG.E.64 desc[UR36][R16.64], R2 ;  /* 0x0000000210007986 */ /* 0x002fe2000c101b24 */
[----:B------:R-:W-:Y:S05]  /*1b30*/  EXIT ;  /* 0x000000000000794d */ /* 0x000fea0003800000 */
.L_x_155:
        /* <DEDUP_REMOVED lines=12> */
.L_x_829:


//--------------------- .text._ZN2at6native51_GLOBAL__N__11011a27_18_DepthwiseConv3d_cu_35e0c7b544conv_depthwise3d_cuda_backward_weight_kernelIddLi2ELi2EEEvNS_27GenericPackedTensorAccessorIKT_Lm5ENS_16DefaultPtrTraitsEiEES7_NS3_IS4_Lm5ES6_iEEiiiiiiiii --------------------------
	.section	.text._ZN2at6native51_GLOBAL__N__11011a27_18_DepthwiseConv3d_cu_35e0c7b544conv_depthwise3d_cuda_backward_weight_kernelIddLi2ELi2EEEvNS_27GenericPackedTensorAccessorIKT_Lm5ENS_16DefaultPtrTraitsEiEES7_NS3_IS4_Lm5ES6_iEEiiiiiiiii,"ax",@progbits
	.align	128
.text._ZN2at6native51_GLOBAL__N__11011a27_18_DepthwiseConv3d_cu_35e0c7b544conv_depthwise3d_cuda_backward_weight_kernelIddLi2ELi2EEEvNS_27GenericPackedTensorAccessorIKT_Lm5ENS_16DefaultPtrTraitsEiEES7_NS3_IS4_Lm5ES6_iEEiiiiiiiii:
        .type           _ZN2at6native51_GLOBAL__N__11011a27_18_DepthwiseConv3d_cu_35e0c7b544conv_depthwise3d_cuda_backward_weight_kernelIddLi2ELi2EEEvNS_27GenericPackedTensorAccessorIKT_Lm5ENS_16DefaultPtrTraitsEiEES7_NS3_IS4_Lm5ES6_iEEiiiiiiiii,@function
        .size           _ZN2at6native51_GLOBAL__N__11011a27_18_DepthwiseConv3d_cu_35e0c7b544conv_depthwise3d_cuda_backward_weight_kernelIddLi2ELi2EEEvNS_27GenericPackedTensorAccessorIKT_Lm5ENS_16DefaultPtrTraitsEiEES7_NS3_IS4_Lm5ES6_iEEiiiiiiiii,(.L_x_830 - _ZN2at6native51_GLOBAL__N__11011a27_18_DepthwiseConv3d_cu_35e0c7b544conv_depthwise3d_cuda_backward_weight_kernelIddLi2ELi2EEEvNS_27GenericPackedTensorAccessorIKT_Lm5ENS_16DefaultPtrTraitsEiEES7_NS3_IS4_Lm5ES6_iEEiiiiiiiii)
        .other          _ZN2at6native51_GLOBAL__N__11011a27_18_DepthwiseConv3d_cu_35e0c7b544conv_depthwise3d_cuda_backward_weight_kernelIddLi2ELi2EEEvNS_27GenericPackedTensorAccessorIKT_Lm5ENS_16DefaultPtrTraitsEiEES7_NS3_IS4_Lm5ES6_iEEiiiiiiiii,@"STO_CUDA_ENTRY STV_DEFAULT"
_ZN2at6native51_GLOBAL__N__11011a27_18_DepthwiseConv3d_cu_35e0c7b544conv_depthwise3d_cuda_backward_weight_kernelIddLi2ELi2EEEvNS_27GenericPackedTensorAccessorIKT_Lm5ENS_16DefaultPtrTraitsEiEES7_NS3_IS4_Lm5ES6_iEEiiiiiiiii:
        /* <DEDUP_REMOVED lines=185> */
.L_x_167:
[----:B------:R-:W0:Y:S01]  /*0b90*/  LDC R3, c[0x0][0x390] ;  /* 0x0000e400ff037b82 */ /* 0x000e220000000800 */
[----:B------:R-:W-:Y:S01]  /*0ba0*/  BSSY.RECONVERGENT B1, `(.L_x_158) ;  /* 0x0000007000017945 */ /* 0x000fe20003800200 */
[----:B0-----:R-:W-:-:S13]  /*0bb0*/  ISETP.GE.AND P0, PT, R24, R3, PT ;  /* 0x000000031800720c */ /* 0x001fda0003f06270 */
[----:B------:R-:W-:Y:S05]  /*0bc0*/  @!P0 BRA `(.L_x_159) ;  /* 0x0000000000108947 */ /* 0x000fea0003800000 */
.L_x_160:
[----:B------:R-:W-:Y:S02]  /*0bd0*/  IMAD.IADD R24, R24, 0x1, -R3 ;  /* 0x0000000118187824 */ /* 0x000fe400078e0a03 */
[----:B------:R-:W-:-:S03]  /*0be0*/  VIADD R23, R23, 0x1 ;  /* 0x0000000117177836 */ /* 0x000fc60000000000 */
[----:B------:R-:W-:-:S13]  /*0bf0*/  ISETP.GE.AND P0, PT, R24, R3, PT ;  /* 0x000000031800720c */ /* 0x000fda0003f06270 */
[----:B------:R-:W-:Y:S05]  /*0c00*/  @P0 BRA `(.L_x_160) ;  /* 0xfffffffc00f00947 */ /* 0x000fea000383ffff */
.L_x_159:
[----:B------:R-:W-:Y:S05]  /*0c10*/  BSYNC.RECONVERGENT B1 ;  /* 0x0000000000017941 */ /* 0x000fea0003800200 */
.L_x_158:
        /* <DEDUP_REMOVED lines=58> */
.L_x_166:
[----:B------:R-:W0:Y:S01]  /*0fc0*/  LDCU UR4, c[0x0][0x3c8] ;  /* 0x00007900ff0477ac */ /* 0x000e220008000800 */
[----:B------:R-:W-:Y:S02]  /*0fd0*/  IMAD R14, R6, 0x2, R21 ;  /* 0x00000002060e7824 */ /* 0x000fe400078e0215 */
[----:B------:R-:W-:Y:S01]  /*0fe0*/  IMAD R15, R7, 0x2, R20 ;  /* 0x00000002070f7824 */ /* 0x000fe200078e0214 */
[----:B------:R-:W1:Y:S02]  /*0ff0*/  LDCU UR5, c[0x0][0x3c4] ;  /* 0x00007880ff0577ac */ /* 0x000e640008000800 */
        /* <DEDUP_REMOVED lines=22> */
.L_x_165:
[----:B------:R-:W-:Y:S02]  /*1160*/  IMAD.IADD R6, R6, 0x1, -R10 ;  /* 0x0000000106067824 */ /* 0x000fe400078e0a0a */
[----:B------:R-:W-:Y:S02]  /*1170*/  VIADD R7, R7, 0x1 ;  /* 0x0000000107077836 */ /* 0x000fe40000000000 */
[----:B------:R-:W-:-:S05]  /*1180*/  VIADD R27, R6, 0x20 ;  /* 0x00000020061b7836 */ /* 0x000fca0000000000 */
[----:B------:R-:W-:-:S13]  /*1190*/  ISETP.GE.AND P0, PT, R27, R10, PT ;  /* 0x0000000a1b00720c */ /* 0x000fda0003f06270 */
[----:B------:R-:W-:Y:S05]  /*11a0*/  @P0 BRA `(.L_x_165) ;  /* 0xfffffffc00ec0947 */ /* 0x000fea000383ffff */
[----:B------:R-:W-:Y:S05]  /*11b0*/  BSYNC.RECONVERGENT B3 ;  /* 0x0000000000037941 */ /* 0x000fea0003800200 */
.L_x_164:
[----:B------:R-:W-:Y:S05]  /*11c0*/  BSYNC.RECONVERGENT B2 ;  /* 0x0000000000027941 */ /* 0x000fea0003800200 */
.L_x_163:
[----:B------:R-:W0:Y:S01]  /*11d0*/  LDCU UR4, c[0x0][0x394] ;  /* 0x00007280ff0477ac */ /* 0x000e220008000800 */
[----:B------:R-:W-:Y:S01]  /*11e0*/  IADD3 R4, P1, PT, R4, 0x100, RZ ;  /* 0x0000010004047810 */ /* 0x000fe20007f3e0ff */
[----:B-----5:R1:W2:Y:S01]  /*11f0*/  DFMA R12, R28, R14, R12 ;  /* 0x0000000e1c0c722b */ /* 0x0202a2000000000c */
[----:B------:R-:W-:-:S03]  /*1200*/  IMAD.MOV.U32 R6, RZ, RZ, R27 ;  /* 0x000000ffff067224 */ /* 0x000fc600078e001b */
[----:B------:R-:W-:Y:S01]  /*1210*/  IMAD.X R3, RZ, RZ, R3, P1 ;  /* 0x000000ffff037224 */ /* 0x000fe200008e0603 */
[----:B0-----:R-:W-:-:S13]  /*1220*/  ISETP.GE.AND P0, PT, R7, UR4, PT ;  /* 0x0000000407007c0c */ /* 0x001fda000bf06270 */
[----:B-12---:R-:W-:Y:S05]  /*1230*/  @!P0 BRA `(.L_x_166) ;  /* 0xfffffffc00608947 */ /* 0x006fea000383ffff */
.L_x_162:
[----:B------:R-:W-:Y:S05]  /*1240*/  BSYNC.RECONVERGENT B1 ;  /* 0x0000000000017941 */ /* 0x000fea0003800200 */
.L_x_161:
[----:B------:R-:W-:-:S04]  /*1250*/  SHF.R.U32.HI R3, RZ, 0x5, R2 ;  /* 0x00000005ff037819 */ /* 0x000fc80000011602 */
[----:B------:R-:W-:Y:S01]  /*1260*/  IADD3 R24, PT, PT, R24, R3, RZ ;  /* 0x0000000318187210 */ /* 0x000fe20007ffe0ff */
[----:B------:R-:W-:-:S05]  /*1270*/  IMAD.IADD R26, R26, 0x1, R3 ;  /* 0x000000011a1a7824 */ /* 0x000fca00078e0203 */
[----:B------:R-:W-:-:S13]  /*1280*/  ISETP.GE.AND P0, PT, R26, R25, PT ;  /* 0x000000191a00720c */ /* 0x000fda0003f06270 */
[----:B------:R-:W-:Y:S05]  /*1290*/  @!P0 BRA `(.L_x_167) ;  /* 0xfffffff8003c8947 */ /* 0x000fea000383ffff */
.L_x_157:
[----:B------:R-:W-:Y:S05]  /*12a0*/  BSYNC.RECONVERGENT B0 ;  /* 0x0000000000007941 */ /* 0x000fea0003800200 */
.L_x_156:
        /* <DEDUP_REMOVED lines=25> */
.L_x_168:
        /* <DEDUP_REMOVED lines=102> */
.L_x_169:
        /* <DEDUP_REMOVED lines=8> */
.L_x_170:
        /* <DEDUP_REMOVED lines=14> */
.L_x_830:


//--------------------- .text._ZN2at6native51_GLOBAL__N__11011a27_18_DepthwiseConv3d_cu_35e0c7b544conv_depthwise3d_cuda_backward_weight_kernelIddLi1ELi1EEEvNS_27GenericPackedTensorAccessorIKT_Lm5ENS_16DefaultPtrTraitsEiEES7_NS3_IS4_Lm5ES6_iEEiiiiiiiii --------------------------
	.section	.text._ZN2at6native51_GLOBAL__N__11011a27_18_DepthwiseConv3d_cu_35e0c7b544conv_depthwise3d_cuda_backward_weight_kernelIddLi1ELi1EEEvNS_27GenericPackedTensorAccessorIKT_Lm5ENS_16DefaultPtrTraitsEiEES7_NS3_IS4_Lm5ES6_iEEiiiiiiiii,"ax",@progbits
	.align	128
.text._ZN2at6native51_GLOBAL__N__11011a27_18_DepthwiseConv3d_cu_35e0c7b544conv_depthwise3d_cuda_backward_weight_kernelIddLi1ELi1EEEvNS_27GenericPackedTensorAccessorIKT_Lm5ENS_16DefaultPtrTraitsEiEES7_NS3_IS4_Lm5ES6_iEEiiiiiiiii:
        .type           _ZN2at6native51_GLOBAL__N__11011a27_18_DepthwiseConv3d_cu_35e0c7b544conv_depthwise3d_cuda_backward_weight_kernelIddLi1ELi1EEEvNS_27GenericPackedTensorAccessorIKT_Lm5ENS_16DefaultPtrTraitsEiEES7_NS3_IS4_Lm5ES6_iEEiiiiiiiii,@function
        .size           _ZN2at6native51_GLOBAL__N__11011a27_18_DepthwiseConv3d_cu_35e0c7b544conv_depthwise3d_cuda_backward_weight_kernelIddLi1ELi1EEEvNS_27GenericPackedTensorAccessorIKT_Lm5ENS_16DefaultPtrTraitsEiEES7_NS3_IS4_Lm5ES6_iEEiiiiiiiii,(.L_x_831 - _ZN2at6native51_GLOBAL__N__11011a27_18_DepthwiseConv3d_cu_35e0c7b544conv_depthwise3d_cuda_backward_weight_kernelIddLi1ELi1EEEvNS_27GenericPackedTensorAccessorIKT_Lm5ENS_16DefaultPtrTraitsEiEES7_NS3_IS4_Lm5ES6_iEEiiiiiiiii)
        .other          _ZN2at6native51_GLOBAL__N__11011a27_18_DepthwiseConv3d_cu_35e0c7b544conv_depthwise3d_cuda_backward_weight_kernelIddLi1ELi1EEEvNS_27GenericPackedTensorAccessorIKT_Lm5ENS_16DefaultPtrTraitsEiEES7_NS3_IS4_Lm5ES6_iEEiiiiiiiii,@"STO_CUDA_ENTRY STV_DEFAULT"
_ZN2at6native51_GLOBAL__N__11011a27_18_DepthwiseConv3d_cu_35e0c7b544conv_depthwise3d_cuda_backward_weight_kernelIddLi1ELi1EEEvNS_27GenericPackedTensorAccessorIKT_Lm5ENS_16DefaultPtrTraitsEiEES7_NS3_IS4_Lm5ES6_iEEiiiiiiiii:
        /* <DEDUP_REMOVED lines=185> */
.L_x_182:
[----:B------:R-:W0:Y:S01]  /*0b90*/  LDC R3, c[0x0][0x390] ;  /* 0x0000e400ff037b82 */ /* 0x000e220000000800 */
[----:B------:R-:W-:Y:S01]  /*0ba0*/  BSSY.RECONVERGENT B1, `(.L_x_173) ;  /* 0x0000007000017945 */ /* 0x000fe20003800200 */
[----:B0-----:R-:W-:-:S13]  /*0bb0*/  ISETP.GE.AND P0, PT, R24, R3, PT ;  /* 0x000000031800720c */ /* 0x001fda0003f06270 */
[----:B------:R-:W-:Y:S05]  /*0bc0*/  @!P0 BRA `(.L_x_174) ;  /* 0x0000000000108947 */ /* 0x000fea0003800000 */
.L_x_175:
[----:B------:R-:W-:Y:S02]  /*0bd0*/  IMAD.IADD R24, R24, 0x1, -R3 ;  /* 0x0000000118187824 */ /* 0x000fe400078e0a03 */
[----:B------:R-:W-:-:S03]  /*0be0*/  VIADD R23, R23, 0x1 ;  /* 0x0000000117177836 */ /* 0x000fc60000000000 */
[----:B------:R-:W-:-:S13]  /*0bf0*/  ISETP.GE.AND P0, PT, R24, R3, PT ;  /* 0x000000031800720c */ /* 0x000fda0003f06270 */
[----:B------:R-:W-:Y:S05]  /*0c00*/  @P0 BRA `(.L_x_175) ;  /* 0xfffffffc00f00947 */ /* 0x000fea000383ffff */
.L_x_174:
[----:B------:R-:W-:Y:S05]  /*0c10*/  BSYNC.RECONVERGENT B1 ;  /* 0x0000000000017941 */ /* 0x000fea0003800200 */
.L_x_173:
        /* <DEDUP_REMOVED lines=58> */
.L_x_181:
[----:B------:R-:W0:Y:S01]  /*0fc0*/  LDCU UR4, c[0x0][0x3c8] ;  /* 0x00007900ff0477ac */ /* 0x000e220008000800 */
[----:B------:R-:W-:Y:S02]  /*0fd0*/  IMAD.IADD R14, R21, 0x1, R6 ;  /* 0x00000001150e7824 */ /* 0x000fe400078e0206 */
[----:B------:R-:W-:Y:S01]  /*0fe0*/  IMAD.IADD R15, R20, 0x1, R7 ;  /* 0x00000001140f7824 */ /* 0x000fe200078e0207 */
        /* <DEDUP_REMOVED lines=23> */
.L_x_180:
[----:B------:R-:W-:Y:S02]  /*1160*/  IMAD.IADD R6, R6, 0x1, -R10 ;  /* 0x0000000106067824 */ /* 0x000fe400078e0a0a */
[----:B------:R-:W-:Y:S02]  /*1170*/  VIADD R7, R7, 0x1 ;  /* 0x0000000107077836 */ /* 0x000fe40000000000 */
[----:B------:R-:W-:-:S05]  /*1180*/  VIADD R27, R6, 0x20 ;  /* 0x00000020061b7836 */ /* 0x000fca0000000000 */
[----:B------:R-:W-:-:S13]  /*1190*/  ISETP.GE.AND P0, PT, R27, R10, PT ;  /* 0x0000000a1b00720c */ /* 0x000fda0003f06270 */
[----:B------:R-:W-:Y:S05]  /*11a0*/  @P0 BRA `(.L_x_180) ;  /* 0xfffffffc00ec0947 */ /* 0x000fea000383ffff */
[----:B------:R-:W-:Y:S05]  /*11b0*/  BSYNC.RECONVERGENT B3 ;  /* 0x0000000000037941 */ /* 0x000fea0003800200 */
.L_x_179:
[----:B------:R-:W-:Y:S05]  /*11c0*/  BSYNC.RECONVERGENT B2 ;  /* 0x0000000000027941 */ /* 0x000fea0003800200 */
.L_x_178:
[----:B------:R-:W0:Y:S01]  /*11d0*/  LDCU UR4, c[0x0][0x394] ;  /* 0x00007280ff0477ac */ /* 0x000e220008000800 */
[----:B------:R-:W-:Y:S01]  /*11e0*/  IADD3 R4, P1, PT, R4, 0x100, RZ ;  /* 0x0000010004047810 */ /* 0x000fe20007f3e0ff */
[----:B-----5:R1:W2:Y:S01]  /*11f0*/  DFMA R12, R28, R14, R12 ;  /* 0x0000000e1c0c722b */ /* 0x0202a2000000000c */
[----:B------:R-:W-:-:S03]  /*1200*/  IMAD.MOV.U32 R6, RZ, RZ, R27 ;  /* 0x000000ffff067224 */ /* 0x000fc600078e001b */
[----:B------:R-:W-:Y:S01]  /*1210*/  IMAD.X R3, RZ, RZ, R3, P1 ;  /* 0x000000ffff037224 */ /* 0x000fe200008e0603 */
[----:B0-----:R-:W-:-:S13]  /*1220*/  ISETP.GE.AND P0, PT, R7, UR4, PT ;  /* 0x0000000407007c0c */ /* 0x001fda000bf06270 */
[----:B-12---:R-:W-:Y:S05]  /*1230*/  @!P0 BRA `(.L_x_181) ;  /* 0xfffffffc00608947 */ /* 0x006fea000383ffff */
.L_x_177:
[----:B------:R-:W-:Y:S05]  /*1240*/  BSYNC.RECONVERGENT B1 ;  /* 0x0000000000017941 */ /* 0x000fea0003800200 */
.L_x_176:
[----:B------:R-:W-:-:S04]  /*1250*/  SHF.R.U32.HI R3, RZ, 0x5, R2 ;  /* 0x00000005ff037819 */ /* 0x000fc80000011602 */
[----:B------:R-:W-:Y:S01]  /*1260*/  IADD3 R24, PT, PT, R24, R3, RZ ;  /* 0x0000000318187210 */ /* 0x000fe20007ffe0ff */
[----:B------:R-:W-:-:S05]  /*1270*/  IMAD.IADD R26, R26, 0x1, R3 ;  /* 0x000000011a1a7824 */ /* 0x000fca00078e0203 */
[----:B------:R-:W-:-:S13]  /*1280*/  ISETP.GE.AND P0, PT, R26, R25, PT ;  /* 0x000000191a00720c */ /* 0x000fda0003f06270 */
[----:B------:R-:W-:Y:S05]  /*1290*/  @!P0 BRA `(.L_x_182) ;  /* 0xfffffff8003c8947 */ /* 0x000fea000383ffff */
.L_x_172:
[----:B------:R-:W-:Y:S05]  /*12a0*/  BSYNC.RECONVERGENT B0 ;  /* 0x0000000000007941 */ /* 0x000fea0003800200 */
.L_x_171:
        /* <DEDUP_REMOVED lines=25> */
.L_x_183:
        /* <DEDUP_REMOVED lines=102> */
.L_x_184:
        /* <DEDUP_REMOVED lines=8> */
.L_x_185:
        /* <DEDUP_REMOVED lines=14> */
.L_x_831:


//--------------------- .text._ZN2at6native51_GLOBAL__N__11011a27_18_DepthwiseConv3d_cu_35e0c7b543conv_depthwise3d_cuda_backward_input_kernelIN3c108BFloat16EfLin1ELin1ELin1ELin1ELin1ELin1ELin1ELin1ELin1EEEvNS_27GenericPackedTensorAccessorIKT_Lm5ENS_16DefaultPtrTraitsEiEENS5_IS6_Lm5ES8_iEES9_iiiiiiiii --------------------------
	.section	.text._ZN2at6native51_GLOBAL__N__11011a27_18_DepthwiseConv3d_cu_35e0c7b543conv_depthwise3d_cuda_backward_input_kernelIN3c108BFloat16EfLin1ELin1ELin1ELin1ELin1ELin1ELin1ELin1ELin1EEEvNS_27GenericPackedTensorAccessorIKT_Lm5ENS_16DefaultPtrTraitsEiEENS5_IS6_Lm5ES8_iEES9_iiiiiiiii,"ax",@progbits
	.align	128
.text._ZN2at6native51_GLOBAL__N__11011a27_18_DepthwiseConv3d_cu_35e0c7b543conv_depthwise3d_cuda_backward_input_kernelIN3c108BFloat16EfLin1ELin1ELin1ELin1ELin1ELin1ELin1ELin1ELin1EEEvNS_27GenericPackedTensorAccessorIKT_Lm5ENS_16DefaultPtrTraitsEiEENS5_IS6_Lm5ES8_iEES9_iiiiiiiii:
        .type           _ZN2at6native51_GLOBAL__N__11011a27_18_DepthwiseConv3d_cu_35e0c7b543conv_depthwise3d_cuda_backward_input_kernelIN3c108BFloat16EfLin1ELin1ELin1ELin1ELin1ELin1ELin1ELin1ELin1EEEvNS_27GenericPackedTensorAccessorIKT_Lm5ENS_16DefaultPtrTraitsEiEENS5_IS6_Lm5ES8_iEES9_iiiiiiiii,@function
        .size           _ZN2at6native51_GLOBAL__N__11011a27_18_DepthwiseConv3d_cu_35e0c7b543conv_depthwise3d_cuda_backward_input_kernelIN3c108BFloat16EfLin1ELin1ELin1ELin1ELin1ELin1ELin1ELin1ELin1EEEvNS_27GenericPackedTensorAccessorIKT_Lm5ENS_16DefaultPtrTraitsEiEENS5_IS6_Lm5ES8_iEES9_iiiiiiiii,(.L_x_832 - _ZN2at6native51_GLOBAL__N__11011a27_18_DepthwiseConv3d_cu_35e0c7b543conv_depthwise3d_cuda_backward_input_kernelIN3c108BFloat16EfLin1ELin1ELin1ELin1ELin1ELin1ELin1ELin1ELin1EEEvNS_27GenericPackedTensorAccessorIKT_Lm5ENS_16DefaultPtrTraitsEiEENS5_IS6_Lm5ES8_iEES9_iiiiiiiii)
        .other          _ZN2at6native51_GLOBAL__N__11011a27_18_DepthwiseConv3d_cu_35e0c7b543conv_depthwise3d_cuda_backward_input_kernelIN3c108BFloat16EfLin1ELin1ELin1ELin1ELin1ELin1ELin1ELin1ELin1EEEvNS_27GenericPackedTensorAccessorIKT_Lm5ENS_16DefaultPtrTraitsEiEENS5_IS6_Lm5ES8_iEES9_iiiiiiiii,@"STO_CUDA_ENTRY STV_DEFAULT"
_ZN2at6native51_GLOBAL__N__11011a27_18_DepthwiseConv3d_cu_35e0c7b543conv_depthwise3d_cuda_backward_input_kernelIN3c108BFloat16EfLin1ELin1ELin1ELin1ELin1ELin1ELin1ELin1ELin1EEEvNS_27GenericPackedTensorAccessorIKT_Lm5ENS_16DefaultPtrTraitsEiEENS5_IS6_Lm5ES8_iEES9_iiiiiiiii:
[----:B------:R-:W-:Y:S08]  /*0000*/  LDC R1, c[0x0][0x37c] ;  /* 0x0000df00ff017b82 */ /* 0x000ff00000000800 */
[----:B------:R-:W0:Y:S01]  /*0010*/  LDC R4, c[0x0][0x3bc] ;  /* 0x0000ef00ff047b82 */ /* 0x000e220000000800 */
[----:B------:R-:W1:Y:S01]  /*0020*/  LDCU UR4, c[0x0][0x3b8] ;  /* 0x00007700ff0477ac */ /* 0x000e620008000800 */
[----:B------:R-:W1:Y:S06]  /*0030*/  LDCU UR5, c[0x0][0x3cc] ;  /* 0x00007980ff0577ac */ /* 0x000e6c0008000800 */
[----:B------:R-:W2:Y:S08]  /*0040*/  LDC R9, c[0x0][0x38c] ;  /* 0x0000e300ff097b82 */ /* 0x000eb00000000800 */
[----:B------:R-:W3:Y:S01]  /*0050*/  S2UR UR6, SR_CTAID.X ;  /* 0x00000000000679c3 */ /* 0x000ee20000002500 */
[----:B-1----:R-:W-:Y:S01]  /*0060*/  UIMAD UR4, UR4, UR5, URZ ;  /* 0x00000005040472a4 */ /* 0x002fe2000f8e02ff */
[----:B0-----:R-:W-:-:S03]  /*0070*/  IABS R7, R4 ;  /* 0x0000000400077213 */ /* 0x001fc60000000000 */
[----:B------:R-:W-:Y:S01]  /*0080*/  USHF.R.S32.HI UR5, URZ, 0x1f, UR4 ;  /* 0x0000001fff057899 */ /* 0x000fe20008011404 */
[----:B------:R-:W0:Y:S08]  /*0090*/  I2F.RP R0, R7 ;  /* 0x0000000700007306 */ /* 0x000e300000209400 */
[----:B0-----:R-:W0:Y:S02]  /*00a0*/  MUFU.RCP R0, R0 ;  /* 0x0000000000007308 */ /* 0x001e240000001000 */
[----:B0-----:R-:W-:-:S06]  /*00b0*/  VIADD R2, R0, 0xffffffe ;  /* 0x0ffffffe00027836 */ /* 0x001fcc0000000000 */
[----:B------:R0:W1:Y:S02]  /*00c0*/  F2I.FTZ.U32.TRUNC.NTZ R3, R2 ;  /* 0x0000000200037305 */ /* 0x000064000021f000 */
[----:B0-----:R-:W-:Y:S02]  /*00d0*/  IMAD.MOV.U32 R2, RZ, RZ, RZ ;  /* 0x000000ffff027224 */ /* 0x001fe400078e00ff */
[----:B-1----:R-:W-:-:S04]  /*00e0*/  IMAD.MOV R6, RZ, RZ, -R3 ;  /* 0x000000ffff067224 */ /* 0x002fc800078e0a03 */
[----:B------:R-:W-:Y:S01]  /*00f0*/  IMAD R5, R6, R7, RZ ;  /* 0x0000000706057224 */ /* 0x000fe200078e02ff */
[----:B--2---:R-:W-:-:S03]  /*0100*/  IABS R6, R9 ;  /* 0x0000000900067213 */ /* 0x004fc60000000000 */
[----:B------:R-:W-:Y:S02]  /*0110*/  IMAD.HI.U32 R3, R3, R5, R2 ;  /* 0x0000000503037227 */ /* 0x000fe400078e0002 */
[----:B------:R-:W3:Y:S01]  /*0120*/  S2R R2, SR_TID.X ;  /* 0x0000000000027919 */ /* 0x000ee20000002100 */
[----:B------:R-:W3:Y:S03]  /*0130*/  LDC R5, c[0x0][0x360] ;  /* 0x0000d800ff057b82 */ /* 0x000ee60000000800 */
[----:B------:R-:W-:-:S04]  /*0140*/  IMAD.HI.U32 R23, R3, R6, RZ ;  /* 0x0000000603177227 */ /* 0x000fc800078e00ff */
[----:B------:R-:W-:Y:S02]  /*0150*/  IMAD.MOV R0, RZ, RZ, -R23 ;  /* 0x000000ffff007224 */ /* 0x000fe400078e0a17 */
[----:B------:R-:W-:Y:S02]  /*0160*/  IMAD.MOV.U32 R3, RZ, RZ, RZ ;  /* 0x000000ffff037224 */ /* 0x000fe400078e00ff */
[----:B------:R-:W-:-:S05]  /*0170*/  IMAD R0, R7, R0, R6 ;  /* 0x0000000007007224 */ /* 0x000fca00078e0206 */
[----:B------:R-:W-:-:S13]  /*0180*/  ISETP.GT.U32.AND P2, PT, R7, R0, PT ;  /* 0x000000000700720c */ /* 0x000fda0003f44070 */
[-C--:B------:R-:W-:Y:S01]  /*0190*/  @!P2 IADD3 R0, PT, PT, R0, -R7.reuse, RZ ;  /* 0x800000070000a210 */ /* 0x080fe20007ffe0ff */
[----:B------:R-:W-:Y:S01]  /*01a0*/  @!P2 VIADD R23, R23, 0x1 ;  /* 0x000000011717a836 */ /* 0x000fe20000000000 */
[----:B------:R-:W-:Y:S01]  /*01b0*/  ISETP.NE.AND P2, PT, R4, RZ, PT ;  /* 0x000000ff0400720c */ /* 0x000fe20003f45270 */
[----:B---3--:R-:W-:Y:S01]  /*01c0*/  IMAD.WIDE.U32 R18, R5, UR6, R2 ;  /* 0x0000000605127c25 */ /* 0x008fe2000f8e0002 */
[----:B------:R-:W-:Y:S02]  /*01d0*/  ISETP.GE.U32.AND P1, PT, R0, R7, PT ;  /* 0x000000070000720c */ /* 0x000fe40003f26070 */
[----:B------:R-:W-:Y:S02]  /*01e0*/  LOP3.LUT R0, R9, R4, RZ, 0x3c, !PT ;  /* 0x0000000409007212 */ /* 0x000fe400078e3cff */
[----:B------:R-:W-:Y:S02]  /*01f0*/  ISETP.GE.U32.AND P0, PT, R18, UR4, PT ;  /* 0x0000000412007c0c */ /* 0x000fe4000bf06070 */
[----:B------:R-:W-:-:S02]  /*0200*/  ISETP.GE.AND P3, PT, R0, RZ, PT ;  /* 0x000000ff0000720c */ /* 0x000fc40003f66270 */
[----:B------:R-:W-:-:S05]  /*0210*/  ISETP.GE.AND.EX P0, PT, R19, UR5, PT, P0 ;  /* 0x0000000513007c0c */ /* 0x000fca000bf06300 */
[----:B------:R-:W-:-:S08]  /*0220*/  @P1 VIADD R23, R23, 0x1 ;  /* 0x0000000117171836 */ /* 0x000fd00000000000 */
[----:B------:R-:W-:Y:S05]  /*0230*/  @P0 EXIT ;  /* 0x000000000000094d */ /* 0x000fea0003800000 */
[----:B------:R-:W0:Y:S01]  /*0240*/  LDCU UR4, c[0x0][0x370] ;  /* 0x00006e00ff0477ac */ /* 0x000e220008000800 */
[----:B------:R-:W-:Y:S01]  /*0250*/  @!P3 IMAD.MOV R23, RZ, RZ, -R23 ;  /* 0x000000ffff17b224 */ /* 0x000fe200078e0a17 */
[----:B------:R-:W-:Y:S01]  /*0260*/  @!P2 LOP3.LUT R23, RZ, R4, RZ, 0x33, !PT ;  /* 0x00000004ff17a212 */ /* 0x000fe200078e33ff */
[----:B------:R-:W-:Y:S01]  /*0270*/  IMAD.MOV.U32 R21, RZ, RZ, R18 ;  /* 0x000000ffff157224 */ /* 0x000fe200078e0012 */
[----:B------:R-:W1:Y:S02]  /*0280*/  LDCU.64 UR8, c[0x0][0x358] ;  /* 0x00006b00ff0877ac */ /* 0x000e640008000a00 */
[----:B------:R-:W-:Y:S01]  /*0290*/  ISETP.GE.AND P0, PT, R23, 0x1, PT ;  /* 0x000000011700780c */ /* 0x000fe20003f06270 */
[----:B0-----:R-:W-:Y:S01]  /*02a0*/  IMAD R18, R5, UR4, RZ ;  /* 0x0000000405127c24 */ /* 0x001fe2000f8e02ff */
[----:B------:R-:W-:-:S11]  /*02b0*/  UMOV UR4, URZ ;  /* 0x000000ff00047c82 */ /* 0x000fd60008000000 */
[----:B------:R-:W-:Y:S05]  /*02c0*/  @!P0 BRA `(.L_x_186) ;  /* 0x0000007000c48947 */ /* 0x000fea0003800000 */
[----:B------:R-:W0:Y:S02]  /*02d0*/  LDCU UR5, c[0x0][0x3f0] ;  /* 0x00007e00ff0577ac */ /* 0x000e240008000800 */
[----:B0-----:R-:W-:-:S09]  /*02e0*/  UISETP.GE.AND UP0, UPT, UR5, 0x1, UPT ;  /* 0x000000010500788c */ /* 0x001fd2000bf06270 */
[----:B------:R-:W-:Y:S05]  /*02f0*/  BRA.U !UP0, `(.L_x_187) ;  /* 0x00000059083c7547 */ /* 0x000fea000b800000 */
[----:B------:R-:W0:Y:S02]  /*0300*/  LDCU UR5, c[0x0][0x3f4] ;  /* 0x00007e80ff0577ac */ /* 0x000e240008000800 */
[----:B0-----:R-:W-:-:S09]  /*0310*/  UISETP.GE.AND UP0, UPT, UR5, 0x1, UPT ;  /* 0x000000010500788c */ /* 0x001fd2000bf06270 */
[----:B------:R-:W-:Y:S05]  /*0320*/  BRA.U !UP0, `(.L_x_188) ;  /* 0x0000003d08b47547 */ /* 0x000fea000b800000 */
[----:B------:R-:W0:Y:S02]  /*0330*/  LDCU UR5, c[0x0][0x3f8] ;  /* 0x00007f00ff0577ac */ /* 0x000e240008000800 */
[----:B0-----:R-:W-:-:S09]  /*0340*/  UISETP.GE.AND UP0, UPT, UR5, 0x1, UPT ;  /* 0x000000010500788c */ /* 0x001fd2000bf06270 */
[----:B------:R-:W-:Y:S05]  /*0350*/  BRA.U !UP0, `(.L_x_189) ;  /* 0x0000002508307547 */ /* 0x000fea000b800000 */
[----:B------:R-:W0:Y:S01]  /*0360*/  LDCU UR4, c[0x0][0x430] ;  /* 0x00008600ff0477ac */ /* 0x000e220008000800 */
[----:B------:R-:W2:Y:S01]  /*0370*/  LDCU UR5, c[0x0][0x424] ;  /* 0x00008480ff0577ac */ /* 0x000ea20008000800 */
[----:B0-----:R-:W-:-:S04]  /*0380*/  UIADD3 UR4, UPT, UPT, -UR4, URZ, URZ ;  /* 0x000000ff04047290 */ /* 0x001fc8000fffe1ff */
[----:B--2---:R-:W-:-:S12]  /*0390*/  UIMAD UR4, UR4, 0x3, UR5 ;  /* 0x00000003040478a4 */ /* 0x004fd8000f8e0205 */
.L_x_198:
[----:B------:R-:W0:Y:S01]  /*03a0*/  LDC R14, c[0x0][0x3c8] ;  /* 0x0000f200ff0e7b82 */ /* 0x000e220000000800 */
[----:B------:R-:W-:Y:S01]  /*03b0*/  IABS R6, R21 ;  /* 0x0000001500067213 */ /* 0x000fe20000000000 */
[----:B------:R-:W2:Y:S01]  /*03c0*/  LDCU UR5, c[0x0][0x3fc] ;  /* 0x00007f80ff0577ac */ /* 0x000ea20008000800 */
[----:B------:R-:W-:Y:S01]  /*03d0*/  BSSY.RECONVERGENT B0, `(.L_x_190) ;  /* 0x0000225000007945 */ /* 0x000fe20003800200 */
[----:B------:R-:W-:Y:S01]  /*03e0*/  IMAD.MOV.U32 R30, RZ, RZ, RZ ;  /* 0x000000ffff1e7224 */ /* 0x000fe200078e00ff */
[----:B------:R-:W3:Y:S03]  /*03f0*/  LDCU UR7, c[0x0][0x430] ;  /* 0x00008600ff0777ac */ /* 0x000ee60008000800 */
[----:B------:R-:W4:Y:S01]  /*0400*/  LDC R13, c[0x0][0x3c4] ;  /* 0x0000f100ff0d7b82 */ /* 0x000f220000000800 */
[----:B------:R-:W5:Y:S01]  /*0410*/  LDCU UR10, c[0x0][0x424] ;  /* 0x00008480ff0a77ac */ /* 0x000f620008000800 */
[----:B------:R-:W1:Y:S06]  /*0420*/  LDCU UR6, c[0x0][0x424] ;  /* 0x00008480ff0677ac */ /* 0x000e6c0008000800 */
[----:B------:R-:W2:Y:S01]  /*0430*/  LDC R12, c[0x0][0x3c0] ;  /* 0x0000f000ff0c7b82 */ /* 0x000ea20000000800 */
[----:B0-----:R-:W-:-:S07]  /*0440*/  IABS R5, R14 ;  /* 0x0000000e00057213 */ /* 0x001fce0000000000 */
[----:B------:R-:W0:Y:S01]  /*0450*/  LDC R8, c[0x0][0x3bc] ;  /* 0x0000ef00ff087b82 */ /* 0x000e220000000800 */
[----:B------:R-:W3:Y:S01]  /*0460*/  I2F.RP R0, R5 ;  /* 0x0000000500007306 */ /* 0x000ee20000209400 */
[----:B----4-:R-:W-:-:S06]  /*0470*/  IABS R9, R13 ;  /* 0x0000000d00097213 */ /* 0x010fcc0000000000 */
[----:B------:R-:W4:Y:S01]  /*0480*/  LDC.64 R28, c[0x0][0x3e0] ;  /* 0x0000f800ff1c7b82 */ /* 0x000f220000000a00 */
[----:B---3--:R-:W3:Y:S01]  /*0490*/  MUFU.RCP R0, R0 ;  /* 0x0000000000007308 */ /* 0x008ee20000001000 */
[----:B0-----:R-:W-:Y:S01]  /*04a0*/  IABS R11, R8 ;  /* 0x00000008000b7213 */ /* 0x001fe20000000000 */
[----:B---3--:R-:W-:-:S06]  /*04b0*/  VIADD R2, R0, 0xffffffe ;  /* 0x0ffffffe00027836 */ /* 0x008fcc0000000000 */
[----:B------:R0:W3:Y:S02]  /*04c0*/  F2I.FTZ.U32.TRUNC.NTZ R3, R2 ;  /* 0x0000000200037305 */ /* 0x0000e4000021f000 */
[----:B0-----:R-:W-:Y:S01]  /*04d0*/  IMAD.MOV.U32 R2, RZ, RZ, RZ ;  /* 0x000000ffff027224 */ /* 0x001fe200078e00ff */
[----:B---3--:R-:W-:-:S05]  /*04e0*/  IADD3 R4, PT, PT, RZ, -R3, RZ ;  /* 0x80000003ff047210 */ /* 0x008fca0007ffe0ff */
[----:B------:R-:W-:Y:S02]  /*04f0*/  IMAD R7, R4, R5, RZ ;  /* 0x0000000504077224 */ /* 0x000fe400078e02ff */
[----:B------:R-:W0:Y:S02]  /*0500*/  I2F.RP R4, R9 ;  /* 0x0000000900047306 */ /* 0x000e240000209400 */
[----:B------:R-:W-:Y:S01]  /*0510*/  IMAD.HI.U32 R3, R3, R7, R2 ;  /* 0x0000000703037227 */ /* 0x000fe200078e0002 */
[----:B--2---:R-:W-:-:S05]  /*0520*/  IABS R7, R12 ;  /* 0x0000000c00077213 */ /* 0x004fca0000000000 */
[----:B------:R-:W-:-:S04]  /*0530*/  IMAD.HI.U32 R0, R3, R6, RZ ;  /* 0x0000000603007227 */ /* 0x000fc800078e00ff */
[----:B------:R-:W-:Y:S01]  /*0540*/  IMAD.MOV R2, RZ, RZ, -R0 ;  /* 0x000000ffff027224 */ /* 0x000fe200078e0a00 */
[----:B0-----:R-:W0:Y:S03]  /*0550*/  MUFU.RCP R4, R4 ;  /* 0x0000000400047308 */ /* 0x001e260000001000 */
[----:B------:R-:W-:-:S05]  /*0560*/  IMAD R2, R5, R2, R6 ;  /* 0x0000000205027224 */ /* 0x000fca00078e0206 */
[----:B------:R-:W-:Y:S01]  /*0570*/  ISETP.GT.U32.AND P1, PT, R5, R2, PT ;  /* 0x000000020500720c */ /* 0x000fe20003f24070 */
[----:B------:R-:W2:Y:S01]  /*0580*/  I2F.RP R6, R7 ;  /* 0x0000000700067306 */ /* 0x000ea20000209400 */
[----:B0-----:R-:W-:-:S11]  /*0590*/  VIADD R3, R4, 0xffffffe ;  /* 0x0ffffffe04037836 */ /* 0x001fd60000000000 */
[----:B------:R-:W-:Y:S02]  /*05a0*/  @!P1 IMAD.IADD R2, R2, 0x1, -R5 ;  /* 0x0000000102029824 */ /* 0x000fe400078e0a05 */
[----:B------:R-:W-:Y:S01]  /*05b0*/  @!P1 VIADD R0, R0, 0x1 ;  /* 0x0000000100009836 */ /* 0x000fe20000000000 */
[----:B------:R-:W-:Y:S01]  /*05c0*/  ISETP.NE.AND P1, PT, R14, RZ, PT ;  /* 0x000000ff0e00720c */ /* 0x000fe20003f25270 */
[----:B------:R-:W0:Y:S01]  /*05d0*/  F2I.FTZ.U32.TRUNC.NTZ R3, R3 ;  /* 0x0000000300037305 */ /* 0x000e22000021f000 */
[----:B------:R-:W-:Y:S02]  /*05e0*/  ISETP.GE.U32.AND P0, PT, R2, R5, PT ;  /* 0x000000050200720c */ /* 0x000fe40003f06070 */
[----:B------:R-:W-:-:S04]  /*05f0*/  LOP3.LUT R2, R21, R14, RZ, 0x3c, !PT ;  /* 0x0000000e15027212 */ /* 0x000fc800078e3cff */
[----:B------:R-:W-:Y:S01]  /*0600*/  ISETP.GE.AND P2, PT, R2, RZ, PT ;  /* 0x000000ff0200720c */ /* 0x000fe20003f46270 */
[----:B--2---:R-:W2:Y:S06]  /*0610*/  MUFU.RCP R6, R6 ;  /* 0x0000000600067308 */ /* 0x004eac0000001000 */
[----:B------:R-:W-:Y:S01]  /*0620*/  @P0 IADD3 R0, PT, PT, R0, 0x1, RZ ;  /* 0x0000000100000810 */ /* 0x000fe20007ffe0ff */
[----:B0-----:R-:W-:-:S04]  /*0630*/  IMAD.MOV R2, RZ, RZ, -R3 ;  /* 0x000000ffff027224 */ /* 0x001fc800078e0a03 */
[----:B------:R-:W-:Y:S02]  /*0640*/  IMAD R5, R2, R9, RZ ;  /* 0x0000000902057224 */ /* 0x000fe400078e02ff */
[----:B------:R-:W-:Y:S01]  /*0650*/  @!P2 IMAD.MOV R0, RZ, RZ, -R0 ;  /* 0x000000ffff00a224 */ /* 0x000fe200078e0a00 */
[----:B------:R-:W-:Y:S01]  /*0660*/  @!P1 LOP3.LUT R0, RZ, R14, RZ, 0x33, !PT ;  /* 0x0000000eff009212 */ /* 0x000fe200078e33ff */
[----:B------:R-:W-:-:S03]  /*0670*/  IMAD.MOV.U32 R2, RZ, RZ, RZ ;  /* 0x000000ffff027224 */ /* 0x000fc600078e00ff */
[----:B------:R-:W-:Y:S01]  /*0680*/  IABS R4, R0 ;  /* 0x0000000000047213 */ /* 0x000fe20000000000 */
[----:B------:R-:W-:-:S06]  /*0690*/  IMAD.HI.U32 R2, R3, R5, R2 ;  /* 0x0000000503027227 */ /* 0x000fcc00078e0002 */
[----:B------:R-:W-:-:S04]  /*06a0*/  IMAD.HI.U32 R3, R2, R4, RZ ;  /* 0x0000000402037227 */ /* 0x000fc800078e00ff */
[----:B------:R-:W-:-:S04]  /*06b0*/  IMAD.MOV R2, RZ, RZ, -R3 ;  /* 0x000000ffff027224 */ /* 0x000fc800078e0a03 */
[C---:B------:R-:W-:Y:S01]  /*06c0*/  IMAD R2, R9.reuse, R2, R4 ;  /* 0x0000000209027224 */ /* 0x040fe200078e0204 */
[----:B--2---:R-:W-:Y:S02]  /*06d0*/  IADD3 R4, PT, PT, R6, 0xffffffe, RZ ;  /* 0x0ffffffe06047810 */ /* 0x004fe40007ffe0ff */
[----:B------:R-:W0:Y:S02]  /*06e0*/  I2F.RP R6, R11 ;  /* 0x0000000b00067306 */ /* 0x000e240000209400 */
[----:B------:R-:W-:-:S06]  /*06f0*/  ISETP.GT.U32.AND P1, PT, R9, R2, PT ;  /* 0x000000020900720c */ /* 0x000fcc0003f24070 */
[----:B------:R2:W3:Y:S07]  /*0700*/  F2I.FTZ.U32.TRUNC.NTZ R5, R4 ;  /* 0x0000000400057305 */ /* 0x0004ee000021f000 */
[----:B------:R-:W-:Y:S01]  /*0710*/  @!P1 IMAD.IADD R2, R2, 0x1, -R9 ;  /* 0x0000000102029824 */ /* 0x000fe200078e0a09 */
[----:B0-----:R-:W0:Y:S01]  /*0720*/  MUFU.RCP R6, R6 ;  /* 0x0000000600067308 */ /* 0x001e220000001000 */
[----:B------:R-:W-:Y:S01]  /*0730*/  @!P1 VIADD R3, R3, 0x1 ;  /* 0x0000000103039836 */ /* 0x000fe20000000000 */
[----:B------:R-:W-:Y:S01]  /*0740*/  ISETP.NE.AND P1, PT, R13, RZ, PT ;  /* 0x000000ff0d00720c */ /* 0x000fe20003f25270 */
[----:B--2---:R-:W-:Y:S01]  /*0750*/  IMAD.MOV.U32 R4, RZ, RZ, RZ ;  /* 0x000000ffff047224 */ /* 0x004fe200078e00ff */
[----:B------:R-:W-:-:S02]  /*0760*/  ISETP.GE.U32.AND P0, PT, R2, R9, PT ;  /* 0x000000090200720c */ /* 0x000fc40003f06070 */
[----:B------:R-:W-:-:S04]  /*0770*/  LOP3.LUT R2, R0, R13, RZ, 0x3c, !PT ;  /* 0x0000000d00027212 */ /* 0x000fc800078e3cff */
[----:B------:R-:W-:Y:S01]  /*0780*/  ISETP.GE.AND P2, PT, R2, RZ, PT ;  /* 0x000000ff0200720c */ /* 0x000fe20003f46270 */
[----:B---3--:R-:W-:-:S04]  /*0790*/  IMAD.MOV R2, RZ, RZ, -R5 ;  /* 0x000000ffff027224 */ /* 0x008fc800078e0a05 */
[----:B------:R-:W-:Y:S02]  /*07a0*/  IMAD R9, R2, R7, RZ ;  /* 0x0000000702097224 */ /* 0x000fe400078e02ff */
[----:B------:R-:W-:Y:S02]  /*07b0*/  @P0 VIADD R3, R3, 0x1 ;  /* 0x0000000103030836 */ /* 0x000fe40000000000 */
[----:B------:R-:W-:-:S04]  /*07c0*/  IMAD.HI.U32 R4, R5, R9, R4 ;  /* 0x0000000905047227 */ /* 0x000fc800078e0004 */
[----:B------:R-:W-:Y:S01]  /*07d0*/  @!P2 IMAD.MOV R3, RZ, RZ, -R3 ;  /* 0x000000ffff03a224 */ /* 0x000fe200078e0a03 */
[----:B------:R-:W-:-:S04]  /*07e0*/  @!P1 LOP3.LUT R3, RZ, R13, RZ, 0x33, !PT ;  /* 0x0000000dff039212 */ /* 0x000fc800078e33ff */
[----:B------:R-:W-:-:S05]  /*07f0*/  IABS R2, R3 ;  /* 0x0000000300027213 */ /* 0x000fca0000000000 */
[----:B------:R-:W-:-:S05]  /*0800*/  IMAD.HI.U32 R4, R4, R2, RZ ;  /* 0x0000000204047227 */ /* 0x000fca00078e00ff */
[----:B------:R-:W-:-:S05]  /*0810*/  IADD3 R5, PT, PT, -R4, RZ, RZ ;  /* 0x000000ff04057210 */ /* 0x000fca0007ffe1ff */
[----:B------:R-:W-:Y:S02]  /*0820*/  IMAD R2, R7, R5, R2 ;  /* 0x0000000507027224 */ /* 0x000fe400078e0202 */
[----:B0-----:R-:W-:-:S03]  /*0830*/  VIADD R5, R6, 0xffffffe ;  /* 0x0ffffffe06057836 */ /* 0x001fc60000000000 */
[----:B------:R-:W-:-:S03]  /*0840*/  ISETP.GT.U32.AND P1, PT, R7, R2, PT ;  /* 0x000000020700720c */ /* 0x000fc60003f24070 */
[----:B------:R-:W0:Y:S10]  /*0850*/  F2I.FTZ.U32.TRUNC.NTZ R5, R5 ;  /* 0x0000000500057305 */ /* 0x000e34000021f000 */
[----:B------:R-:W-:-:S02]  /*0860*/  @!P1 IMAD.IADD R2, R2, 0x1, -R7 ;  /* 0x0000000102029824 */ /* 0x000fc400078e0a07 */
[----:B------:R-:W-:Y:S01]  /*0870*/  @!P1 VIADD R4, R4, 0x1 ;  /* 0x0000000104049836 */ /* 0x000fe20000000000 */
[----:B------:R-:W-:Y:S02]  /*0880*/  ISETP.NE.AND P1, PT, R12, RZ, PT ;  /* 0x000000ff0c00720c */ /* 0x000fe40003f25270 */
[----:B------:R-:W-:Y:S02]  /*0890*/  ISETP.GE.U32.AND P0, PT, R2, R7, PT ;  /* 0x000000070200720c */ /* 0x000fe40003f06070 */
[----:B------:R-:W-:-:S04]  /*08a0*/  LOP3.LUT R2, R3, R12, RZ, 0x3c, !PT ;  /* 0x0000000c03027212 */ /* 0x000fc800078e3cff */
[----:B------:R-:W-:Y:S02]  /*08b0*/  ISETP.GE.AND P2, PT, R2, RZ, PT ;  /* 0x000000ff0200720c */ /* 0x000fe40003f46270 */
[----:B0-----:R-:W-:-:S05]  /*08c0*/  IADD3 R2, PT, PT, RZ, -R5, RZ ;  /* 0x80000005ff027210 */ /* 0x001fca0007ffe0ff */
[----:B------:R-:W-:Y:S02]  /*08d0*/  @P0 VIADD R4, R4, 0x1 ;  /* 0x0000000104040836 */ /* 0x000fe40000000000 */
[----:B------:R-:W-:Y:S02]  /*08e0*/  IMAD R9, R2, R11, RZ ;  /* 0x0000000b02097224 */ /* 0x000fe400078e02ff */
[----:B------:R-:W-:Y:S02]  /*08f0*/  IMAD.MOV.U32 R7, RZ, RZ, R4 ;  /* 0x000000ffff077224 */ /* 0x000fe400078e0004 */
[----:B------:R-:W-:Y:S02]  /*0900*/  IMAD.MOV.U32 R4, RZ, RZ, RZ ;  /* 0x000000ffff047224 */ /* 0x000fe400078e00ff */
[----:B------:R-:W-:Y:S01]  /*0910*/  @!P2 IMAD.MOV R7, RZ, RZ, -R7 ;  /* 0x000000ffff07a224 */ /* 0x000fe200078e0a07 */
[----:B------:R-:W-:Y:S01]  /*0920*/  @!P1 LOP3.LUT R7, RZ, R12, RZ, 0x33, !PT ;  /* 0x0000000cff079212 */ /* 0x000fe200078e33ff */
[----:B------:R-:W-:-:S03]  /*0930*/  IMAD.HI.U32 R9, R5, R9, R4 ;  /* 0x0000000905097227 */ /* 0x000fc600078e0004 */
[----:B------:R-:W-:Y:S01]  /*0940*/  IABS R2, R7 ;  /* 0x0000000700027213 */ /* 0x000fe20000000000 */
[----:B------:R-:W-:Y:S02]  /*0950*/  IMAD.MOV R4, RZ, RZ, -R3 ;  /* 0x000000ffff047224 */ /* 0x000fe400078e0a03 */
[----:B------:R-:W-:Y:S02]  /*0960*/  IMAD.MOV R6, RZ, RZ, -R7 ;  /* 0x000000ffff067224 */ /* 0x000fe400078e0a07 */
[----:B------:R-:W-:Y:S02]  /*0970*/  IMAD.HI.U32 R17, R9, R2, RZ ;  /* 0x0000000209117227 */ /* 0x000fe400078e00ff */
[----:B------:R-:W0:Y:S02]  /*0980*/  LDC R9, c[0x0][0x430] ;  /* 0x00010c00ff097b82 */ /* 0x000e240000000800 */
[----:B------:R-:W-:Y:S02]  /*0990*/  IMAD.MOV R5, RZ, RZ, -R17 ;  /* 0x000000ffff057224 */ /* 0x000fe400078e0a11 */
[----:B------:R-:W-:-:S02]  /*09a0*/  IMAD R13, R13, R4, R0 ;  /* 0x000000040d0d7224 */ /* 0x000fc400078e0200 */
[----:B------:R-:W-:Y:S02]  /*09b0*/  IMAD R2, R11, R5, R2 ;  /* 0x000000050b027224 */ /* 0x000fe400078e0202 */
[----:B------:R-:W-:-:S03]  /*09c0*/  IMAD R12, R12, R6, R3 ;  /* 0x000000060c0c7224 */ /* 0x000fc600078e0203 */
[----:B------:R-:W-:-:S13]  /*09d0*/  ISETP.GT.U32.AND P1, PT, R11, R2, PT ;  /* 0x000000020b00720c */ /* 0x000fda0003f24070 */
[----:B------:R-:W-:Y:S02]  /*09e0*/  @!P1 IMAD.IADD R2, R2, 0x1, -R11 ;  /* 0x0000000102029824 */ /* 0x000fe400078e0a0b */
[----:B------:R-:W-:Y:S01]  /*09f0*/  @!P1 VIADD R17, R17, 0x1 ;  /* 0x0000000111119836 */ /* 0x000fe20000000000 */
[----:B------:R-:W-:Y:S02]  /*0a00*/  ISETP.NE.AND P1, PT, R8, RZ, PT ;  /* 0x000000ff0800720c */ /* 0x000fe40003f25270 */
[----:B------:R-:W-:Y:S02]  /*0a10*/  ISETP.GE.U32.AND P0, PT, R2, R11, PT ;  /* 0x0000000b0200720c */ /* 0x000fe40003f06070 */
[----:B------:R-:W-:Y:S02]  /*0a20*/  LOP3.LUT R2, R7, R8, RZ, 0x3c, !PT ;  /* 0x0000000807027212 */ /* 0x000fe400078e3cff */
[----:B------:R-:W-:Y:S02]  /*0a30*/  IADD3 R11, PT, PT, RZ, -UR7, RZ ;  /* 0x80000007ff0b7c10 */ /* 0x000fe4000fffe0ff */
[----:B------:R-:W-:Y:S01]  /*0a40*/  ISETP.GE.AND P2, PT, R2, RZ, PT ;  /* 0x000000ff0200720c */ /* 0x000fe20003f46270 */
[----:B------:R-:W-:Y:S01]  /*0a50*/  IMAD.MOV R2, RZ, RZ, -R0 ;  /* 0x000000ffff027224 */ /* 0x000fe200078e0a00 */
[----:B-----5:R-:W-:-:S03]  /*0a60*/  LEA R11, R11, UR10, 0x1 ;  /* 0x0000000a0b0b7c11 */ /* 0x020fc6000f8e08ff */
[----:B------:R-:W-:Y:S02]  /*0a70*/  IMAD R14, R14, R2, R21 ;  /* 0x000000020e0e7224 */ /* 0x000fe400078e0215 */
[----:B------:R-:W-:Y:S02]  /*0a80*/  @P0 IADD3 R17, PT, PT, R17, 0x1, RZ ;  /* 0x0000000111110810 */ /* 0x000fe40007ffe0ff */
[C---:B-1----:R-:W-:Y:S01]  /*0a90*/  VIADD R10, R14.reuse, UR6 ;  /* 0x000000060e0a7c36 */ /* 0x042fe20008000000 */
[----:B0-----:R-:W-:-:S03]  /*0aa0*/  IADD3 R9, PT, PT, R14, UR6, -R9 ;  /* 0x000000060e097c10 */ /* 0x001fc6000fffe809 */
[----:B------:R-:W-:Y:S01]  /*0ab0*/  @!P2 IMAD.MOV R17, RZ, RZ, -R17 ;  /* 0x000000ffff11a224 */ /* 0x000fe200078e0a11 */
[----:B------:R-:W-:-:S05]  /*0ac0*/  @!P1 LOP3.LUT R17, RZ, R8, RZ, 0x33, !PT ;  /* 0x00000008ff119212 */ /* 0x000fca00078e33ff */
[----:B------:R-:W-:-:S04]  /*0ad0*/  IMAD.MOV R16, RZ, RZ, -R17 ;  /* 0x000000ffff107224 */ /* 0x000fc800078e0a11 */
[----:B------:R-:W-:-:S04]  /*0ae0*/  IMAD R16, R8, R16, R7 ;  /* 0x0000001008107224 */ /* 0x000fc800078e0207 */
[----:B------:R-:W-:-:S04]  /*0af0*/  IMAD R15, R23, R16, RZ ;  /* 0x00000010170f7224 */ /* 0x000fc800078e02ff */
[----:B------:R-:W-:-:S04]  /*0b00*/  IMAD R5, R15, UR5, RZ ;  /* 0x000000050f057c24 */ /* 0x000fc8000f8e02ff */
[----:B----4-:R-:W-:-:S07]  /*0b10*/  IMAD.WIDE R28, R5, 0x2, R28 ;  /* 0x00000002051c7825 */ /* 0x010fce00078e021c */
.L_x_197:
[----:B------:R-:W0:Y:S01]  /*0b20*/  LDCU UR6, c[0x0][0x39c] ;  /* 0x00007380ff0677ac */ /* 0x000e220008000800 */
[C---:B------:R-:W-:Y:S02]  /*0b30*/  IMAD R0, R23.reuse, R16, RZ ;  /* 0x0000001017007224 */ /* 0x040fe400078e02ff */
[----:B------:R-:W-:Y:S01]  /*0b40*/  IMAD.MOV.U32 R7, RZ, RZ, RZ ;  /* 0x000000ffff077224 */ /* 0x000fe200078e00ff */
[----:B------:R-:W1:Y:S01]  /*0b50*/  LDCU UR5, c[0x0][0x3a0] ;  /* 0x00007400ff0577ac */ /* 0x000e620008000800 */
[----:B------:R-:W-:Y:S02]  /*0b60*/  IMAD.IADD R0, R23, 0x1, R0 ;  /* 0x0000000117007824 */ /* 0x000fe400078e0200 */
[----:B0-----:R-:W-:Y:S02]  /*0b70*/  IMAD R3, R17, UR6, RZ ;  /* 0x0000000611037c24 */ /* 0x001fe4000f8e02ff */
[C---:B-1----:R-:W-:Y:S02]  /*0b80*/  IMAD R6, R15.reuse, UR5, RZ ;  /* 0x000000050f067c24 */ /* 0x042fe4000f8e02ff */
[----:B------:R-:W-:-:S03]  /*0b90*/  VIADD R15, R15, 0x1 ;  /* 0x000000010f0f7836 */ /* 0x000fc60000000000 */
[----:B------:R-:W-:Y:S02]  /*0ba0*/  IADD3 R8, P0, PT, R3, R6, RZ ;  /* 0x0000000603087210 */ /* 0x000fe40007f1e0ff */
[----:B------:R-:W-:Y:S02]  /*0bb0*/  ISETP.GE.AND P1, PT, R15, R0, PT ;  /* 0x000000000f00720c */ /* 0x000fe40003f26270 */
[----:B------:R-:W-:Y:S02]  /*0bc0*/  SHF.R.S32.HI R3, RZ, 0x1f, R3 ;  /* 0x0000001fff037819 */ /* 0x000fe40000011403 */
[----:B------:R-:W-:Y:S02]  /*0bd0*/  P2R R22, PR, RZ, 0x2 ;  /* 0x00000002ff167803 */ /* 0x000fe40000000000 */
[----:B------:R-:W-:-:S07]  /*0be0*/  LEA.HI.X.SX32 R6, R6, R3, 0x1, P0 ;  /* 0x0000000306067211 */ /* 0x000fce00000f0eff */
.L_x_196:
[----:B------:R-:W0:Y:S01]  /*0bf0*/  LDC R27, c[0x0][0x410] ;  /* 0x00010400ff1b7b82 */ /* 0x000e220000000800 */
[----:B------:R-:W1:Y:S01]  /*0c00*/  LDCU UR6, c[0x0][0x41c] ;  /* 0x00008380ff0677ac */ /* 0x000e620008000800 */
[----:B------:R-:W-:Y:S02]  /*0c10*/  IMAD.MOV R4, RZ, RZ, -R7 ;  /* 0x000000ffff047224 */ /* 0x000fe400078e0a07 */
[----:B------:R-:W-:Y:S01]  /*0c20*/  VIADD R7, R7, 0x1 ;  /* 0x0000000107077836 */ /* 0x000fe20000000000 */
[----:B------:R-:W2:Y:S01]  /*0c30*/  LDCU UR5, c[0x0][0x428] ;  /* 0x00008500ff0577ac */ /* 0x000ea20008000800 */
[----:B-1----:R-:W-:-:S04]  /*0c40*/  VIADD R5, R12, UR6 ;  /* 0x000000060c057c36 */ /* 0x002fc80008000000 */
[----:B--2---:R-:W-:Y:S01]  /*0c50*/  IMAD R4, R4, UR5, R5 ;  /* 0x0000000504047c24 */ /* 0x004fe2000f8e0205 */
[----:B0-----:R-:W-:Y:S01]  /*0c60*/  IABS R25, R27 ;  /* 0x0000001b00197213 */ /* 0x001fe20000000000 */
[----:B------:R-:W0:Y:S03]  /*0c70*/  LDCU UR5, c[0x0][0x3f0] ;  /* 0x00007e00ff0577ac */ /* 0x000e260008000800 */
[----:B------:R-:W1:Y:S08]  /*0c80*/  I2F.RP R0, R25 ;  /* 0x0000001900007306 */ /* 0x000e700000209400 */
[----:B-1----:R-:W1:Y:S02]  /*0c90*/  MUFU.RCP R0, R0 ;  /* 0x0000000000007308 */ /* 0x002e640000001000 */
[----:B-1----:R-:W-:-:S02]  /*0ca0*/  IADD3 R2, PT, PT, R0, 0xffffffe, RZ ;  /* 0x0ffffffe00027810 */ /* 0x002fc40007ffe0ff */
[----:B------:R-:W-:-:S04]  /*0cb0*/  IABS R0, R4 ;  /* 0x0000000400007213 */ /* 0x000fc80000000000 */
[----:B------:R1:W2:Y:S02]  /*0cc0*/  F2I.FTZ.U32.TRUNC.NTZ R3, R2 ;  /* 0x0000000200037305 */ /* 0x0002a4000021f000 */
[----:B-1----:R-:W-:Y:S02]  /*0cd0*/  IMAD.MOV.U32 R2, RZ, RZ, RZ ;  /* 0x000000ffff027224 */ /* 0x002fe400078e00ff */
[----:B--2---:R-:W-:-:S04]  /*0ce0*/  IMAD.MOV R20, RZ, RZ, -R3 ;  /* 0x000000ffff147224 */ /* 0x004fc800078e0a03 */
[----:B------:R-:W-:-:S04]  /*0cf0*/  IMAD R5, R20, R25, RZ ;  /* 0x0000001914057224 */ /* 0x000fc800078e02ff */
[----:B------:R-:W-:-:S06]  /*0d00*/  IMAD.HI.U32 R3, R3, R5, R2 ;  /* 0x0000000503037227 */ /* 0x000fcc00078e0002 */
[----:B------:R-:W-:-:S04]  /*0d10*/  IMAD.HI.U32 R5, R3, R0, RZ ;  /* 0x0000000003057227 */ /* 0x000fc800078e00ff */
[----:B------:R-:W-:Y:S02]  /*0d20*/  IMAD.MOV R2, RZ, RZ, -R5 ;  /* 0x000000ffff027224 */ /* 0x000fe400078e0a05 */
[----:B------:R-:W-:Y:S02]  /*0d30*/  IMAD.MOV.U32 R3, RZ, RZ, RZ ;  /* 0x000000ffff037224 */ /* 0x000fe400078e00ff */
[----:B------:R-:W-:-:S05]  /*0d40*/  IMAD R0, R25, R2, R0 ;  /* 0x0000000219007224 */ /* 0x000fca00078e0200 */
[----:B------:R-:W-:-:S13]  /*0d50*/  ISETP.GT.U32.AND P1, PT, R25, R0, PT ;  /* 0x000000001900720c */ /* 0x000fda0003f24070 */
[-C--:B------:R-:W-:Y:S01]  /*0d60*/  @!P1 IADD3 R0, PT, PT, R0, -R25.reuse, RZ ;  /* 0x8000001900009210 */ /* 0x080fe20007ffe0ff */
[----:B------:R-:W-:Y:S01]  /*0d70*/  @!P1 VIADD R5, R5, 0x1 ;  /* 0x0000000105059836 */ /* 0x000fe20000000000 */
[----:B------:R-:W-:Y:S02]  /*0d80*/  ISETP.NE.AND P1, PT, R27, RZ, PT ;  /* 0x000000ff1b00720c */ /* 0x000fe40003f25270 */
[----:B------:R-:W-:Y:S02]  /*0d90*/  ISETP.GE.U32.AND P0, PT, R0, R25, PT ;  /* 0x000000190000720c */ /* 0x000fe40003f06070 */
[----:B------:R-:W-:-:S04]  /*0da0*/  LOP3.LUT R0, R4, R27, RZ, 0x3c, !PT ;  /* 0x0000001b04007212 */ /* 0x000fc800078e3cff */
[----:B------:R-:W-:-:S07]  /*0db0*/  ISETP.GE.AND P2, PT, R0, RZ, PT ;  /* 0x000000ff0000720c */ /* 0x000fce0003f46270 */
[----:B------:R-:W-:Y:S01]  /*0dc0*/  @P0 VIADD R5, R5, 0x1 ;  /* 0x0000000105050836 */ /* 0x000fe20000000000 */
[----:B0-----:R-:W-:-:S04]  /*0dd0*/  ISETP.NE.AND P0, PT, R7, UR5, PT ;  /* 0x0000000507007c0c */ /* 0x001fc8000bf05270 */
[----:B------:R-:W-:Y:S01]  /*0de0*/  P2R R20, PR, RZ, 0x1 ;  /* 0x00000001ff147803 */ /* 0x000fe20000000000 */
[----:B------:R-:W-:Y:S01]  /*0df0*/  @!P2 IMAD.MOV R5, RZ, RZ, -R5 ;  /* 0x000000ffff05a224 */ /* 0x000fe200078e0a05 */
[----:B------:R-:W-:-:S07]  /*0e00*/  @!P1 LOP3.LUT R5, RZ, R27, RZ, 0x33, !PT ;  /* 0x0000001bff059212 */ /* 0x000fce00078e33ff */
.L_x_195:
[----:B------:R-:W0:Y:S01]  /*0e10*/  LDC R31, c[0x0][0x414] ;  /* 0x00010500ff1f7b82 */ /* 0x000e220000000800 */
[----:B------:R-:W1:Y:S01]  /*0e20*/  LDCU UR6, c[0x0][0x420] ;  /* 0x00008400ff0677ac */ /* 0x000e620008000800 */
[----:B------:R-:W-:Y:S02]  /*0e30*/  IMAD.MOV R2, RZ, RZ, -R3 ;  /* 0x000000ffff027224 */ /* 0x000fe400078e0a03 */
[----:B------:R-:W-:Y:S01]  /*0e40*/  VIADD R3, R3, 0x1 ;  /* 0x0000000103037836 */ /* 0x000fe20000000000 */
[----:B------:R-:W2:Y:S01]  /*0e50*/  LDCU UR5, c[0x0][0x42c] ;  /* 0x00008580ff0577ac */ /* 0x000ea20008000800 */
[----:B------:R-:W3:Y:S01]  /*0e60*/  LDCU UR10, c[0x0][0x410] ;  /* 0x00008200ff0a77ac */ /* 0x000ee20008000800 */
[----:B------:R-:W4:Y:S01]  /*0e70*/  LDCU UR7, c[0x0][0x394] ;  /* 0x00007280ff0777ac */ /* 0x000f220008000800 */
[----:B-1----:R-:W-:Y:S01]  /*0e80*/  VIADD R33, R13, UR6 ;  /* 0x000000060d217c36 */ /* 0x002fe20008000000 */
[----:B------:R-:W1:Y:S03]  /*0e90*/  LDCU UR6, c[0x0][0x3f4] ;  /* 0x00007e80ff0677ac */ /* 0x000e660008000800 */
[----:B--2---:R-:W-:Y:S01]  /*0ea0*/  IMAD R26, R2, UR5, R33 ;  /* 0x00000005021a7c24 */ /* 0x004fe2000f8e0221 */
[----:B0-----:R-:W-:Y:S01]  /*0eb0*/  IABS R27, R31 ;  /* 0x0000001f001b7213 */ /* 0x001fe20000000000 */
[----:B------:R-:W0:Y:S03]  /*0ec0*/  LDCU UR5, c[0x0][0x3f8] ;  /* 0x00007f00ff0577ac */ /* 0x000e260008000800 */
[----:B------:R-:W2:Y:S01]  /*0ed0*/  I2F.RP R0, R27 ;  /* 0x0000001b00007306 */ /* 0x000ea20000209400 */
[----:B----4-:R-:W-:-:S07]  /*0ee0*/  IMAD.U32 R39, RZ, RZ, UR7 ;  /* 0x00000007ff277e24 */ /* 0x010fce000f8e00ff */
[----:B--2---:R-:W2:Y:S01]  /*0ef0*/  MUFU.RCP R0, R0 ;  /* 0x0000000000007308 */ /* 0x004ea20000001000 */
[----:B0-----:R-:W-:Y:S01]  /*0f00*/  UISETP.GE.U32.AND UP0, UPT, UR5, 0x4, UPT ;  /* 0x000000040500788c */ /* 0x001fe2000bf06070 */
[----:B--2---:R-:W-:Y:S02]  /*0f10*/  IADD3 R24, PT, PT, R0, 0xffffffe, RZ ;  /* 0x0ffffffe00187810 */ /* 0x004fe40007ffe0ff */
[----:B------:R-:W-:-:S04]  /*0f20*/  IABS R0, R26 ;  /* 0x0000001a00007213 */ /* 0x000fc80000000000 */
[----:B------:R0:W2:Y:S02]  /*0f30*/  F2I.FTZ.U32.TRUNC.NTZ R25, R24 ;  /* 0x0000001800197305 */ /* 0x0000a4000021f000 */
[----:B0-----:R-:W-:Y:S02]  /*0f40*/  IMAD.MOV.U32 R24, RZ, RZ, RZ ;  /* 0x000000ffff187224 */ /* 0x001fe400078e00ff */
[----:B--2---:R-:W-:-:S04]  /*0f50*/  IMAD.MOV R32, RZ, RZ, -R25 ;  /* 0x000000ffff207224 */ /* 0x004fc800078e0a19 */
[----:B------:R-:W-:-:S04]  /*0f60*/  IMAD R33, R32, R27, RZ ;  /* 0x0000001b20217224 */ /* 0x000fc800078e02ff */
[----:B------:R-:W-:-:S06]  /*0f70*/  IMAD.HI.U32 R25, R25, R33, R24 ;  /* 0x0000002119197227 */ /* 0x000fcc00078e0018 */
[----:B------:R-:W-:-:S04]  /*0f80*/  IMAD.HI.U32 R2, R25, R0, RZ ;  /* 0x0000000019027227 */ /* 0x000fc800078e00ff */
[----:B------:R-:W-:Y:S02]  /*0f90*/  IMAD.MOV R24, RZ, RZ, -R2 ;  /* 0x000000ffff187224 */ /* 0x000fe400078e0a02 */
[----:B---3--:R-:W-:Y:S02]  /*0fa0*/  IMAD R25, R5, UR10, RZ ;  /* 0x0000000a05197c24 */ /* 0x008fe4000f8e02ff */
        /* <DEDUP_REMOVED lines=10> */
[----:B------:R-:W-:Y:S02]  /*1050*/  @!P1 LOP3.LUT R2, RZ, R31, RZ, 0x33, !PT ;  /* 0x0000001fff029212 */ /* 0x000fe400078e33ff */
[----:B-1----:R-:W-:-:S03]  /*1060*/  ISETP.NE.AND P1, PT, R3, UR6, PT ;  /* 0x0000000603007c0c */ /* 0x002fc6000bf25270 */
[----:B------:R-:W-:Y:S02]  /*1070*/  IMAD R0, R2, R31, RZ ;  /* 0x0000001f02007224 */ /* 0x000fe400078e02ff */
[----:B------:R-:W-:-:S03]  /*1080*/  HFMA2 R31, -RZ, RZ, 0, 0 ;  /* 0x00000000ff1f7431 */ /* 0x000fc600000001ff */
[----:B------:R-:W-:Y:S01]  /*1090*/  ISETP.NE.AND P0, PT, R0, R26, PT ;  /* 0x0000001a0000720c */ /* 0x000fe20003f05270 */
[----:B------:R-:W-:-:S03]  /*10a0*/  IMAD R0, R5, R39, R2 ;  /* 0x0000002705007224 */ /* 0x000fc600078e0202 */
[----:B------:R-:W-:Y:S01]  /*10b0*/  ISETP.EQ.AND P0, PT, R25, R4, !P0 ;  /* 0x000000041900720c */ /* 0x000fe20004702270 */
[----:B------:R-:W-:-:S12]  /*10c0*/  BRA.U !UP0, `(.L_x_191) ;  /* 0x0000000908dc7547 */ /* 0x000fd8000b800000 */
[----:B------:R-:W0:Y:S01]  /*10d0*/  LDC R24, c[0x0][0x418] ;  /* 0x00010600ff187b82 */ /* 0x000e220000000800 */
[----:B------:R-:W1:Y:S01]  /*10e0*/  LDCU UR5, c[0x0][0x3f8] ;  /* 0x00007f00ff0577ac */ /* 0x000e620008000800 */
[----:B------:R-:W-:Y:S01]  /*10f0*/  IMAD.MOV.U32 R32, RZ, RZ, RZ ;  /* 0x000000ffff207224 */ /* 0x000fe200078e00ff */
[----:B------:R-:W-:Y:S01]  /*1100*/  ISETP.GE.AND P2, PT, R2, R39, PT ;  /* 0x000000270200720c */ /* 0x000fe20003f46270 */
[----:B------:R-:W-:Y:S01]  /*1110*/  VIADD R34, R14, UR4 ;  /* 0x000000040e227c36 */ /* 0x000fe20008000000 */
[----:B------:R-:W-:Y:S01]  /*1120*/  MOV R35, R10 ;  /* 0x0000000a00237202 */ /* 0x000fe20000000f00 */
[----:B------:R-:W-:Y:S01]  /*1130*/  IMAD.MOV.U32 R36, RZ, RZ, R9 ;  /* 0x000000ffff247224 */ /* 0x000fe200078e0009 */
[----:B-1----:R-:W-:-:S04]  /*1140*/  ULOP3.LUT UR5, UR5, 0x7ffffffc, URZ, 0xc0, !UPT ;  /* 0x7ffffffc05057892 */ /* 0x002fc8000f8ec0ff */
[----:B------:R-:W-:Y:S01]  /*1150*/  UIADD3 UR5, UPT, UPT, -UR5, URZ, URZ ;  /* 0x000000ff05057290 */ /* 0x000fe2000fffe1ff */
[----:B0-----:R-:W-:-:S04]  /*1160*/  IABS R31, R24 ;  /* 0x00000018001f7213 */ /* 0x001fc80000000000 */
[----:B------:R-:W0:Y:S01]  /*1170*/  I2F.RP R24, R31 ;  /* 0x0000001f00187306 */ /* 0x000e220000209400 */
[----:B------:R-:W-:-:S07]  /*1180*/  IMAD.U32 R37, RZ, RZ, UR5 ;  /* 0x00000005ff257e24 */ /* 0x000fce000f8e00ff */
[----:B0-----:R-:W0:Y:S02]  /*1190*/  MUFU.RCP R24, R24 ;  /* 0x0000001800187308 */ /* 0x001e240000001000 */
[----:B0-----:R-:W-:-:S06]  /*11a0*/  VIADD R25, R24, 0xffffffe ;  /* 0x0ffffffe18197836 */ /* 0x001fcc0000000000 */
[----:B------:R-:W0:Y:S02]  /*11b0*/  F2I.FTZ.U32.TRUNC.NTZ R33, R25 ;  /* 0x0000001900217305 */ /* 0x000e24000021f000 */
[----:B0-----:R-:W-:-:S04]  /*11c0*/  IMAD.MOV R26, RZ, RZ, -R33 ;  /* 0x000000ffff1a7224 */ /* 0x001fc800078e0a21 */
[----:B------:R-:W-:-:S04]  /*11d0*/  IMAD R27, R26, R31, RZ ;  /* 0x0000001f1a1b7224 */ /* 0x000fc800078e02ff */
[----:B------:R-:W-:-:S04]  /*11e0*/  IMAD.HI.U32 R32, R33, R27, R32 ;  /* 0x0000001b21207227 */ /* 0x000fc800078e0020 */
[----:B------:R-:W-:-:S07]  /*11f0*/  IMAD.IADD R33, R11, 0x1, R14 ;  /* 0x000000010b217824 */ /* 0x000fce00078e020e */
.L_x_192:
[----:B------:R-:W0:Y:S01]  /*1200*/  LDC R38, c[0x0][0x418] ;  /* 0x00010600ff267b82 */ /* 0x000e220000000800 */
[----:B------:R-:W-:Y:S01]  /*1210*/  IABS R27, R35 ;  /* 0x00000023001b7213 */ /* 0x000fe20000000000 */
[----:B------:R-:W1:Y:S04]  /*1220*/  LDCU UR5, c[0x0][0x398] ;  /* 0x00007300ff0577ac */ /* 0x000e680008000800 */
[----:B------:R-:W-:Y:S01]  /*1230*/  IMAD.HI.U32 R26, R32, R27, RZ ;  /* 0x0000001b201a7227 */ /* 0x000fe200078e00ff */
[----:B------:R-:W-:Y:S01]  /*1240*/  IABS R32, R36 ;  /* 0x0000002400207213 */ /* 0x000fe20000000000 */
[----:B------:R-:W2:Y:S02]  /*1250*/  LDCU UR6, c[0x0][0x390] ;  /* 0x00007200ff0677ac */ /* 0x000ea40008000800 */
[----:B------:R-:W-:Y:S01]  /*1260*/  IMAD.MOV R42, RZ, RZ, -R26 ;  /* 0x000000ffff2a7224 */ /* 0x000fe200078e0a1a */
[----:B------:R-:W-:Y:S01]  /*1270*/  IABS R47, R33 ;  /* 0x00000021002f7213 */ /* 0x000fe20000000000 */
[----:B------:R-:W3:Y:S01]  /*1280*/  LDCU UR7, c[0x0][0x394] ;  /* 0x00007280ff0777ac */ /* 0x000ee20008000800 */
[----:B0-----:R-:W-:-:S04]  /*1290*/  IABS R40, R38 ;  /* 0x0000002600287213 */ /* 0x001fc80000000000 */
[----:B------:R-:W0:Y:S01]  /*12a0*/  I2F.RP R39, R40 ;  /* 0x0000002800277306 */ /* 0x000e220000209400 */
[----:B------:R-:W-:-:S05]  /*12b0*/  IMAD R42, R40, R42, R27 ;  /* 0x0000002a282a7224 */ /* 0x000fca00078e021b */
[----:B------:R-:W-:Y:S02]  /*12c0*/  ISETP.GT.U32.AND P3, PT, R31, R42, PT ;  /* 0x0000002a1f00720c */ /* 0x000fe40003f64070 */
[----:B0-----:R-:W0:Y:S11]  /*12d0*/  MUFU.RCP R39, R39 ;  /* 0x0000002700277308 */ /* 0x001e360000001000 */
[----:B------:R-:W-:-:S02]  /*12e0*/  @!P3 IMAD.IADD R42, R42, 0x1, -R40 ;  /* 0x000000012a2ab824 */ /* 0x000fc400078e0a28 */
[----:B------:R-:W-:-:S03]  /*12f0*/  @!P3 VIADD R26, R26, 0x1 ;  /* 0x000000011a1ab836 */ /* 0x000fc60000000000 */
[----:B------:R-:W-:Y:S01]  /*1300*/  ISETP.GE.U32.AND P4, PT, R42, R31, PT ;  /* 0x0000001f2a00720c */ /* 0x000fe20003f86070 */
[----:B------:R-:W-:Y:S01]  /*1310*/  IMAD.MOV.U32 R31, RZ, RZ, R40 ;  /* 0x000000ffff1f7224 */ /* 0x000fe200078e0028 */
[----:B------:R-:W-:Y:S01]  /*1320*/  LOP3.LUT R42, RZ, R38, RZ, 0x33, !PT ;  /* 0x00000026ff2a7212 */ /* 0x000fe200078e33ff */
[----:B0-----:R-:W-:-:S04]  /*1330*/  VIADD R24, R39, 0xffffffe ;  /* 0x0ffffffe27187836 */ /* 0x001fc80000000000 */
[----:B------:R0:W4:Y:S06]  /*1340*/  F2I.FTZ.U32.TRUNC.NTZ R25, R24 ;  /* 0x0000001800197305 */ /* 0x00012c000021f000 */
[----:B------:R-:W-:Y:S01]  /*1350*/  @P4 IADD3 R26, PT, PT, R26, 0x1, RZ ;  /* 0x000000011a1a4810 */ /* 0x000fe20007ffe0ff */
[----:B0-----:R-:W-:Y:S02]  /*1360*/  IMAD.MOV.U32 R24, RZ, RZ, RZ ;  /* 0x000000ffff187224 */ /* 0x001fe400078e00ff */
[----:B----4-:R-:W-:-:S04]  /*1370*/  IMAD.MOV R27, RZ, RZ, -R25 ;  /* 0x000000ffff1b7224 */ /* 0x010fc800078e0a19 */
[----:B------:R-:W-:Y:S01]  /*1380*/  IMAD R39, R27, R40, RZ ;  /* 0x000000281b277224 */ /* 0x000fe200078e02ff */
[----:B------:R-:W-:-:S03]  /*1390*/  MOV R27, R32 ;  /* 0x00000020001b7202 */ /* 0x000fc60000000f00 */
[----:B------:R-:W-:Y:S01]  /*13a0*/  IMAD.HI.U32 R32, R25, R39, R24 ;  /* 0x0000002719207227 */ /* 0x000fe200078e0018 */
[----:B------:R-:W-:-:S04]  /*13b0*/  LOP3.LUT R25, R35, R38, RZ, 0x3c, !PT ;  /* 0x0000002623197212 */ /* 0x000fc800078e3cff */
[----:B------:R-:W-:Y:S01]  /*13c0*/  ISETP.GE.AND P3, PT, R25, RZ, PT ;  /* 0x000000ff1900720c */ /* 0x000fe20003f66270 */
[----:B------:R-:W-:-:S04]  /*13d0*/  IMAD.HI.U32 R24, R32, R27, RZ ;  /* 0x0000001b20187227 */ /* 0x000fc800078e00ff */
[----:B------:R-:W-:-:S04]  /*13e0*/  IMAD.MOV R44, RZ, RZ, -R24 ;  /* 0x000000ffff2c7224 */ /* 0x000fc800078e0a18 */
[----:B------:R-:W-:-:S04]  /*13f0*/  IMAD R44, R40, R44, R27 ;  /* 0x0000002c282c7224 */ /* 0x000fc800078e021b */
[----:B------:R-:W-:Y:S01]  /*1400*/  @!P3 IMAD.MOV R26, RZ, RZ, -R26 ;  /* 0x000000ffff1ab224 */ /* 0x000fe200078e0a1a */
[----:B------:R-:W-:Y:S02]  /*1410*/  ISETP.GT.U32.AND P4, PT, R31, R44, PT ;  /* 0x0000002c1f00720c */ /* 0x000fe40003f84070 */
[----:B------:R-:W-:-:S04]  /*1420*/  ISETP.NE.AND P3, PT, R38, RZ, PT ;  /* 0x000000ff2600720c */ /* 0x000fc80003f65270 */
[----:B------:R-:W-:-:S04]  /*1430*/  SEL R43, R42, R26, !P3 ;  /* 0x0000001a2a2b7207 */ /* 0x000fc80005800000 */
[----:B------:R-:W-:-:S03]  /*1440*/  LOP3.LUT R25, R5, R43, R2, 0xfe, !PT ;  /* 0x0000002b05197212 */ /* 0x000fc600078efe02 */
[----:B------:R-:W-:Y:S02]  /*1450*/  @!P4 VIADD R24, R24, 0x1 ;  /* 0x000000011818c836 */ /* 0x000fe40000000000 */
[----:B------:R-:W-:Y:S01]  /*1460*/  @!P4 IMAD.IADD R44, R44, 0x1, -R40 ;  /* 0x000000012c2cc824 */ /* 0x000fe200078e0a28 */
[----:B-1----:R-:W-:-:S04]  /*1470*/  ISETP.GE.OR P4, PT, R43, UR5, P2 ;  /* 0x000000052b007c0c */ /* 0x002fc80009786670 */
[----:B------:R-:W-:-:S04]  /*1480*/  ISETP.LT.OR P4, PT, R25, RZ, P4 ;  /* 0x000000ff1900720c */ /* 0x000fc80002781670 */
[----:B--2---:R-:W-:-:S13]  /*1490*/  ISETP.GE.OR P5, PT, R5, UR6, P4 ;  /* 0x0000000605007c0c */ /* 0x004fda000a7a6670 */
[----:B------:R-:W-:-:S05]  /*14a0*/  @!P5 IMAD R25, R0, UR5, R43 ;  /* 0x000000050019dc24 */ /* 0x000fca000f8e022b */
[----:B------:R-:W-:-:S04]  /*14b0*/  @!P5 IADD3 R26, P4, PT, R25, R8, RZ ;  /* 0x00000008191ad210 */ /* 0x000fc80007f9e0ff */
[----:B------:R-:W-:Y:S02]  /*14c0*/  @!P5 LEA.HI.X.SX32 R27, R25, R6, 0x1, P4 ;  /* 0x00000006191bd211 */ /* 0x000fe400020f0eff */
[----:B------:R-:W-:Y:S02]  /*14d0*/  ISETP.GE.U32.AND P4, PT, R44, R31, PT ;  /* 0x0000001f2c00720c */ /* 0x000fe40003f86070 */
[----:B------:R-:W-:-:S11]  /*14e0*/  LOP3.LUT R25, R36, R38, RZ, 0x3c, !PT ;  /* 0x0000002624197212 */ /* 0x000fd600078e3cff */
[----:B------:R-:W-:Y:S01]  /*14f0*/  @P4 VIADD R24, R24, 0x1 ;  /* 0x0000000118184836 */ /* 0x000fe20000000000 */
[----:B------:R-:W-:-:S03]  /*1500*/  ISETP.GE.AND P4, PT, R25, RZ, PT ;  /* 0x000000ff1900720c */ /* 0x000fc60003f86270 */
[----:B------:R-:W-:Y:S02]  /*1510*/  IMAD.MOV.U32 R41, RZ, RZ, R24 ;  /* 0x000000ffff297224 */ /* 0x000fe400078e0018 */
[----:B------:R-:W0:Y:S08]  /*1520*/  @!P5 LDC.64 R24, c[0x0][0x380] ;  /* 0x0000e000ff18db82 */ /* 0x000e300000000a00 */
[----:B------:R-:W-:-:S04]  /*1530*/  @!P4 IADD3 R41, PT, PT, -R41, RZ, RZ ;  /* 0x000000ff2929c210 */ /* 0x000fc80007ffe1ff */
[----:B------:R-:W-:Y:S02]  /*1540*/  SEL R41, R42, R41, !P3 ;  /* 0x000000292a297207 */ /* 0x000fe40005800000 */
[----:B0-----:R-:W-:-:S04]  /*1550*/  @!P5 LEA R24, P4, R26, R24, 0x1 ;  /* 0x000000181a18d211 */ /* 0x001fc800078808ff */
[----:B------:R-:W-:Y:S02]  /*1560*/  @!P5 LEA.HI.X R25, R26, R25, R27, 0x1, P4 ;  /* 0x000000191a19d211 */ /* 0x000fe400020f0c1b */
[----:B------:R-:W-:Y:S02]  /*1570*/  LOP3.LUT R26, R5, R41, R2, 0xfe, !PT ;  /* 0x00000029051a7212 */ /* 0x000fe400078efe02 */
[----:B------:R-:W-:Y:S01]  /*1580*/  ISETP.GE.OR P4, PT, R41, UR5, P2 ;  /* 0x0000000529007c0c */ /* 0x000fe20009786670 */
[----:B------:R-:W2:Y:S03]  /*1590*/  @!P5 LDG.E.U16 R24, desc[UR8][R24.64] ;  /* 0x000000081818d981 */ /* 0x000ea6000c1e1500 */
[----:B------:R-:W-:-:S04]  /*15a0*/  ISETP.LT.OR P4, PT, R26, RZ, P4 ;  /* 0x000000ff1a00720c */ /* 0x000fc80002781670 */
[----:B------:R-:W-:-:S13]  /*15b0*/  ISETP.GE.OR P4, PT, R5, UR6, P4 ;  /* 0x0000000605007c0c */ /* 0x000fda000a786670 */
[----:B------:R-:W-:-:S05]  /*15c0*/  @!P4 IMAD R27, R0, UR5, R41 ;  /* 0x00000005001bcc24 */ /* 0x000fca000f8e0229 */
[----:B------:R-:W-:-:S04]  /*15d0*/  @!P4 IADD3 R39, P6, PT, R27, R8, RZ ;  /* 0x000000081b27c210 */ /* 0x000fc80007fde0ff */
[----:B------:R-:W-:Y:S02]  /*15e0*/  @!P4 LEA.HI.X.SX32 R44, R27, R6, 0x1, P6 ;  /* 0x000000061b2cc211 */ /* 0x000fe400030f0eff */
[----:B------:R-:W0:Y:S02]  /*15f0*/  @!P4 LDC.64 R26, c[0x0][0x380] ;  /* 0x0000e000ff1acb82 */ /* 0x000e240000000a00 */
[----:B0-----:R-:W-:-:S04]  /*1600*/  @!P4 LEA R26, P6, R39, R26, 0x1 ;  /* 0x0000001a271ac211 */ /* 0x001fc800078c08ff */
[----:B------:R-:W-:-:S05]  /*1610*/  @!P4 LEA.HI.X R27, R39, R27, R44, 0x1, P6 ;  /* 0x0000001b271bc211 */ /* 0x000fca00030f0c2c */
[----:B------:R-:W4:Y:S01]  /*1620*/  @!P4 LDG.E.U16 R26, desc[UR8][R26.64] ;  /* 0x000000081a1ac981 */ /* 0x000f22000c1e1500 */
[----:B------:R-:W-:-:S04]  /*1630*/  IMAD.HI.U32 R39, R32, R47, RZ ;  /* 0x0000002f20277227 */ /* 0x000fc800078e00ff */
[----:B------:R-:W-:Y:S01]  /*1640*/  IMAD.MOV R46, RZ, RZ, -R39 ;  /* 0x000000ffff2e7224 */ /* 0x000fe200078e0a27 */
[----:B------:R-:W-:-:S03]  /*1650*/  CS2R R44, SRZ ;  /* 0x00000000002c7805 */ /* 0x000fc6000001ff00 */
[----:B------:R-:W-:Y:S02]  /*1660*/  IMAD R46, R40, R46, R47 ;  /* 0x0000002e282e7224 */ /* 0x000fe400078e022f */
[----:B--2---:R-:W-:Y:S01]  /*1670*/  @!P5 IMAD.U32 R45, R24, 0x10000, RZ ;  /* 0x00010000182dd824 */ /* 0x004fe200078e00ff */
[----:B------:R-:W-:Y:S01]  /*1680*/  LOP3.LUT R24, R33, R38, RZ, 0x3c, !PT ;  /* 0x0000002621187212 */ /* 0x000fe200078e3cff */
[----:B----4-:R-:W-:Y:S01]  /*1690*/  @!P4 IMAD.U32 R44, R26, 0x10000, RZ ;  /* 0x000100001a2cc824 */ /* 0x010fe200078e00ff */
[----:B------:R-:W-:-:S13]  /*16a0*/  ISETP.GT.U32.AND P4, PT, R31, R46, PT ;  /* 0x0000002e1f00720c */ /* 0x000fda0003f84070 */
[----:B------:R-:W-:Y:S02]  /*16b0*/  @!P4 IMAD.IADD R46, R46, 0x1, -R40 ;  /* 0x000000012e2ec824 */ /* 0x000fe400078e0a28 */
[----:B------:R-:W-:-:S03]  /*16c0*/  @!P4 VIADD R39, R39, 0x1 ;  /* 0x000000012727c836 */ /* 0x000fc60000000000 */
[----:B------:R-:W-:-:S13]  /*16d0*/  ISETP.GE.U32.AND P4, PT, R46, R31, PT ;  /* 0x0000001f2e00720c */ /* 0x000fda0003f86070 */
[----:B------:R-:W-:Y:S02]  /*16e0*/  @P4 IADD3 R39, PT, PT, R39, 0x1, RZ ;  /* 0x0000000127274810 */ /* 0x000fe40007ffe0ff */
[----:B------:R-:W-:-:S03]  /*16f0*/  ISETP.GE.AND P4, PT, R24, RZ, PT ;  /* 0x000000ff1800720c */ /* 0x000fc60003f86270 */
[----:B------:R-:W-:Y:S02]  /*1700*/  IMAD.MOV.U32 R27, RZ, RZ, R39 ;  /* 0x000000ffff1b7224 */ /* 0x000fe400078e0027 */
[----:B---3--:R-:W-:-:S08]  /*1710*/  IMAD.U32 R39, RZ, RZ, UR7 ;  /* 0x00000007ff277e24 */ /* 0x008fd0000f8e00ff */
[----:B------:R-:W-:Y:S01]  /*1720*/  @!P4 IMAD.MOV R27, RZ, RZ, -R27 ;  /* 0x000000ffff1bc224 */ /* 0x000fe200078e0a1b */
[----:B------:R-:W-:-:S04]  /*1730*/  ISETP.GE.AND P4, PT, R2, R39, PT ;  /* 0x000000270200720c */ /* 0x000fc80003f86270 */
[----:B------:R-:W-:-:S04]  /*1740*/  SEL R27, R42, R27, !P3 ;  /* 0x0000001b2a1b7207 */ /* 0x000fc80005800000 */
[----:B------:R-:W-:Y:S02]  /*1750*/  LOP3.LUT R24, R5, R27, R2, 0xfe, !PT ;  /* 0x0000001b05187212 */ /* 0x000fe400078efe02 */
[----:B------:R-:W-:-:S04]  /*1760*/  ISETP.GE.OR P5, PT, R27, UR5, P4 ;  /* 0x000000051b007c0c */ /* 0x000fc8000a7a6670 */
[----:B------:R-:W-:-:S04]  /*1770*/  ISETP.LT.OR P5, PT, R24, RZ, P5 ;  /* 0x000000ff1800720c */ /* 0x000fc80002fa1670 */
[----:B------:R-:W-:-:S13]  /*1780*/  ISETP.GE.OR P5, PT, R5, UR6, P5 ;  /* 0x0000000605007c0c */ /* 0x000fda000afa6670 */
[----:B------:R-:W-:-:S05]  /*1790*/  @!P5 IMAD R25, R0, UR5, R27 ;  /* 0x000000050019dc24 */ /* 0x000fca000f8e021b */
[----:B------:R-:W-:-:S04]  /*17a0*/  @!P5 IADD3 R26, P6, PT, R25, R8, RZ ;  /* 0x00000008191ad210 */ /* 0x000fc80007fde0ff */
[----:B------:R-:W-:Y:S02]  /*17b0*/  @!P5 LEA.HI.X.SX32 R46, R25, R6, 0x1, P6 ;  /* 0x00000006192ed211 */ /* 0x000fe400030f0eff */
[----:B------:R-:W0:Y:S02]  /*17c0*/  @!P5 LDC.64 R24, c[0x0][0x380] ;  /* 0x0000e000ff18db82 */ /* 0x000e240000000a00 */
[----:B0-----:R-:W-:-:S04]  /*17d0*/  @!P5 LEA R24, P6, R26, R24, 0x1 ;  /* 0x000000181a18d211 */ /* 0x001fc800078c08ff */
[----:B------:R-:W-:Y:S02]  /*17e0*/  @!P5 LEA.HI.X R25, R26, R25, R46, 0x1, P6 ;  /* 0x000000191a19d211 */ /* 0x000fe400030f0c2e */
[----:B------:R-:W2:Y:S04]  /*17f0*/  LDG.E.U16 R26, desc[UR8][R28.64] ;  /* 0x000000081c1a7981 */ /* 0x000ea8000c1e1500 */
[----:B------:R-:W3:Y:S01]  /*1800*/  @!P5 LDG.E.U16 R24, desc[UR8][R24.64] ;  /* 0x000000081818d981 */ /* 0x000ee2000c1e1500 */
[----:B--2---:R-:W-:Y:S02]  /*1810*/  IMAD.U32 R47, R26, 0x10000, RZ ;  /* 0x000100001a2f7824 */ /* 0x004fe400078e00ff */
[----:B------:R-:W-:Y:S02]  /*1820*/  IMAD R26, R43, R38, RZ ;  /* 0x000000262b1a7224 */ /* 0x000fe400078e02ff */
[----:B------:R-:W-:-:S03]  /*1830*/  FFMA.FTZ R45, R47, R45, R30 ;  /* 0x0000002d2f2d7223 */ /* 0x000fc6000001001e */
[----:B------:R-:W-:-:S04]  /*1840*/  ISETP.NE.AND P6, PT, R35, R26, PT ;  /* 0x0000001a2300720c */ /* 0x000fc80003fc5270 */
[----:B------:R-:W-:Y:S02]  /*1850*/  @P0 FSEL R30, R45, R30, !P6 ;  /* 0x0000001e2d1e0208 */ /* 0x000fe40007000000 */
[----:B------:R-:W-:-:S05]  /*1860*/  IABS R45, R34 ;  /* 0x00000022002d7213 */ /* 0x000fca0000000000 */
[----:B------:R-:W-:-:S04]  /*1870*/  IMAD.HI.U32 R43, R32, R45, RZ ;  /* 0x0000002d202b7227 */ /* 0x000fc800078e00ff */
[----:B------:R-:W-:-:S04]  /*1880*/  IMAD.MOV R46, RZ, RZ, -R43 ;  /* 0x000000ffff2e7224 */ /* 0x000fc800078e0a2b */
[----:B------:R-:W-:Y:S02]  /*1890*/  IMAD R46, R40, R46, R45 ;  /* 0x0000002e282e7224 */ /* 0x000fe400078e022d */
[----:B------:R-:W-:Y:S01]  /*18a0*/  IMAD.MOV.U32 R26, RZ, RZ, RZ ;  /* 0x000000ffff1a7224 */ /* 0x000fe200078e00ff */
[----:B---3--:R-:W-:Y:S02]  /*18b0*/  @!P5 SHF.L.U32 R26, R24, 0x10, RZ ;  /* 0x00000010181ad819 */ /* 0x008fe400000006ff */
[----:B------:R-:W-:-:S13]  /*18c0*/  ISETP.GT.U32.AND P5, PT, R31, R46, PT ;  /* 0x0000002e1f00720c */ /* 0x000fda0003fa4070 */
[----:B------:R-:W-:Y:S02]  /*18d0*/  @!P5 IMAD.IADD R46, R46, 0x1, -R40 ;  /* 0x000000012e2ed824 */ /* 0x000fe400078e0a28 */
[----:B------:R-:W-:-:S03]  /*18e0*/  @!P5 VIADD R43, R43, 0x1 ;  /* 0x000000012b2bd836 */ /* 0x000fc60000000000 */
[----:B------:R-:W-:Y:S02]  /*18f0*/  ISETP.GE.U32.AND P5, PT, R46, R31, PT ;  /* 0x0000001f2e00720c */ /* 0x000fe40003fa6070 */
[----:B------:R-:W-:-:S11]  /*1900*/  LOP3.LUT R24, R34, R38, RZ, 0x3c, !PT ;  /* 0x0000002622187212 */ /* 0x000fd600078e3cff */
[----:B------:R-:W-:Y:S01]  /*1910*/  @P5 VIADD R43, R43, 0x1 ;  /* 0x000000012b2b5836 */ /* 0x000fe20000000000 */
[----:B------:R-:W-:-:S13]  /*1920*/  ISETP.GE.AND P5, PT, R24, RZ, PT ;  /* 0x000000ff1800720c */ /* 0x000fda0003fa6270 */
[----:B------:R-:W-:-:S05]  /*1930*/  @!P5 IMAD.MOV R43, RZ, RZ, -R43 ;  /* 0x000000ffff2bd224 */ /* 0x000fca00078e0a2b */
[----:B------:R-:W-:Y:S01]  /*1940*/  SEL R43, R42, R43, !P3 ;  /* 0x0000002b2a2b7207 */ /* 0x000fe20005800000 */
[----:B------:R-:W-:Y:S01]  /*1950*/  IMAD R41, R41, R38, RZ ;  /* 0x0000002629297224 */ /* 0x000fe200078e02ff */
[----:B------:R-:W2:Y:S02]  /*1960*/  LDG.E.U16 R42, desc[UR8][R28.64+0x6] ;  /* 0x000006081c2a7981 */ /* 0x000ea4000c1e1500 */
[----:B------:R-:W-:Y:S02]  /*1970*/  ISETP.GE.OR P4, PT, R43, UR5, P4 ;  /* 0x000000052b007c0c */ /* 0x000fe4000a786670 */
[----:B------:R-:W-:-:S04]  /*1980*/  LOP3.LUT R24, R5, R43, R2, 0xfe, !PT ;  /* 0x0000002b05187212 */ /* 0x000fc800078efe02 */
[----:B------:R-:W-:-:S04]  /*1990*/  ISETP.LT.OR P3, PT, R24, RZ, P4 ;  /* 0x000000ff1800720c */ /* 0x000fc80002761670 */
[----:B------:R-:W-:-:S13]  /*19a0*/  ISETP.GE.OR P3, PT, R5, UR6, P3 ;  /* 0x0000000605007c0c */ /* 0x000fda0009f66670 */
[----:B------:R-:W0:Y:S01]  /*19b0*/  @!P3 LDC.64 R24, c[0x0][0x380] ;  /* 0x0000e000ff18bb82 */ /* 0x000e220000000a00 */
[----:B------:R-:W-:Y:S01]  /*19c0*/  @!P3 IMAD R45, R0, UR5, R43 ;  /* 0x00000005002dbc24 */ /* 0x000fe2000f8e022b */
[----:B------:R-:W1:Y:S04]  /*19d0*/  LDCU UR5, c[0x0][0x430] ;  /* 0x00008600ff0577ac */ /* 0x000e680008000800 */
[----:B------:R-:W-:-:S04]  /*19e0*/  @!P3 IADD3 R40, P4, PT, R45, R8, RZ ;  /* 0x000000082d28b210 */ /* 0x000fc80007f9e0ff */
[----:B------:R-:W-:Y:S02]  /*19f0*/  @!P3 LEA.HI.X.SX32 R45, R45, R6, 0x1, P4 ;  /* 0x000000062d2db211 */ /* 0x000fe400020f0eff */
[----:B0-----:R-:W-:-:S04]  /*1a00*/  @!P3 LEA R24, P4, R40, R24, 0x1 ;  /* 0x000000182818b211 */ /* 0x001fc800078808ff */
[----:B------:R-:W-:Y:S02]  /*1a10*/  @!P3 LEA.HI.X R25, R40, R25, R45, 0x1, P4 ;  /* 0x000000192819b211 */ /* 0x000fe400020f0c2d */
[----:B------:R-:W3:Y:S01]  /*1a20*/  LDG.E.U16 R40, desc[UR8][R28.64+0x2] ;  /* 0x000002081c287981 */ /* 0x000ee2000c1e1500 */
[----:B------:R-:W-:-:S03]  /*1a30*/  ISETP.NE.AND P4, PT, R36, R41, PT ;  /* 0x000000292400720c */ /* 0x000fc60003f85270 */
[----:B------:R-:W4:Y:S01]  /*1a40*/  @!P3 LDG.E.U16 R24, desc[UR8][R24.64] ;  /* 0x000000081818b981 */ /* 0x000f22000c1e1500 */
[----:B---3--:R-:W-:-:S03]  /*1a50*/  SHF.L.U32 R41, R40, 0x10, RZ ;  /* 0x0000001028297819 */ /* 0x008fc600000006ff */
[----:B------:R0:W3:Y:S02]  /*1a60*/  LDG.E.U16 R40, desc[UR8][R28.64+0x4] ;  /* 0x000004081c287981 */ /* 0x0000e4000c1e1500 */
[----:B------:R-:W-:-:S05]  /*1a70*/  FFMA.FTZ R41, R41, R44, R30 ;  /* 0x0000002c29297223 */ /* 0x000fca000001001e */
[----:B------:R-:W-:-:S05]  /*1a80*/  @P0 FSEL R30, R41, R30, !P4 ;  /* 0x0000001e291e0208 */ /* 0x000fca0006000000 */
[----:B------:R-:W-:Y:S02]  /*1a90*/  IMAD.MOV.U32 R41, RZ, RZ, R30 ;  /* 0x000000ffff297224 */ /* 0x000fe400078e001e */
[----:B------:R-:W-:-:S05]  /*1aa0*/  IMAD R30, R27, R38, RZ ;  /* 0x000000261b1e7224 */ /* 0x000fca00078e02ff */
[----:B------:R-:W-:Y:S01]  /*1ab0*/  ISETP.NE.AND P4, PT, R33, R30, PT ;  /* 0x0000001e2100720c */ /* 0x000fe20003f85270 */
[----:B------:R-:W-:Y:S02]  /*1ac0*/  IMAD.MOV.U32 R30, RZ, RZ, RZ ;  /* 0x000000ffff1e7224 */ /* 0x000fe400078e00ff */
[----:B----4-:R-:W-:Y:S02]  /*1ad0*/  @!P3 IMAD.U32 R30, R24, 0x10000, RZ ;  /* 0x00010000181eb824 */ /* 0x010fe400078e00ff */
[----:B--2---:R-:W-:Y:S02]  /*1ae0*/  IMAD.U32 R42, R42, 0x10000, RZ ;  /* 0x000100002a2a7824 */ /* 0x004fe400078e00ff */
[----:B------:R-:W-:Y:S01]  /*1af0*/  IMAD R43, R43, R38, RZ ;  /* 0x000000262b2b7224 */ /* 0x000fe200078e02ff */
[----:B------:R-:W-:Y:S01]  /*1b00*/  IADD3 R37, PT, PT, R37, 0x4, RZ ;  /* 0x0000000425257810 */ /* 0x000fe20007ffe0ff */
[----:B-1----:R-:W-:Y:S01]  /*1b10*/  IMAD R24, RZ, RZ, -UR5 ;  /* 0x80000005ff187e24 */ /* 0x002fe2000f8e02ff */
[----:B0-----:R-:W-:-:S03]  /*1b20*/  IADD3 R28, P3, PT, R28, 0x8, RZ ;  /* 0x000000081c1c7810 */ /* 0x001fc60007f7e0ff */
[C---:B------:R-:W-:Y:S02]  /*1b30*/  IMAD R35, R24.reuse, 0x4, R35 ;  /* 0x0000000418237824 */ /* 0x040fe400078e0223 */
[----:B------:R-:W-:Y:S02]  /*1b40*/  IMAD.X R29, RZ, RZ, R29, P3 ;  /* 0x000000ffff1d7224 */ /* 0x000fe400018e061d */
[C---:B------:R-:W-:Y:S02]  /*1b50*/  IMAD R36, R24.reuse, 0x4, R36 ;  /* 0x0000000418247824 */ /* 0x040fe400078e0224 */
[----:B------:R-:W-:Y:S02]  /*1b60*/  IMAD R33, R24, 0x4, R33 ;  /* 0x0000000418217824 */ /* 0x000fe400078e0221 */
[----:B---3--:R-:W-:-:S04]  /*1b70*/  IMAD.U32 R40, R40, 0x10000, RZ ;  /* 0x0001000028287824 */ /* 0x008fc800078e00ff */
[----:B------:R-:W-:-:S05]  /*1b80*/  FFMA.FTZ R26, R40, R26, R41 ;  /* 0x0000001a281a7223 */ /* 0x000fca0000010029 */
[----:B------:R-:W-:Y:S02]  /*1b90*/  @P0 FSEL R41, R26, R41, !P4 ;  /* 0x000000291a290208 */ /* 0x000fe40006000000 */
[----:B------:R-:W-:-:S03]  /*1ba0*/  ISETP.NE.AND P4, PT, R34, R43, PT ;  /* 0x0000002b2200720c */ /* 0x000fc60003f85270 */
[----:B------:R-:W-:-:S05]  /*1bb0*/  FFMA.FTZ R30, R42, R30, R41 ;  /* 0x0000001e2a1e7223 */ /* 0x000fca0000010029 */
[----:B------:R-:W-:Y:S02]  /*1bc0*/  @P0 FSEL R41, R30, R41, !P4 ;  /* 0x000000291e290208 */ /* 0x000fe40006000000 */
[----:B------:R-:W-:Y:S02]  /*1bd0*/  ISETP.NE.AND P4, PT, R37, RZ, PT ;  /* 0x000000ff2500720c */ /* 0x000fe40003f85270 */
[----:B------:R-:W-:Y:S01]  /*1be0*/  LEA R34, R24, R34, 0x2 ;  /* 0x0000002218227211 */ /* 0x000fe200078e10ff */
[----:B------:R-:W-:-:S10]  /*1bf0*/  IMAD.MOV.U32 R30, RZ, RZ, R41 ;  /* 0x000000ffff1e7224 */ /* 0x000fd400078e0029 */
[----:B------:R-:W-:Y:S05]  /*1c00*/  @P4 BRA `(.L_x_192) ;  /* 0xfffffff4007c4947 */ /* 0x000fea000383ffff */
[----:B------:R-:W0:Y:S02]  /*1c10*/  LDCU UR5, c[0x0][0x3f8] ;  /* 0x00007f00ff0577ac */ /* 0x000e240008000800 */
[----:B0-----:R-:W-:-:S06]  /*1c20*/  ULOP3.LUT UR5, UR5, 0x7ffffffc, URZ, 0xc0, !UPT ;  /* 0x7ffffffc05057892 */ /* 0x001fcc000f8ec0ff */
[----:B------:R-:W-:-:S07]  /*1c30*/  IMAD.U32 R31, RZ, RZ, UR5 ;  /* 0x00000005ff1f7e24 */ /* 0x000fce000f8e00ff */
.L_x_191:
[----:B------:R-:W0:Y:S02]  /*1c40*/  LDCU UR5, c[0x0][0x3f8] ;  /* 0x00007f00ff0577ac */ /* 0x000e240008000800 */
[----:B0-----:R-:W-:-:S04]  /*1c50*/  ULOP3.LUT UR5, UR5, 0x3, URZ, 0xc0, !UPT ;  /* 0x0000000305057892 */ /* 0x001fc8000f8ec0ff */
[----:B------:R-:W-:-:S09]  /*1c60*/  UISETP.NE.AND UP0, UPT, UR5, URZ, UPT ;  /* 0x000000ff0500728c */ /* 0x000fd2000bf05270 */
[----:B------:R-:W-:Y:S05]  /*1c70*/  BRA.U !UP0, `(.L_x_193) ;  /* 0x0000000908547547 */ /* 0x000fea000b800000 */
[----:B------:R-:W0:Y:S01]  /*1c80*/  LDCU UR6, c[0x0][0x3f8] ;  /* 0x00007f00ff0677ac */ /* 0x000e220008000800 */
[----:B------:R-:W-:Y:S02]  /*1c90*/  UISETP.NE.AND UP0, UPT, UR5, 0x1, UPT ;  /* 0x000000010500788c */ /* 0x000fe4000bf05270 */
[----:B0-----:R-:W-:-:S07]  /*1ca0*/  ULOP3.LUT UP1, URZ, UR6, 0x1, URZ, 0xc0, !UPT ;  /* 0x0000000106ff7892 */ /* 0x001fce000f82c0ff */
[----:B------:R-:W-:Y:S05]  /*1cb0*/  BRA.U !UP0, `(.L_x_194) ;  /* 0x0000000508647547 */ /* 0x000fea000b800000 */
[----:B------:R-:W0:Y:S01]  /*1cc0*/  LDC R32, c[0x0][0x418] ;  /* 0x00010600ff207b82 */ /* 0x000e220000000800 */
[----:B------:R-:W1:Y:S01]  /*1cd0*/  LDCU UR5, c[0x0][0x430] ;  /* 0x00008600ff0577ac */ /* 0x000e620008000800 */
[----:B------:R-:W-:Y:S01]  /*1ce0*/  IMAD.MOV R33, RZ, RZ, -R31 ;  /* 0x000000ffff217224 */ /* 0x000fe200078e0a1f */
[----:B------:R-:W-:Y:S01]  /*1cf0*/  LOP3.LUT R35, RZ, R31, RZ, 0x33, !PT ;  /* 0x0000001fff237212 */ /* 0x000fe200078e33ff */
[----:B------:R-:W2:Y:S02]  /*1d00*/  LDCU UR6, c[0x0][0x390] ;  /* 0x00007200ff0677ac */ /* 0x000ea40008000800 */
[--C-:B-1----:R-:W-:Y:S02]  /*1d10*/  IMAD R33, R33, UR5, R10.reuse ;  /* 0x0000000521217c24 */ /* 0x102fe4000f8e020a */
[----:B------:R-:W-:Y:S01]  /*1d20*/  IMAD R35, R35, UR5, R10 ;  /* 0x0000000523237c24 */ /* 0x000fe2000f8e020a */
[----:B------:R-:W1:Y:S01]  /*1d30*/  LDCU UR5, c[0x0][0x398] ;  /* 0x00007300ff0577ac */ /* 0x000e620008000800 */
[----:B0-----:R-:W-:-:S02]  /*1d40*/  IABS R26, R32 ;  /* 0x00000020001a7213 */ /* 0x001fc40000000000 */
[----:B------:R-:W-:Y:S02]  /*1d50*/  IABS R36, R33 ;  /* 0x0000002100247213 */ /* 0x000fe40000000000 */
[----:B------:R-:W0:Y:S08]  /*1d60*/  I2F.RP R27, R26 ;  /* 0x0000001a001b7306 */ /* 0x000e300000209400 */
[----:B0-----:R-:W0:Y:S02]  /*1d70*/  MUFU.RCP R27, R27 ;  /* 0x0000001b001b7308 */ /* 0x001e240000001000 */
[----:B0-----:R-:W-:-:S06]  /*1d80*/  VIADD R24, R27, 0xffffffe ;  /* 0x0ffffffe1b187836 */ /* 0x001fcc0000000000 */
[----:B------:R0:W3:Y:S02]  /*1d90*/  F2I.FTZ.U32.TRUNC.NTZ R25, R24 ;  /* 0x0000001800197305 */ /* 0x0000e4000021f000 */
[----:B0-----:R-:W-:Y:S02]  /*1da0*/  HFMA2 R24, -RZ, RZ, 0, 0 ;  /* 0x00000000ff187431 */ /* 0x001fe400000001ff */
[----:B---3--:R-:W-:-:S04]  /*1db0*/  IMAD.MOV R37, RZ, RZ, -R25 ;  /* 0x000000ffff257224 */ /* 0x008fc800078e0a19 */
[----:B------:R-:W-:-:S04]  /*1dc0*/  IMAD R37, R37, R26, RZ ;  /* 0x0000001a25257224 */ /* 0x000fc800078e02ff */
[----:B------:R-:W-:Y:S01]  /*1dd0*/  IMAD.HI.U32 R34, R25, R37, R24 ;  /* 0x0000002519227227 */ /* 0x000fe200078e0018 */
[----:B------:R-:W-:-:S03]  /*1de0*/  IABS R37, R35 ;  /* 0x0000002300257213 */ /* 0x000fc60000000000 */
[----:B------:R-:W-:-:S04]  /*1df0*/  IMAD.MOV.U32 R25, RZ, RZ, R36 ;  /* 0x000000ffff197224 */ /* 0x000fc800078e0024 */
[----:B------:R-:W-:-:S04]  /*1e00*/  IMAD.HI.U32 R24, R34, R25, RZ ;  /* 0x0000001922187227 */ /* 0x000fc800078e00ff */
[----:B------:R-:W-:-:S04]  /*1e10*/  IMAD.MOV R27, RZ, RZ, -R24 ;  /* 0x000000ffff1b7224 */ /* 0x000fc800078e0a18 */
[----:B------:R-:W-:Y:S02]  /*1e20*/  IMAD R25, R26, R27, R25 ;  /* 0x0000001b1a197224 */ /* 0x000fe400078e0219 */
[----:B------:R-:W-:-:S03]  /*1e30*/  IMAD.HI.U32 R27, R34, R37, RZ ;  /* 0x00000025221b7227 */ /* 0x000fc600078e00ff */
[----:B------:R-:W-:Y:S01]  /*1e40*/  ISETP.GT.U32.AND P4, PT, R26, R25, PT ;  /* 0x000000191a00720c */ /* 0x000fe20003f84070 */
[----:B------:R-:W-:-:S04]  /*1e50*/  IMAD.MOV R34, RZ, RZ, -R27 ;  /* 0x000000ffff227224 */ /* 0x000fc800078e0a1b */
[----:B------:R-:W-:-:S05]  /*1e60*/  IMAD R37, R26, R34, R37 ;  /* 0x000000221a257224 */ /* 0x000fca00078e0225 */
[----:B------:R-:W-:-:S03]  /*1e70*/  ISETP.GT.U32.AND P2, PT, R26, R37, PT ;  /* 0x000000251a00720c */ /* 0x000fc60003f44070 */
[----:B------:R-:W-:Y:S01]  /*1e80*/  @!P4 IMAD.IADD R25, R25, 0x1, -R26 ;  /* 0x000000011919c824 */ /* 0x000fe200078e0a1a */
[----:B------:R-:W-:-:S04]  /*1e90*/  @!P4 IADD3 R24, PT, PT, R24, 0x1, RZ ;  /* 0x000000011818c810 */ /* 0x000fc80007ffe0ff */
[----:B------:R-:W-:Y:S02]  /*1ea0*/  ISETP.GE.U32.AND P3, PT, R25, R26, PT ;  /* 0x0000001a1900720c */ /* 0x000fe40003f66070 */
[----:B------:R-:W-:-:S03]  /*1eb0*/  LOP3.LUT R25, R33, R32, RZ, 0x3c, !PT ;  /* 0x0000002021197212 */ /* 0x000fc600078e3cff */
[----:B------:R-:W-:Y:S02]  /*1ec0*/  @!P2 IMAD.IADD R37, R37, 0x1, -R26 ;  /* 0x000000012525a824 */ /* 0x000fe400078e0a1a */
[----:B------:R-:W-:-:S03]  /*1ed0*/  @!P2 VIADD R27, R27, 0x1 ;  /* 0x000000011b1ba836 */ /* 0x000fc60000000000 */
[----:B------:R-:W-:Y:S02]  /*1ee0*/  ISETP.GE.U32.AND P4, PT, R37, R26, PT ;  /* 0x0000001a2500720c */ /* 0x000fe40003f86070 */
[-C--:B------:R-:W-:Y:S01]  /*1ef0*/  LOP3.LUT R37, RZ, R32.reuse, RZ, 0x33, !PT ;  /* 0x00000020ff257212 */ /* 0x080fe200078e33ff */
[----:B------:R-:W-:Y:S01]  /*1f00*/  @P3 VIADD R24, R24, 0x1 ;  /* 0x0000000118183836 */ /* 0x000fe20000000000 */
[----:B------:R-:W-:Y:S02]  /*1f10*/  ISETP.GE.AND P3, PT, R25, RZ, PT ;  /* 0x000000ff1900720c */ /* 0x000fe40003f66270 */
[----:B------:R-:W-:-:S04]  /*1f20*/  LOP3.LUT R25, R35, R32, RZ, 0x3c, !PT ;  /* 0x0000002023197212 */ /* 0x000fc800078e3cff */
[----:B------:R-:W-:-:S03]  /*1f30*/  ISETP.GE.AND P2, PT, R25, RZ, PT ;  /* 0x000000ff1900720c */ /* 0x000fc60003f46270 */
[----:B------:R-:W-:Y:S01]  /*1f40*/  @P4 VIADD R27, R27, 0x1 ;  /* 0x000000011b1b4836 */ /* 0x000fe20000000000 */
[----:B------:R-:W-:-:S03]  /*1f50*/  ISETP.NE.AND P4, PT, R32, RZ, PT ;  /* 0x000000ff2000720c */ /* 0x000fc60003f85270 */
[----:B------:R-:W-:Y:S01]  /*1f60*/  @!P3 IMAD.MOV R24, RZ, RZ, -R24 ;  /* 0x000000ffff18b224 */ /* 0x000fe200078e0a18 */
[----:B------:R-:W-:-:S04]  /*1f70*/  ISETP.GE.AND P3, PT, R2, R39, PT ;  /* 0x000000270200720c */ /* 0x000fc80003f66270 */
[----:B------:R-:W-:Y:S01]  /*1f80*/  SEL R41, R37, R24, !P4 ;  /* 0x0000001825297207 */ /* 0x000fe20006000000 */
[----:B------:R-:W-:-:S03]  /*1f90*/  @!P2 IMAD.MOV R27, RZ, RZ, -R27 ;  /* 0x000000ffff1ba224 */ /* 0x000fc600078e0a1b */
[----:B-1----:R-:W-:Y:S02]  /*1fa0*/  ISETP.GE.OR P2, PT, R41, UR5, P3 ;  /* 0x0000000529007c0c */ /* 0x002fe40009f46670 */
[----:B------:R-:W-:Y:S02]  /*1fb0*/  LOP3.LUT R24, R5, R41, R2, 0xfe, !PT ;  /* 0x0000002905187212 */ /* 0x000fe400078efe02 */
[----:B------:R-:W-:Y:S02]  /*1fc0*/  SEL R37, R37, R27, !P4 ;  /* 0x0000001b25257207 */ /* 0x000fe40006000000 */
[----:B------:R-:W-:Y:S02]  /*1fd0*/  ISETP.LT.OR P2, PT, R24, RZ, P2 ;  /* 0x000000ff1800720c */ /* 0x000fe40001741670 */
[----:B------:R-:W-:Y:S02]  /*1fe0*/  ISETP.GE.OR P3, PT, R37, UR5, P3 ;  /* 0x0000000525007c0c */ /* 0x000fe40009f66670 */
[----:B--2---:R-:W-:-:S02]  /*1ff0*/  ISETP.GE.OR P2, PT, R5, UR6, P2 ;  /* 0x0000000605007c0c */ /* 0x004fc40009746670 */
[----:B------:R-:W-:-:S04]  /*2000*/  LOP3.LUT R26, R5, R37, R2, 0xfe, !PT ;  /* 0x00000025051a7212 */ /* 0x000fc800078efe02 */
[----:B------:R-:W-:-:S04]  /*2010*/  ISETP.LT.OR P3, PT, R26, RZ, P3 ;  /* 0x000000ff1a00720c */ /* 0x000fc80001f61670 */
[----:B------:R-:W-:-:S03]  /*2020*/  ISETP.GE.OR P3, PT, R5, UR6, P3 ;  /* 0x0000000605007c0c */ /* 0x000fc60009f66670 */
[----:B------:R-:W0:Y:S01]  /*2030*/  @!P2 LDC.64 R24, c[0x0][0x380] ;  /* 0x0000e000ff18ab82 */ /* 0x000e220000000a00 */
[----:B------:R-:W-:-:S05]  /*2040*/  @!P2 IMAD R43, R0, UR5, R41 ;  /* 0x00000005002bac24 */ /* 0x000fca000f8e0229 */
[----:B------:R-:W-:-:S04]  /*2050*/  @!P2 IADD3 R34, P4, PT, R43, R8, RZ ;  /* 0x000000082b22a210 */ /* 0x000fc80007f9e0ff */
[----:B------:R-:W1:Y:S01]  /*2060*/  @!P3 LDC.64 R26, c[0x0][0x380] ;  /* 0x0000e000ff1abb82 */ /* 0x000e620000000a00 */
[----:B------:R-:W-:Y:S02]  /*2070*/  @!P2 LEA.HI.X.SX32 R43, R43, R6, 0x1, P4 ;  /* 0x000000062b2ba211 */ /* 0x000fe400020f0eff */
[----:B0-----:R-:W-:-:S04]  /*2080*/  @!P2 LEA R24, P4, R34, R24, 0x1 ;  /* 0x000000182218a211 */ /* 0x001fc800078808ff */
[----:B------:R-:W-:Y:S01]  /*2090*/  @!P2 LEA.HI.X R25, R34, R25, R43, 0x1, P4 ;  /* 0x000000192219a211 */ /* 0x000fe200020f0c2b */
[----:B------:R-:W-:Y:S01]  /*20a0*/  @!P3 IMAD R43, R0, UR5, R37 ;  /* 0x00000005002bbc24 */ /* 0x000fe2000f8e0225 */
[----:B------:R-:W2:Y:S04]  /*20b0*/  LDG.E.U16 R34, desc[UR8][R28.64] ;  /* 0x000000081c227981 */ /* 0x000ea8000c1e1500 */
[----:B------:R2:W3:Y:S01]  /*20c0*/  @!P2 LDG.E.U16 R24, desc[UR8][R24.64] ;  /* 0x000000081818a981 */ /* 0x0004e2000c1e1500 */
[----:B------:R-:W-:-:S04]  /*20d0*/  @!P3 IADD3 R36, P4, PT, R43, R8, RZ ;  /* 0x000000082b24b210 */ /* 0x000fc80007f9e0ff */
[----:B------:R-:W-:Y:S02]  /*20e0*/  @!P3 LEA.HI.X.SX32 R43, R43, R6, 0x1, P4 ;  /* 0x000000062b2bb211 */ /* 0x000fe400020f0eff */
[----:B-1----:R-:W-:-:S04]  /*20f0*/  @!P3 LEA R26, P4, R36, R26, 0x1 ;  /* 0x0000001a241ab211 */ /* 0x002fc800078808ff */
[----:B------:R-:W-:Y:S02]  /*2100*/  @!P3 LEA.HI.X R27, R36, R27, R43, 0x1, P4 ;  /* 0x0000001b241bb211 */ /* 0x000fe400020f0c2b */
[----:B------:R-:W4:Y:S04]  /*2110*/  LDG.E.U16 R36, desc[UR8][R28.64+0x2] ;  /* 0x000002081c247981 */ /* 0x000f28000c1e1500 */
[----:B------:R4:W5:Y:S01]  /*2120*/  @!P3 LDG.E.U16 R26, desc[UR8][R26.64] ;  /* 0x000000081a1ab981 */ /* 0x000962000c1e1500 */
[----:B------:R-:W-:Y:S02]  /*2130*/  MOV R43, RZ ;  /* 0x000000ff002b7202 */ /* 0x000fe40000000f00 */
[----:B------:R-:W-:Y:S01]  /*2140*/  IADD3 R31, PT, PT, R31, 0x2, RZ ;  /* 0x000000021f1f7810 */ /* 0x000fe20007ffe0ff */
[----:B--2---:R-:W-:-:S02]  /*2150*/  IMAD.U32 R25, R34, 0x10000, RZ ;  /* 0x0001000022197824 */ /* 0x004fc400078e00ff */
[----:B---3--:R-:W-:Y:S02]  /*2160*/  @!P2 IMAD.U32 R43, R24, 0x10000, RZ ;  /* 0x00010000182ba824 */ /* 0x008fe400078e00ff */
[----:B------:R-:W-:Y:S02]  /*2170*/  IMAD R24, R41, R32, RZ ;  /* 0x0000002029187224 */ /* 0x000fe400078e02ff */
[----:B------:R-:W-:-:S03]  /*2180*/  FFMA.FTZ R43, R25, R43, R30 ;  /* 0x0000002b192b7223 */ /* 0x000fc6000001001e */
[----:B------:R-:W-:-:S04]  /*2190*/  ISETP.NE.AND P2, PT, R24, R33, PT ;  /* 0x000000211800720c */ /* 0x000fc80003f45270 */
[----:B------:R-:W-:Y:S01]  /*21a0*/  FSEL R43, R43, R30, !P2 ;  /* 0x0000001e2b2b7208 */ /* 0x000fe20005000000 */
[----:B------:R-:W-:Y:S02]  /*21b0*/  IMAD.MOV.U32 R25, RZ, RZ, RZ ;  /* 0x000000ffff197224 */ /* 0x000fe400078e00ff */
[----:B------:R-:W-:Y:S01]  /*21c0*/  IMAD R32, R37, R32, RZ ;  /* 0x0000002025207224 */ /* 0x000fe200078e02ff */
[----:B------:R-:W-:Y:S01]  /*21d0*/  FSEL R30, R43, R30, P0 ;  /* 0x0000001e2b1e7208 */ /* 0x000fe20000000000 */
[----:B----4-:R-:W-:Y:S02]  /*21e0*/  IMAD.U32 R27, R36, 0x10000, RZ ;  /* 0x00010000241b7824 */ /* 0x010fe400078e00ff */
[----:B-----5:R-:W-:Y:S01]  /*21f0*/  @!P3 IMAD.U32 R25, R26, 0x10000, RZ ;  /* 0x000100001a19b824 */ /* 0x020fe200078e00ff */
[----:B------:R-:W-:Y:S02]  /*2200*/  IADD3 R28, P3, PT, R28, 0x4, RZ ;  /* 0x000000041c1c7810 */ /* 0x000fe40007f7e0ff */
[----:B------:R-:W-:Y:S01]  /*2210*/  ISETP.NE.AND P2, PT, R32, R35, PT ;  /* 0x000000232000720c */ /* 0x000fe20003f45270 */
[----:B------:R-:W-:-:S02]  /*2220*/  FFMA.FTZ R25, R27, R25, R30 ;  /* 0x000000191b197223 */ /* 0x000fc4000001001e */
[----:B------:R-:W-:-:S03]  /*2230*/  IMAD.X R29, RZ, RZ, R29, P3 ;  /* 0x000000ffff1d7224 */ /* 0x000fc600018e061d */
[----:B------:R-:W-:-:S07]  /*2240*/  @P0 FSEL R30, R25, R30, !P2 ;  /* 0x0000001e191e0208 */ /* 0x000fce0005000000 */
.L_x_194:
[----:B------:R-:W-:Y:S05]  /*2250*/  BRA.U !UP1, `(.L_x_193) ;  /* 0x0000000109dc7547 */ /* 0x000fea000b800000 */
[----:B------:R-:W0:Y:S01]  /*2260*/  LDC R32, c[0x0][0x418] ;  /* 0x00010600ff207b82 */ /* 0x000e220000000800 */
[----:B------:R-:W1:Y:S01]  /*2270*/  LDCU UR5, c[0x0][0x430] ;  /* 0x00008600ff0577ac */ /* 0x000e620008000800 */
[----:B------:R-:W-:Y:S01]  /*2280*/  IMAD.MOV R31, RZ, RZ, -R31 ;  /* 0x000000ffff1f7224 */ /* 0x000fe200078e0a1f */
[----:B------:R-:W2:Y:S03]  /*2290*/  LDCU UR6, c[0x0][0x390] ;  /* 0x00007200ff0677ac */ /* 0x000ea60008000800 */
[----:B-1----:R-:W-:Y:S01]  /*22a0*/  IMAD R31, R31, UR5, R10 ;  /* 0x000000051f1f7c24 */ /* 0x002fe2000f8e020a */
[----:B------:R-:W1:Y:S01]  /*22b0*/  LDCU UR5, c[0x0][0x398] ;  /* 0x00007300ff0577ac */ /* 0x000e620008000800 */
[----:B0-----:R-:W-:-:S03]  /*22c0*/  IABS R34, R32 ;  /* 0x0000002000227213 */ /* 0x001fc60000000000 */
[----:B------:R-:W-:Y:S01]  /*22d0*/  IABS R33, R31 ;  /* 0x0000001f00217213 */ /* 0x000fe20000000000 */
[----:B------:R-:W0:Y:S08]  /*22e0*/  I2F.RP R26, R34 ;  /* 0x00000022001a7306 */ /* 0x000e300000209400 */
[----:B0-----:R-:W0:Y:S02]  /*22f0*/  MUFU.RCP R26, R26 ;  /* 0x0000001a001a7308 */ /* 0x001e240000001000 */
[----:B0-----:R-:W-:-:S06]  /*2300*/  VIADD R24, R26, 0xffffffe ;  /* 0x0ffffffe1a187836 */ /* 0x001fcc0000000000 */
[----:B------:R0:W3:Y:S02]  /*2310*/  F2I.FTZ.U32.TRUNC.NTZ R25, R24 ;  /* 0x0000001800197305 */ /* 0x0000e4000021f000 */
[----:B0-----:R-:W-:Y:S02]  /*2320*/  IMAD.MOV.U32 R24, RZ, RZ, RZ ;  /* 0x000000ffff187224 */ /* 0x001fe400078e00ff */
[----:B---3--:R-:W-:-:S04]  /*2330*/  IMAD.MOV R27, RZ, RZ, -R25 ;  /* 0x000000ffff1b7224 */ /* 0x008fc800078e0a19 */
[----:B------:R-:W-:-:S04]  /*2340*/  IMAD R27, R27, R34, RZ ;  /* 0x000000221b1b7224 */ /* 0x000fc800078e02ff */
[----:B------:R-:W-:Y:S01]  /*2350*/  IMAD.HI.U32 R26, R25, R27, R24 ;  /* 0x0000001b191a7227 */ /* 0x000fe200078e0018 */
[----:B------:R-:W-:-:S05]  /*2360*/  MOV R25, R33 ;  /* 0x0000002100197202 */ /* 0x000fca0000000f00 */
[----:B------:R-:W-:-:S04]  /*2370*/  IMAD.HI.U32 R24, R26, R25, RZ ;  /* 0x000000191a187227 */ /* 0x000fc800078e00ff */
[----:B------:R-:W-:-:S04]  /*2380*/  IMAD.MOV R26, RZ, RZ, -R24 ;  /* 0x000000ffff1a7224 */ /* 0x000fc800078e0a18 */
[----:B------:R-:W-:Y:S02]  /*2390*/  IMAD R25, R34, R26, R25 ;  /* 0x0000001a22197224 */ /* 0x000fe400078e0219 */
[----:B------:R-:W-:-:S03]  /*23a0*/  IMAD.MOV.U32 R26, RZ, RZ, R28 ;  /* 0x000000ffff1a7224 */ /* 0x000fc600078e001c */
[----:B------:R-:W-:-:S13]  /*23b0*/  ISETP.GT.U32.AND P4, PT, R34, R25, PT ;  /* 0x000000192200720c */ /* 0x000fda0003f84070 */
[----:B------:R-:W-:Y:S02]  /*23c0*/  @!P4 IMAD.IADD R25, R25, 0x1, -R34 ;  /* 0x000000011919c824 */ /* 0x000fe400078e0a22 */
[----:B------:R-:W-:Y:S01]  /*23d0*/  @!P4 VIADD R24, R24, 0x1 ;  /* 0x000000011818c836 */ /* 0x000fe20000000000 */
[----:B------:R-:W-:Y:S02]  /*23e0*/  ISETP.NE.AND P4, PT, R32, RZ, PT ;  /* 0x000000ff2000720c */ /* 0x000fe40003f85270 */
[----:B------:R-:W-:Y:S02]  /*23f0*/  ISETP.GE.U32.AND P3, PT, R25, R34, PT ;  /* 0x000000221900720c */ /* 0x000fe40003f66070 */
[----:B------:R-:W-:-:S04]  /*2400*/  LOP3.LUT R25, R31, R32, RZ, 0x3c, !PT ;  /* 0x000000201f197212 */ /* 0x000fc800078e3cff */
[----:B------:R-:W-:-:S07]  /*2410*/  ISETP.GE.AND P2, PT, R25, RZ, PT ;  /* 0x000000ff1900720c */ /* 0x000fce0003f46270 */
[----:B------:R-:W-:-:S04]  /*2420*/  @P3 VIADD R24, R24, 0x1 ;  /* 0x0000000118183836 */ /* 0x000fc80000000000 */
[----:B------:R-:W-:-:S05]  /*2430*/  IMAD.MOV.U32 R35, RZ, RZ, R24 ;  /* 0x000000ffff237224 */ /* 0x000fca00078e0018 */
[----:B------:R-:W-:Y:S02]  /*2440*/  @!P2 IADD3 R35, PT, PT, -R35, RZ, RZ ;  /* 0x000000ff2323a210 */ /* 0x000fe40007ffe1ff */
[----:B------:R-:W-:Y:S02]  /*2450*/  @!P4 LOP3.LUT R35, RZ, R32, RZ, 0x33, !PT ;  /* 0x00000020ff23c212 */ /* 0x000fe400078e33ff */
[----:B------:R-:W-:Y:S02]  /*2460*/  ISETP.GE.AND P2, PT, R2, R39, PT ;  /* 0x000000270200720c */ /* 0x000fe40003f46270 */
[----:B------:R-:W-:Y:S02]  /*2470*/  LOP3.LUT R2, R5, R35, R2, 0xfe, !PT ;  /* 0x0000002305027212 */ /* 0x000fe400078efe02 */
[----:B-1----:R-:W-:-:S04]  /*2480*/  ISETP.GE.OR P2, PT, R35, UR5, P2 ;  /* 0x0000000523007c0c */ /* 0x002fc80009746670 */
[----:B------:R-:W-:-:S04]  /*2490*/  ISETP.LT.OR P2, PT, R2, RZ, P2 ;  /* 0x000000ff0200720c */ /* 0x000fc80001741670 */
[----:B--2---:R-:W-:-:S13]  /*24a0*/  ISETP.GE.OR P2, PT, R5, UR6, P2 ;  /* 0x0000000605007c0c */ /* 0x004fda0009746670 */
[----:B------:R-:W0:Y:S01]  /*24b0*/  @!P2 LDC.64 R24, c[0x0][0x380] ;  /* 0x0000e000ff18ab82 */ /* 0x000e220000000a00 */
[----:B------:R-:W-:-:S05]  /*24c0*/  @!P2 IMAD R27, R0, UR5, R35 ;  /* 0x00000005001bac24 */ /* 0x000fca000f8e0223 */
[----:B------:R-:W-:-:S04]  /*24d0*/  @!P2 IADD3 R0, P3, PT, R27, R8, RZ ;  /* 0x000000081b00a210 */ /* 0x000fc80007f7e0ff */
[----:B------:R-:W-:Y:S02]  /*24e0*/  @!P2 LEA.HI.X.SX32 R27, R27, R6, 0x1, P3 ;  /* 0x000000061b1ba211 */ /* 0x000fe400018f0eff */
[----:B0-----:R-:W-:-:S04]  /*24f0*/  @!P2 LEA R24, P3, R0, R24, 0x1 ;  /* 0x000000180018a211 */ /* 0x001fc800078608ff */
[----:B------:R-:W-:Y:S01]  /*2500*/  @!P2 LEA.HI.X R25, R0, R25, R27, 0x1, P3 ;  /* 0x000000190019a211 */ /* 0x000fe200018f0c1b */
[----:B------:R-:W-:-:S04]  /*2510*/  IMAD.MOV.U32 R27, RZ, RZ, R29 ;  /* 0x000000ffff1b7224 */ /* 0x000fc800078e001d */
[----:B------:R-:W2:Y:S04]  /*2520*/  @!P2 LDG.E.U16 R24, desc[UR8][R24.64] ;  /* 0x000000081818a981 */ /* 0x000ea8000c1e1500 */
[----:B------:R-:W3:Y:S01]  /*2530*/  LDG.E.U16 R0, desc[UR8][R26.64] ;  /* 0x000000081a007981 */ /* 0x000ee2000c1e1500 */
[----:B------:R-:W-:Y:S02]  /*2540*/  IMAD.MOV.U32 R33, RZ, RZ, RZ ;  /* 0x000000ffff217224 */ /* 0x000fe400078e00ff */
[----:B------:R-:W-:Y:S01]  /*2550*/  IMAD R32, R35, R32, RZ ;  /* 0x0000002023207224 */ /* 0x000fe200078e02ff */
[----:B------:R-:W-:-:S04]  /*2560*/  IADD3 R28, P3, PT, R28, 0x2, RZ ;  /* 0x000000021c1c7810 */ /* 0x000fc80007f7e0ff */
[----:B------:R-:W-:Y:S01]  /*2570*/  IADD3.X R29, PT, PT, RZ, R29, RZ, P3, !PT ;  /* 0x0000001dff1d7210 */ /* 0x000fe20001ffe4ff */
[----:B--2---:R-:W-:Y:S02]  /*2580*/  @!P2 IMAD.U32 R33, R24, 0x10000, RZ ;  /* 0x000100001821a824 */ /* 0x004fe400078e00ff */
[----:B---3--:R-:W-:Y:S01]  /*2590*/  IMAD.U32 R35, R0, 0x10000, RZ ;  /* 0x0001000000237824 */ /* 0x008fe200078e00ff */
[----:B------:R-:W-:-:S03]  /*25a0*/  ISETP.NE.AND P2, PT, R32, R31, PT ;  /* 0x0000001f2000720c */ /* 0x000fc60003f45270 */
[----:B------:R-:W-:-:S05]  /*25b0*/  FFMA.FTZ R33, R35, R33, R30 ;  /* 0x0000002123217223 */ /* 0x000fca000001001e */
[----:B------:R-:W-:-:S07]  /*25c0*/  @P0 FSEL R30, R33, R30, !P2 ;  /* 0x0000001e211e0208 */ /* 0x000fce0005000000 */
.L_x_193:
[----:B------:R-:W-:Y:S05]  /*25d0*/  @P1 BRA `(.L_x_195) ;  /* 0xffffffe8000c1947 */ /* 0x000fea000383ffff */
[----:B------:R-:W-:-:S13]  /*25e0*/  ISETP.NE.AND P0, PT, R20, RZ, PT ;  /* 0x000000ff1400720c */ /* 0x000fda0003f05270 */
[----:B------:R-:W-:Y:S05]  /*25f0*/  @P0 BRA `(.L_x_196) ;  /* 0xffffffe4007c0947 */ /* 0x000fea000383ffff */
[----:B------:R-:W-:-:S13]  /*2600*/  ISETP.NE.AND P0, PT, R22, RZ, PT ;  /* 0x000000ff1600720c */ /* 0x000fda0003f05270 */
[----:B------:R-:W-:Y:S05]  /*2610*/  @!P0 BRA `(.L_x_197) ;  /* 0xffffffe400408947 */ /* 0x000fea000383ffff */
[----:B------:R-:W-:Y:S05]  /*2620*/  BSYNC.RECONVERGENT B0 ;  /* 0x0000000000007941 */ /* 0x000fea0003800200 */
.L_x_190:
[----:B------:R-:W0:Y:S01]  /*2630*/  LDCU.128 UR12, c[0x0][0x3d0] ;  /* 0x00007a00ff0c77ac */ /* 0x000e220008000c00 */
[----:B------:R-:W-:Y:S01]  /*2640*/  F2FP.BF16.F32.PACK_AB R30, RZ, R30 ;  /* 0x0000001eff1e723e */ /* 0x000fe200000010ff */
[----:B------:R-:W1:Y:S01]  /*2650*/  LDCU UR6, c[0x0][0x3cc] ;  /* 0x00007980ff0677ac */ /* 0x000e620008000800 */
[----:B------:R-:W2:Y:S01]  /*2660*/  LDCU.64 UR10, c[0x0][0x3b0] ;  /* 0x00007600ff0a77ac */ /* 0x000ea20008000a00 */
[----:B------:R-:W3:Y:S01]  /*2670*/  LDCU UR5, c[0x0][0x3b8] ;  /* 0x00007700ff0577ac */ /* 0x000ee20008000800 */
[----:B0-----:R-:W-:Y:S02]  /*2680*/  IMAD R12, R12, UR13, RZ ;  /* 0x0000000d0c0c7c24 */ /* 0x001fe4000f8e02ff */
[----:B------:R-:W-:Y:S02]  /*2690*/  IMAD R13, R13, UR14, RZ ;  /* 0x0000000e0d0d7c24 */ /* 0x000fe4000f8e02ff */
[----:B------:R-:W-:Y:S01]  /*26a0*/  IMAD R14, R14, UR15, RZ ;  /* 0x0000000f0e0e7c24 */ /* 0x000fe2000f8e02ff */
[----:B------:R-:W-:Y:S01]  /*26b0*/  SHF.R.S32.HI R0, RZ, 0x1f, R12 ;  /* 0x0000001fff007819 */ /* 0x000fe2000001140c */
[----:B-1----:R-:W-:Y:S01]  /*26c0*/  IMAD R17, R17, UR6, RZ ;  /* 0x0000000611117c24 */ /* 0x002fe2000f8e02ff */
[----:B------:R-:W3:Y:S01]  /*26d0*/  LDCU UR6, c[0x0][0x3cc] ;  /* 0x00007980ff0677ac */ /* 0x000ee20008000800 */
[----:B------:R-:W-:Y:S01]  /*26e0*/  IMAD R16, R16, UR12, RZ ;  /* 0x0000000c10107c24 */ /* 0x000fe2000f8e02ff */
[----:B------:R-:W-:-:S02]  /*26f0*/  IADD3 R12, P0, P1, R12, R13, R14 ;  /* 0x0000000d0c0c7210 */ /* 0x000fc4000791e00e */
[----:B------:R-:W-:Y:S02]  /*2700*/  SHF.R.S32.HI R13, RZ, 0x1f, R13 ;  /* 0x0000001fff0d7819 */ /* 0x000fe4000001140d */
[----:B------:R-:W-:-:S04]  /*2710*/  SHF.R.S32.HI R14, RZ, 0x1f, R14 ;  /* 0x0000001fff0e7819 */ /* 0x000fc8000001140e */
[----:B------:R-:W-:Y:S02]  /*2720*/  IADD3.X R13, PT, PT, R0, R13, R14, P0, P1 ;  /* 0x0000000d000d7210 */ /* 0x000fe400007e240e */
[--C-:B------:R-:W-:Y:S02]  /*2730*/  IADD3 R0, P0, P1, R17, R12, R16.reuse ;  /* 0x0000000c11007210 */ /* 0x100fe4000791e010 */
[----:B------:R-:W-:Y:S02]  /*2740*/  SHF.R.S32.HI R17, RZ, 0x1f, R17 ;  /* 0x0000001fff117819 */ /* 0x000fe40000011411 */
[----:B------:R-:W-:Y:S01]  /*2750*/  SHF.R.S32.HI R16, RZ, 0x1f, R16 ;  /* 0x0000001fff107819 */ /* 0x000fe20000011410 */
[----:B---3--:R-:W-:-:S03]  /*2760*/  UIMAD UR5, UR5, UR6, URZ ;  /* 0x00000006050572a4 */ /* 0x008fc6000f8e02ff */
[----:B------:R-:W-:Y:S02]  /*2770*/  IADD3.X R17, PT, PT, R17, R13, R16, P0, P1 ;  /* 0x0000000d11117210 */ /* 0x000fe400007e2410 */
[----:B--2---:R-:W-:Y:S01]  /*2780*/  LEA R2, P0, R0, UR10, 0x1 ;  /* 0x0000000a00027c11 */ /* 0x004fe2000f8008ff */
[----:B------:R-:W-:-:S03]  /*2790*/  USHF.R.S32.HI UR6, URZ, 0x1f, UR5 ;  /* 0x0000001fff067899 */ /* 0x000fc60008011405 */
[----:B------:R-:W-:Y:S02]  /*27a0*/  LEA.HI.X R3, R0, UR11, R17, 0x1, P0 ;  /* 0x0000000b00037c11 */ /* 0x000fe400080f0c11 */
[----:B------:R-:W-:-:S03]  /*27b0*/  IADD3 R21, P0, PT, R18, R21, RZ ;  /* 0x0000001512157210 */ /* 0x000fc60007f1e0ff */
[----:B------:R0:W-:Y:S02]  /*27c0*/  STG.E.U16 desc[UR8][R2.64], R30 ;  /* 0x0000001e02007986 */ /* 0x0001e4000c101508 */
[----:B------:R-:W-:Y:S01]  /*27d0*/  IMAD.X R19, RZ, RZ, R19, P0 ;  /* 0x000000ffff137224 */ /* 0x000fe200000e0613 */
[----:B------:R-:W-:-:S04]  /*27e0*/  ISETP.GE.U32.AND P0, PT, R21, UR5, PT ;  /* 0x0000000515007c0c */ /* 0x000fc8000bf06070 */
[----:B------:R-:W-:-:S13]  /*27f0*/  ISETP.GE.AND.EX P0, PT, R19, UR6, PT, P0 ;  /* 0x0000000613007c0c */ /* 0x000fda000bf06300 */
[----:B0-----:R-:W-:Y:S05]  /*2800*/  @!P0 BRA `(.L_x_198) ;  /* 0xffffffd800e48947 */ /* 0x001fea000383ffff */
[----:B------:R-:W-:Y:S05]  /*2810*/  EXIT ;  /* 0x000000000000794d */ /* 0x000fea0003800000 */
.L_x_189:
[----:B------:R-:W0:Y:S01]  /*2820*/  LDCU UR5, c[0x0][0x3b8] ;  /* 0x00007700ff0577ac */ /* 0x000e220008000800 */
[----:B------:R-:W-:Y:S01]  /*2830*/  IADD3 R0, P0, PT, R18, R21, RZ ;  /* 0x0000001512007210 */ /* 0x000fe20007f1e0ff */
[----:B------:R-:W-:Y:S01]  /*2840*/  BSSY.RECONVERGENT B0, `(.L_x_199) ;  /* 0x0000029000007945 */ /* 0x000fe20003800200 */
[----:B------:R-:W0:Y:S03]  /*2850*/  LDCU UR6, c[0x0][0x3cc] ;  /* 0x00007980ff0677ac */ /* 0x000e260008000800 */
[----:B------:R-:W-:Y:S01]  /*2860*/  IMAD.X R2, RZ, RZ, R19, P0 ;  /* 0x000000ffff027224 */ /* 0x000fe200000e0613 */
[----:B0-----:R-:W-:-:S04]  /*2870*/  UIMAD UR5, UR5, UR6, URZ ;  /* 0x00000006050572a4 */ /* 0x001fc8000f8e02ff */
[----:B------:R-:W-:Y:S02]  /*2880*/  USHF.R.S32.HI UR10, URZ, 0x1f, UR5 ;  /* 0x0000001fff0a7899 */ /* 0x000fe40008011405 */
[C---:B------:R-:W-:Y:S02]  /*2890*/  ISETP.GT.U32.AND P1, PT, R0.reuse, UR5, PT ;  /* 0x0000000500007c0c */ /* 0x040fe4000bf24070 */
[----:B------:R-:W-:Y:S02]  /*28a0*/  ISETP.GE.U32.AND P0, PT, R0, UR5, PT ;  /* 0x0000000500007c0c */ /* 0x000fe4000bf06070 */
[C---:B------:R-:W-:Y:S02]  /*28b0*/  ISETP.GT.U32.AND.EX P1, PT, R2.reuse, UR10, PT, P1 ;  /* 0x0000000a02007c0c */ /* 0x040fe4000bf24110 */
[----:B------:R-:W-:Y:S02]  /*28c0*/  ISETP.GE.U32.AND.EX P0, PT, R2, UR10, PT, P0 ;  /* 0x0000000a02007c0c */ /* 0x000fe4000bf06100 */
[----:B------:R-:W-:-:S02]  /*28d0*/  SEL R4, R0, UR5, P1 ;  /* 0x0000000500047c07 */ /* 0x000fc40008800000 */
[----:B------:R-:W-:Y:S02]  /*28e0*/  SEL R3, RZ, 0x1, P0 ;  /* 0x00000001ff037807 */ /* 0x000fe40000000000 */
[----:B------:R-:W-:Y:S02]  /*28f0*/  SEL R5, R2, UR10, P1 ;  /* 0x0000000a02057c07 */ /* 0x000fe40008800000 */
[----:B------:R-:W-:-:S04]  /*2900*/  IADD3 R8, P0, P1, R4, -R0, -R3 ;  /* 0x8000000004087210 */ /* 0x000fc8000791e803 */
[----:B------:R-:W-:-:S04]  /*2910*/  IADD3.X R6, PT, PT, R5, -0x1, ~R2, P0, P1 ;  /* 0xffffffff05067810 */ /* 0x000fc800007e2c02 */
[----:B------:R-:W-:-:S13]  /*2920*/  ISETP.NE.U32.AND P0, PT, R6, RZ, PT ;  /* 0x000000ff0600720c */ /* 0x000fda0003f05070 */
[----:B------:R-:W-:Y:S05]  /*2930*/  @P0 BRA `(.L_x_200) ;  /* 0x0000000000500947 */ /* 0x000fea0003800000 */
[----:B------:R-:W0:Y:S01]  /*2940*/  I2F.U32.RP R6, R18 ;  /* 0x0000001200067306 */ /* 0x000e220000209000 */
[----:B------:R-:W-:Y:S01]  /*2950*/  IMAD.MOV R7, RZ, RZ, -R18 ;  /* 0x000000ffff077224 */ /* 0x000fe200078e0a12 */
[----:B------:R-:W-:-:S06]  /*2960*/  ISETP.NE.U32.AND P2, PT, R18, RZ, PT ;  /* 0x000000ff1200720c */ /* 0x000fcc0003f45070 */
[----:B0-----:R-:W0:Y:S02]  /*2970*/  MUFU.RCP R6, R6 ;  /* 0x0000000600067308 */ /* 0x001e240000001000 */
[----:B0-----:R-:W-:-:S06]  /*2980*/  VIADD R4, R6, 0xffffffe ;  /* 0x0ffffffe06047836 */ /* 0x001fcc0000000000 */
[----:B------:R0:W2:Y:S02]  /*2990*/  F2I.FTZ.U32.TRUNC.NTZ R5, R4 ;  /* 0x0000000400057305 */ /* 0x0000a4000021f000 */
[----:B0-----:R-:W-:Y:S02]  /*29a0*/  IMAD.MOV.U32 R4, RZ, RZ, RZ ;  /* 0x000000ffff047224 */ /* 0x001fe400078e00ff */
[----:B--2---:R-:W-:-:S04]  /*29b0*/  IMAD R7, R7, R5, RZ ;  /* 0x0000000507077224 */ /* 0x004fc800078e02ff */
[----:B------:R-:W-:-:S06]  /*29c0*/  IMAD.HI.U32 R5, R5, R7, R4 ;  /* 0x0000000705057227 */ /* 0x000fcc00078e0004 */
[----:B------:R-:W-:-:S05]  /*29d0*/  IMAD.HI.U32 R4, R5, R8, RZ ;  /* 0x0000000805047227 */ /* 0x000fca00078e00ff */
[----:B------:R-:W-:-:S05]  /*29e0*/  IADD3 R5, PT, PT, -R4, RZ, RZ ;  /* 0x000000ff04057210 */ /* 0x000fca0007ffe1ff */
[----:B------:R-:W-:-:S05]  /*29f0*/  IMAD R5, R18, R5, R8 ;  /* 0x0000000512057224 */ /* 0x000fca00078e0208 */
[----:B------:R-:W-:-:S13]  /*2a00*/  ISETP.GE.U32.AND P0, PT, R5, R18, PT ;  /* 0x000000120500720c */ /* 0x000fda0003f06070 */
[----:B------:R-:W-:Y:S02]  /*2a10*/  @P0 IMAD.IADD R5, R5, 0x1, -R18 ;  /* 0x0000000105050824 */ /* 0x000fe400078e0a12 */
[----:B------:R-:W-:-:S03]  /*2a20*/  @P0 VIADD R4, R4, 0x1 ;  /* 0x0000000104040836 */ /* 0x000fc60000000000 */
[----:B------:R-:W-:Y:S01]  /*2a30*/  ISETP.GE.U32.AND P1, PT, R5, R18, PT ;  /* 0x000000120500720c */ /* 0x000fe20003f26070 */
[----:B------:R-:W-:-:S12]  /*2a40*/  IMAD.MOV.U32 R5, RZ, RZ, RZ ;  /* 0x000000ffff057224 */ /* 0x000fd800078e00ff */
[----:B------:R-:W-:Y:S01]  /*2a50*/  @P1 VIADD R4, R4, 0x1 ;  /* 0x0000000104041836 */ /* 0x000fe20000000000 */
[----:B------:R-:W-:Y:S01]  /*2a60*/  @!P2 LOP3.LUT R4, RZ, R18, RZ, 0x33, !PT ;  /* 0x00000012ff04a212 */ /* 0x000fe200078e33ff */
[----:B------:R-:W-:Y:S06]  /*2a70*/  BRA `(.L_x_201) ;  /* 0x0000000000147947 */ /* 0x000fec0003800000 */
.L_x_200:
[----:B------:R-:W-:Y:S01]  /*2a80*/  IMAD.MOV.U32 R5, RZ, RZ, R8 ;  /* 0x000000ffff057224 */ /* 0x000fe200078e0008 */
[----:B------:R-:W-:-:S07]  /*2a90*/  MOV R4, 0x2ab0 ;  /* 0x00002ab000047802 */ /* 0x000fce0000000f00 */
[----:B-1----:R-:W-:Y:S05]  /*2aa0*/  CALL.REL.NOINC `($__internal_0_$__cuda_sm20_div_u64) ;  /* 0x0000006400487944 */ /* 0x002fea0003c00000 */
[----:B------:R-:W-:Y:S01]  /*2ab0*/  MOV R4, R6 ;  /* 0x0000000600047202 */ /* 0x000fe20000000f00 */
[----:B------:R-:W-:-:S07]  /*2ac0*/  IMAD.MOV.U32 R5, RZ, RZ, R7 ;  /* 0x000000ffff057224 */ /* 0x000fce00078e0007 */
.L_x_201:
[----:B-1----:R-:W-:Y:S05]  /*2ad0*/  BSYNC.RECONVERGENT B0 ;  /* 0x0000000000007941 */ /* 0x002fea0003800200 */
.L_x_199:
[----:B------:R-:W-:Y:S01]  /*2ae0*/  IADD3 R3, P0, PT, R4, R3, RZ ;  /* 0x0000000304037210 */ /* 0x000fe20007f1e0ff */
[----:B------:R-:W-:Y:S03]  /*2af0*/  BSSY.RECONVERGENT B0, `(.L_x_202) ;  /* 0x000008b000007945 */ /* 0x000fe60003800200 */
[C---:B------:R-:W-:Y:S01]  /*2b00*/  LOP3.LUT R6, R3.reuse, 0x1, RZ, 0xc0, !PT ;  /* 0x0000000103067812 */ /* 0x040fe200078ec0ff */
[----:B------:R-:W-:Y:S01]  /*2b10*/  IMAD.X R4, RZ, RZ, R5, P0 ;  /* 0x000000ffff047224 */ /* 0x000fe200000e0605 */
[----:B------:R-:W-:Y:S02]  /*2b20*/  ISETP.NE.U32.AND P0, PT, R3, RZ, PT ;  /* 0x000000ff0300720c */ /* 0x000fe40003f05070 */
[----:B------:R-:W-:Y:S02]  /*2b30*/  ISETP.NE.U32.AND P1, PT, R6, 0x1, PT ;  /* 0x000000010600780c */ /* 0x000fe40003f25070 */
[----:B------:R-:W-:-:S02]  /*2b40*/  ISETP.NE.AND.EX P0, PT, R4, RZ, PT, P0 ;  /* 0x000000ff0400720c */ /* 0x000fc40003f05300 */
[----:B------:R-:W-:-:S13]  /*2b50*/  ISETP.NE.U32.AND.EX P1, PT, RZ, RZ, PT, P1 ;  /* 0x000000ffff00720c */ /* 0x000fda0003f25110 */
[----:B------:R-:W-:Y:S05]  /*2b60*/  @!P1 BRA `(.L_x_203) ;  /* 0x00000008000c9947 */ /* 0x000fea0003800000 */
[----:B------:R-:W0:Y:S01]  /*2b70*/  LDC R4, c[0x0][0x3c8] ;  /* 0x0000f200ff047b82 */ /* 0x000e220000000800 */
[----:B------:R-:W1:Y:S01]  /*2b80*/  LDCU.128 UR12, c[0x0][0x3d0] ;  /* 0x00007a00ff0c77ac */ /* 0x000e620008000c00 */
[----:B------:R-:W-:Y:S01]  /*2b90*/  IMAD.MOV.U32 R19, RZ, RZ, R2 ;  /* 0x000000ffff137224 */ /* 0x000fe200078e0002 */
[----:B------:R-:W2:Y:S05]  /*2ba0*/  LDCU UR4, c[0x0][0x3cc] ;  /* 0x00007980ff0477ac */ /* 0x000eaa0008000800 */
[----:B------:R-:W3:Y:S01]  /*2bb0*/  LDC R3, c[0x0][0x3c4] ;  /* 0x0000f100ff037b82 */ /* 0x000ee20000000800 */
[----:B------:R-:W4:Y:S07]  /*2bc0*/  LDCU.64 UR6, c[0x0][0x3b0] ;  /* 0x00007600ff0677ac */ /* 0x000f2e0008000a00 */
[----:B------:R-:W5:Y:S01]  /*2bd0*/  LDC R15, c[0x0][0x3bc] ;  /* 0x0000ef00ff0f7b82 */ /* 0x000f620000000800 */
[----:B0-----:R-:W-:-:S04]  /*2be0*/  IABS R10, R4 ;  /* 0x00000004000a7213 */ /* 0x001fc80000000000 */
[----:B------:R-:W0:Y:S01]  /*2bf0*/  I2F.RP R5, R10 ;  /* 0x0000000a00057306 */ /* 0x000e220000209400 */
[----:B---3--:R-:W-:-:S07]  /*2c00*/  IABS R11, R3 ;  /* 0x00000003000b7213 */ /* 0x008fce0000000000 */
[----:B------:R-:W3:Y:S08]  /*2c10*/  I2F.RP R12, R11 ;  /* 0x0000000b000c7306 */ /* 0x000ef00000209400 */
[----:B0-----:R-:W0:Y:S08]  /*2c20*/  MUFU.RCP R5, R5 ;  /* 0x0000000500057308 */ /* 0x001e300000001000 */
[----:B---3--:R-:W-:Y:S01]  /*2c30*/  MUFU.RCP R12, R12 ;  /* 0x0000000c000c7308 */ /* 0x008fe20000001000 */
[----:B0-----:R-:W-:Y:S01]  /*2c40*/  VIADD R6, R5, 0xffffffe ;  /* 0x0ffffffe05067836 */ /* 0x001fe20000000000 */
[----:B------:R-:W-:-:S06]  /*2c50*/  IABS R5, R21 ;  /* 0x0000001500057213 */ /* 0x000fcc0000000000 */
[----:B------:R0:W3:Y:S02]  /*2c60*/  F2I.FTZ.U32.TRUNC.NTZ R7, R6 ;  /* 0x0000000600077305 */ /* 0x0000e4000021f000 */
[----:B0-----:R-:W-:Y:S02]  /*2c70*/  IMAD.MOV.U32 R6, RZ, RZ, RZ ;  /* 0x000000ffff067224 */ /* 0x001fe400078e00ff */
[----:B---3--:R-:W-:-:S04]  /*2c80*/  IMAD.MOV R9, RZ, RZ, -R7 ;  /* 0x000000ffff097224 */ /* 0x008fc800078e0a07 */
[----:B------:R-:W-:-:S04]  /*2c90*/  IMAD R9, R9, R10, RZ ;  /* 0x0000000a09097224 */ /* 0x000fc800078e02ff */
[----:B------:R-:W-:Y:S01]  /*2ca0*/  IMAD.HI.U32 R8, R7, R9, R6 ;  /* 0x0000000907087227 */ /* 0x000fe200078e0006 */
[----:B------:R-:W-:-:S04]  /*2cb0*/  LOP3.LUT R7, R21, R4, RZ, 0x3c, !PT ;  /* 0x0000000415077212 */ /* 0x000fc800078e3cff */
[----:B------:R-:W-:Y:S01]  /*2cc0*/  ISETP.GE.AND P3, PT, R7, RZ, PT ;  /* 0x000000ff0700720c */ /* 0x000fe20003f66270 */
[----:B------:R-:W-:-:S05]  /*2cd0*/  IMAD.HI.U32 R6, R8, R5, RZ ;  /* 0x0000000508067227 */ /* 0x000fca00078e00ff */
[----:B------:R-:W-:-:S05]  /*2ce0*/  IADD3 R8, PT, PT, -R6, RZ, RZ ;  /* 0x000000ff06087210 */ /* 0x000fca0007ffe1ff */
[----:B------:R-:W-:Y:S02]  /*2cf0*/  IMAD R5, R10, R8, R5 ;  /* 0x000000080a057224 */ /* 0x000fe400078e0205 */
[----:B------:R-:W-:-:S03]  /*2d00*/  VIADD R8, R12, 0xffffffe ;  /* 0x0ffffffe0c087836 */ /* 0x000fc60000000000 */
[----:B------:R-:W-:Y:S01]  /*2d10*/  ISETP.GT.U32.AND P2, PT, R10, R5, PT ;  /* 0x000000050a00720c */ /* 0x000fe20003f44070 */
[----:B------:R0:W3:Y:S02]  /*2d20*/  F2I.FTZ.U32.TRUNC.NTZ R9, R8 ;  /* 0x0000000800097305 */ /* 0x0000e4000021f000 */
[----:B0-----:R-:W-:-:S10]  /*2d30*/  IMAD.MOV.U32 R8, RZ, RZ, RZ ;  /* 0x000000ffff087224 */ /* 0x001fd400078e00ff */
[----:B------:R-:W-:Y:S02]  /*2d40*/  @!P2 IMAD.IADD R5, R5, 0x1, -R10 ;  /* 0x000000010505a824 */ /* 0x000fe400078e0a0a */
[----:B------:R-:W-:Y:S01]  /*2d50*/  @!P2 VIADD R6, R6, 0x1 ;  /* 0x000000010606a836 */ /* 0x000fe20000000000 */
[----:B------:R-:W-:Y:S02]  /*2d60*/  ISETP.NE.AND P2, PT, R4, RZ, PT ;  /* 0x000000ff0400720c */ /* 0x000fe40003f45270 */
[----:B------:R-:W-:Y:S01]  /*2d70*/  ISETP.GE.U32.AND P1, PT, R5, R10, PT ;  /* 0x0000000a0500720c */ /* 0x000fe20003f26070 */
[----:B---3--:R-:W-:Y:S01]  /*2d80*/  IMAD.MOV R10, RZ, RZ, -R9 ;  /* 0x000000ffff0a7224 */ /* 0x008fe200078e0a09 */
[----:B------:R-:W0:Y:S03]  /*2d90*/  LDC R5, c[0x0][0x3c0] ;  /* 0x0000f000ff057b82 */ /* 0x000e260000000800 */
[----:B------:R-:W-:-:S04]  /*2da0*/  IMAD R7, R10, R11, RZ ;  /* 0x0000000b0a077224 */ /* 0x000fc800078e02ff */
[----:B------:R-:W-:-:S04]  /*2db0*/  IMAD.HI.U32 R7, R9, R7, R8 ;  /* 0x0000000709077227 */ /* 0x000fc800078e0008 */
[----:B------:R-:W-:-:S05]  /*2dc0*/  @P1 VIADD R6, R6, 0x1 ;  /* 0x0000000106061836 */ /* 0x000fca0000000000 */
[----:B------:R-:W-:Y:S02]  /*2dd0*/  @!P3 IADD3 R6, PT, PT, -R6, RZ, RZ ;  /* 0x000000ff0606b210 */ /* 0x000fe40007ffe1ff */
[----:B------:R-:W-:-:S04]  /*2de0*/  @!P2 LOP3.LUT R6, RZ, R4, RZ, 0x33, !PT ;  /* 0x00000004ff06a212 */ /* 0x000fc800078e33ff */
[----:B------:R-:W-:Y:S02]  /*2df0*/  IABS R10, R6 ;  /* 0x00000006000a7213 */ /* 0x000fe40000000000 */
[----:B0-----:R-:W-:-:S03]  /*2e00*/  IABS R13, R5 ;  /* 0x00000005000d7213 */ /* 0x001fc60000000000 */
[----:B------:R-:W-:Y:S02]  /*2e10*/  IMAD.MOV.U32 R8, RZ, RZ, R10 ;  /* 0x000000ffff087224 */ /* 0x000fe400078e000a */
[----:B------:R-:W0:Y:S02]  /*2e20*/  I2F.RP R10, R13 ;  /* 0x0000000d000a7306 */ /* 0x000e240000209400 */
[----:B------:R-:W-:-:S04]  /*2e30*/  IMAD.HI.U32 R7, R7, R8, RZ ;  /* 0x0000000807077227 */ /* 0x000fc800078e00ff */
[----:B------:R-:W-:-:S04]  /*2e40*/  IMAD.MOV R9, RZ, RZ, -R7 ;  /* 0x000000ffff097224 */ /* 0x000fc800078e0a07 */
[C---:B------:R-:W-:Y:S01]  /*2e50*/  IMAD R8, R11.reuse, R9, R8 ;  /* 0x000000090b087224 */ /* 0x040fe200078e0208 */
[----:B0-----:R-:W0:Y:S04]  /*2e60*/  MUFU.RCP R10, R10 ;  /* 0x0000000a000a7308 */ /* 0x001e280000001000 */
[----:B------:R-:W-:-:S13]  /*2e70*/  ISETP.GT.U32.AND P2, PT, R11, R8, PT ;  /* 0x000000080b00720c */ /* 0x000fda0003f44070 */
[----:B------:R-:W-:Y:S01]  /*2e80*/  @!P2 IMAD.IADD R8, R8, 0x1, -R11 ;  /* 0x000000010808a824 */ /* 0x000fe200078e0a0b */
[----:B------:R-:W-:Y:S02]  /*2e90*/  @!P2 IADD3 R7, PT, PT, R7, 0x1, RZ ;  /* 0x000000010707a810 */ /* 0x000fe40007ffe0ff */
[----:B------:R-:W-:Y:S01]  /*2ea0*/  ISETP.NE.AND P2, PT, R3, RZ, PT ;  /* 0x000000ff0300720c */ /* 0x000fe20003f45270 */
[----:B0-----:R-:W-:Y:S01]  /*2eb0*/  VIADD R9, R10, 0xffffffe ;  /* 0x0ffffffe0a097836 */ /* 0x001fe20000000000 */
[----:B------:R-:W-:Y:S02]  /*2ec0*/  ISETP.GE.U32.AND P1, PT, R8, R11, PT ;  /* 0x0000000b0800720c */ /* 0x000fe40003f26070 */
[----:B------:R-:W-:Y:S02]  /*2ed0*/  LOP3.LUT R8, R6, R3, RZ, 0x3c, !PT ;  /* 0x0000000306087212 */ /* 0x000fe400078e3cff */
[----:B-----5:R-:W-:Y:S01]  /*2ee0*/  IABS R11, R15 ;  /* 0x0000000f000b7213 */ /* 0x020fe20000000000 */
[----:B------:R-:W0:Y:S01]  /*2ef0*/  F2I.FTZ.U32.TRUNC.NTZ R9, R9 ;  /* 0x0000000900097305 */ /* 0x000e22000021f000 */
[----:B------:R-:W-:-:S07]  /*2f00*/  ISETP.GE.AND P3, PT, R8, RZ, PT ;  /* 0x000000ff0800720c */ /* 0x000fce0003f66270 */
[----:B------:R-:W-:-:S04]  /*2f10*/  @P1 VIADD R7, R7, 0x1 ;  /* 0x0000000107071836 */ /* 0x000fc80000000000 */
[----:B------:R-:W-:Y:S02]  /*2f20*/  IMAD.MOV.U32 R12, RZ, RZ, R7 ;  /* 0x000000ffff0c7224 */ /* 0x000fe400078e0007 */
[----:B0-----:R-:W-:Y:S02]  /*2f30*/  IMAD.MOV R8, RZ, RZ, -R9 ;  /* 0x000000ffff087224 */ /* 0x001fe400078e0a09 */
[----:B------:R-:W-:Y:S01]  /*2f40*/  @!P3 IMAD.MOV R12, RZ, RZ, -R12 ;  /* 0x000000ffff0cb224 */ /* 0x000fe200078e0a0c */
[----:B------:R-:W-:Y:S01]  /*2f50*/  @!P2 LOP3.LUT R12, RZ, R3, RZ, 0x33, !PT ;  /* 0x00000003ff0ca212 */ /* 0x000fe200078e33ff */
[----:B------:R-:W-:Y:S02]  /*2f60*/  IMAD R7, R8, R13, RZ ;  /* 0x0000000d08077224 */ /* 0x000fe400078e02ff */
[----:B------:R-:W-:Y:S01]  /*2f70*/  IMAD.MOV.U32 R8, RZ, RZ, RZ ;  /* 0x000000ffff087224 */ /* 0x000fe200078e00ff */
[----:B------:R-:W-:-:S03]  /*2f80*/  IABS R10, R12 ;  /* 0x0000000c000a7213 */ /* 0x000fc60000000000 */
[----:B------:R-:W-:Y:S01]  /*2f90*/  IMAD.HI.U32 R7, R9, R7, R8 ;  /* 0x0000000709077227 */ /* 0x000fe200078e0008 */
[----:B------:R-:W-:Y:S02]  /*2fa0*/  MOV R8, R10 ;  /* 0x0000000a00087202 */ /* 0x000fe40000000f00 */
[----:B------:R-:W0:Y:S03]  /*2fb0*/  I2F.RP R10, R11 ;  /* 0x0000000b000a7306 */ /* 0x000e260000209400 */
[----:B------:R-:W-:-:S04]  /*2fc0*/  IMAD.HI.U32 R7, R7, R8, RZ ;  /* 0x0000000807077227 */ /* 0x000fc800078e00ff */
[----:B------:R-:W-:-:S04]  /*2fd0*/  IMAD.MOV R9, RZ, RZ, -R7 ;  /* 0x000000ffff097224 */ /* 0x000fc800078e0a07 */
[C---:B------:R-:W-:Y:S01]  /*2fe0*/  IMAD R8, R13.reuse, R9, R8 ;  /* 0x000000090d087224 */ /* 0x040fe200078e0208 */
[----:B0-----:R-:W0:Y:S04]  /*2ff0*/  MUFU.RCP R10, R10 ;  /* 0x0000000a000a7308 */ /* 0x001e280000001000 */
[----:B------:R-:W-:-:S13]  /*3000*/  ISETP.GT.U32.AND P2, PT, R13, R8, PT ;  /* 0x000000080d00720c */ /* 0x000fda0003f44070 */
[----:B------:R-:W-:Y:S02]  /*3010*/  @!P2 IMAD.IADD R8, R8, 0x1, -R13 ;  /* 0x000000010808a824 */ /* 0x000fe400078e0a0d */
[----:B------:R-:W-:Y:S01]  /*3020*/  @!P2 VIADD R7, R7, 0x1 ;  /* 0x000000010707a836 */ /* 0x000fe20000000000 */
[----:B------:R-:W-:Y:S01]  /*3030*/  ISETP.NE.AND P2, PT, R5, RZ, PT ;  /* 0x000000ff0500720c */ /* 0x000fe20003f45270 */
[----:B0-----:R-:W-:Y:S01]  /*3040*/  VIADD R9, R10, 0xffffffe ;  /* 0x0ffffffe0a097836 */ /* 0x001fe20000000000 */
[----:B------:R-:W-:Y:S02]  /*3050*/  ISETP.GE.U32.AND P1, PT, R8, R13, PT ;  /* 0x0000000d0800720c */ /* 0x000fe40003f26070 */
[----:B------:R-:W-:-:S03]  /*3060*/  LOP3.LUT R8, R12, R5, RZ, 0x3c, !PT ;  /* 0x000000050c087212 */ /* 0x000fc600078e3cff */
[----:B------:R-:W0:Y:S01]  /*3070*/  F2I.FTZ.U32.TRUNC.NTZ R9, R9 ;  /* 0x0000000900097305 */ /* 0x000e22000021f000 */
[----:B------:R-:W-:-:S07]  /*3080*/  ISETP.GE.AND P3, PT, R8, RZ, PT ;  /* 0x000000ff0800720c */ /* 0x000fce0003f66270 */
[----:B------:R-:W-:-:S05]  /*3090*/  @P1 VIADD R7, R7, 0x1 ;  /* 0x0000000107071836 */ /* 0x000fca0000000000 */
[----:B------:R-:W-:Y:S01]  /*30a0*/  MOV R14, R7 ;  /* 0x00000007000e7202 */ /* 0x000fe20000000f00 */
[----:B0-----:R-:W-:-:S04]  /*30b0*/  IMAD.MOV R8, RZ, RZ, -R9 ;  /* 0x000000ffff087224 */ /* 0x001fc800078e0a09 */
[----:B------:R-:W-:Y:S01]  /*30c0*/  @!P3 IMAD.MOV R14, RZ, RZ, -R14 ;  /* 0x000000ffff0eb224 */ /* 0x000fe200078e0a0e */
[----:B------:R-:W-:Y:S01]  /*30d0*/  @!P2 LOP3.LUT R14, RZ, R5, RZ, 0x33, !PT ;  /* 0x00000005ff0ea212 */ /* 0x000fe200078e33ff */
[----:B------:R-:W-:Y:S02]  /*30e0*/  IMAD R7, R8, R11, RZ ;  /* 0x0000000b08077224 */ /* 0x000fe400078e02ff */
[----:B------:R-:W-:Y:S01]  /*30f0*/  IMAD.MOV.U32 R8, RZ, RZ, RZ ;  /* 0x000000ffff087224 */ /* 0x000fe200078e00ff */
[----:B------:R-:W-:-:S03]  /*3100*/  IABS R10, R14 ;  /* 0x0000000e000a7213 */ /* 0x000fc60000000000 */
[----:B------:R-:W-:-:S04]  /*3110*/  IMAD.HI.U32 R7, R9, R7, R8 ;  /* 0x0000000709077227 */ /* 0x000fc800078e0008 */
[----:B------:R-:W-:Y:S01]  /*3120*/  IMAD.MOV.U32 R8, RZ, RZ, R10 ;  /* 0x000000ffff087224 */ /* 0x000fe200078e000a */
[----:B------:R-:W-:-:S03]  /*3130*/  IADD3 R10, PT, PT, -R14, RZ, RZ ;  /* 0x000000ff0e0a7210 */ /* 0x000fc60007ffe1ff */
[----:B------:R-:W-:-:S04]  /*3140*/  IMAD.HI.U32 R7, R7, R8, RZ ;  /* 0x0000000807077227 */ /* 0x000fc800078e00ff */
[----:B------:R-:W-:Y:S02]  /*3150*/  IMAD.MOV R9, RZ, RZ, -R7 ;  /* 0x000000ffff097224 */ /* 0x000fe400078e0a07 */
[----:B------:R-:W-:Y:S02]  /*3160*/  IMAD R5, R5, R10, R12 ;  /* 0x0000000a05057224 */ /* 0x000fe400078e020c */
[----:B------:R-:W-:Y:S02]  /*3170*/  IMAD R8, R11, R9, R8 ;  /* 0x000000090b087224 */ /* 0x000fe400078e0208 */
[----:B------:R-:W-:Y:S02]  /*3180*/  IMAD.MOV R9, RZ, RZ, -R12 ;  /* 0x000000ffff097224 */ /* 0x000fe400078e0a0c */
[----:B-1----:R-:W-:Y:S01]  /*3190*/  IMAD R5, R5, UR13, RZ ;  /* 0x0000000d05057c24 */ /* 0x002fe2000f8e02ff */
[----:B------:R-:W-:-:S13]  /*31a0*/  ISETP.GT.U32.AND P2, PT, R11, R8, PT ;  /* 0x000000080b00720c */ /* 0x000fda0003f44070 */
[-C--:B------:R-:W-:Y:S01]  /*31b0*/  @!P2 IADD3 R8, PT, PT, R8, -R11.reuse, RZ ;  /* 0x8000000b0808a210 */ /* 0x080fe20007ffe0ff */
[----:B------:R-:W-:Y:S01]  /*31c0*/  @!P2 VIADD R7, R7, 0x1 ;  /* 0x000000010707a836 */ /* 0x000fe20000000000 */
[----:B------:R-:W-:Y:S02]  /*31d0*/  ISETP.NE.AND P2, PT, R15, RZ, PT ;  /* 0x000000ff0f00720c */ /* 0x000fe40003f45270 */
[----:B------:R-:W-:Y:S02]  /*31e0*/  ISETP.GE.U32.AND P1, PT, R8, R11, PT ;  /* 0x0000000b0800720c */ /* 0x000fe40003f26070 */
[----:B------:R-:W-:-:S04]  /*31f0*/  LOP3.LUT R8, R14, R15, RZ, 0x3c, !PT ;  /* 0x0000000f0e087212 */ /* 0x000fc800078e3cff */
[----:B------:R-:W-:Y:S01]  /*3200*/  ISETP.GE.AND P3, PT, R8, RZ, PT ;  /* 0x000000ff0800720c */ /* 0x000fe20003f66270 */
[--C-:B------:R-:W-:Y:S02]  /*3210*/  IMAD.MOV R8, RZ, RZ, -R6.reuse ;  /* 0x000000ffff087224 */ /* 0x100fe400078e0a06 */
[----:B------:R-:W-:Y:S02]  /*3220*/  IMAD R6, R3, R9, R6 ;  /* 0x0000000903067224 */ /* 0x000fe400078e0206 */
[----:B------:R-:W-:Y:S02]  /*3230*/  IMAD R8, R4, R8, R21 ;  /* 0x0000000804087224 */ /* 0x000fe400078e0215 */
[----:B------:R-:W-:Y:S02]  /*3240*/  @P1 VIADD R7, R7, 0x1 ;  /* 0x0000000107071836 */ /* 0x000fe40000000000 */
[----:B------:R-:W-:Y:S02]  /*3250*/  IMAD R8, R8, UR15, RZ ;  /* 0x0000000f08087c24 */ /* 0x000fe4000f8e02ff */
[----:B------:R-:W-:-:S02]  /*3260*/  IMAD R6, R6, UR14, RZ ;  /* 0x0000000e06067c24 */ /* 0x000fc4000f8e02ff */
[----:B------:R-:W-:Y:S01]  /*3270*/  @!P3 IMAD.MOV R7, RZ, RZ, -R7 ;  /* 0x000000ffff07b224 */ /* 0x000fe200078e0a07 */
[----:B------:R-:W-:Y:S01]  /*3280*/  @!P2 LOP3.LUT R7, RZ, R15, RZ, 0x33, !PT ;  /* 0x0000000fff07a212 */ /* 0x000fe200078e33ff */
[----:B------:R-:W-:-:S04]  /*3290*/  IMAD.MOV.U32 R21, RZ, RZ, R0 ;  /* 0x000000ffff157224 */ /* 0x000fc800078e0000 */
[----:B------:R-:W-:Y:S02]  /*32a0*/  IMAD.MOV R11, RZ, RZ, -R7 ;  /* 0x000000ffff0b7224 */ /* 0x000fe400078e0a07 */
[----:B--2---:R-:W-:Y:S02]  /*32b0*/  IMAD R7, R7, UR4, RZ ;  /* 0x0000000407077c24 */ /* 0x004fe4000f8e02ff */
[----:B------:R-:W-:-:S04]  /*32c0*/  IMAD R3, R15, R11, R14 ;  /* 0x0000000b0f037224 */ /* 0x000fc800078e020e */
[----:B------:R-:W-:Y:S01]  /*32d0*/  IMAD R4, R3, UR12, RZ ;  /* 0x0000000c03047c24 */ /* 0x000fe2000f8e02ff */
[--C-:B------:R-:W-:Y:S02]  /*32e0*/  SHF.R.S32.HI R3, RZ, 0x1f, R8.reuse ;  /* 0x0000001fff037819 */ /* 0x100fe40000011408 */
[----:B------:R-:W-:Y:S02]  /*32f0*/  IADD3 R8, P1, P2, R5, R6, R8 ;  /* 0x0000000605087210 */ /* 0x000fe40007a3e008 */
[----:B------:R-:W-:Y:S02]  /*3300*/  SHF.R.S32.HI R6, RZ, 0x1f, R6 ;  /* 0x0000001fff067819 */ /* 0x000fe40000011406 */
[----:B------:R-:W-:-:S04]  /*3310*/  SHF.R.S32.HI R5, RZ, 0x1f, R5 ;  /* 0x0000001fff057819 */ /* 0x000fc80000011405 */
[----:B------:R-:W-:Y:S02]  /*3320*/  IADD3.X R6, PT, PT, R5, R6, R3, P1, P2 ;  /* 0x0000000605067210 */ /* 0x000fe40000fe4403 */
[--C-:B------:R-:W-:Y:S02]  /*3330*/  IADD3 R3, P1, P2, R7, R8, R4.reuse ;  /* 0x0000000807037210 */ /* 0x100fe40007a3e004 */
[----:B------:R-:W-:Y:S02]  /*3340*/  SHF.R.S32.HI R7, RZ, 0x1f, R7 ;  /* 0x0000001fff077819 */ /* 0x000fe40000011407 */
[----:B------:R-:W-:-:S04]  /*3350*/  SHF.R.S32.HI R4, RZ, 0x1f, R4 ;  /* 0x0000001fff047819 */ /* 0x000fc80000011404 */
[----:B------:R-:W-:Y:S02]  /*3360*/  IADD3.X R6, PT, PT, R7, R6, R4, P1, P2 ;  /* 0x0000000607067210 */ /* 0x000fe40000fe4404 */
[----:B----4-:R-:W-:-:S04]  /*3370*/  LEA R4, P1, R3, UR6, 0x1 ;  /* 0x0000000603047c11 */ /* 0x010fc8000f8208ff */
[----:B------:R-:W-:-:S05]  /*3380*/  LEA.HI.X R5, R3, UR7, R6, 0x1, P1 ;  /* 0x0000000703057c11 */ /* 0x000fca00088f0c06 */
[----:B------:R0:W-:Y:S04]  /*3390*/  STG.E.U16 desc[UR8][R4.64], RZ ;  /* 0x000000ff04007986 */ /* 0x0001e8000c101508 */
.L_x_203:
[----:B------:R-:W-:Y:S05]  /*33a0*/  BSYNC.RECONVERGENT B0 ;  /* 0x0000000000007941 */ /* 0x000fea0003800200 */
.L_x_202:
[----:B------:R-:W-:Y:S05]  /*33b0*/  @!P0 EXIT ;  /* 0x000000000000894d */ /* 0x000fea0003800000 */
[----:B------:R-:W1:Y:S01]  /*33c0*/  LDC R0, c[0x0][0x3c8] ;  /* 0x0000f200ff007b82 */ /* 0x000e620000000800 */
[----:B------:R-:W-:Y:S01]  /*33d0*/  HFMA2 R2, -RZ, RZ, 0, 0 ;  /* 0x00000000ff027431 */ /* 0x000fe200000001ff */
[----:B------:R-:W2:Y:S01]  /*33e0*/  LDCU UR4, c[0x0][0x3cc] ;  /* 0x00007980ff0477ac */ /* 0x000ea20008000800 */
[----:B------:R-:W3:Y:S01]  /*33f0*/  LDCU.64 UR6, c[0x0][0x3b0] ;  /* 0x00007600ff0677ac */ /* 0x000ee20008000a00 */
[----:B------:R-:W4:Y:S01]  /*3400*/  LDCU.128 UR12, c[0x0][0x3d0] ;  /* 0x00007a00ff0c77ac */ /* 0x000f220008000c00 */
[----:B-1----:R-:W-:-:S04]  /*3410*/  IABS R0, R0 ;  /* 0x0000000000007213 */ /* 0x002fc80000000000 */
[----:B0-----:R-:W0:Y:S08]  /*3420*/  I2F.RP R4, R0 ;  /* 0x0000000000047306 */ /* 0x001e300000209400 */
[----:B0-----:R-:W0:Y:S02]  /*3430*/  MUFU.RCP R4, R4 ;  /* 0x0000000400047308 */ /* 0x001e240000001000 */
[----:B0-----:R-:W-:-:S06]  /*3440*/  VIADD R3, R4, 0xffffffe ;  /* 0x0ffffffe04037836 */ /* 0x001fcc0000000000 */
[----:B------:R-:W0:Y:S02]  /*3450*/  F2I.FTZ.U32.TRUNC.NTZ R3, R3 ;  /* 0x0000000300037305 */ /* 0x000e24000021f000 */
[----:B0-----:R-:W-:-:S04]  /*3460*/  IMAD.MOV R5, RZ, RZ, -R3 ;  /* 0x000000ffff057224 */ /* 0x001fc800078e0a03 */
[----:B------:R-:W-:-:S04]  /*3470*/  IMAD R5, R5, R0, RZ ;  /* 0x0000000005057224 */ /* 0x000fc800078e02ff */
[----:B--234-:R-:W-:-:S07]  /*3480*/  IMAD.HI.U32 R2, R3, R5, R2 ;  /* 0x0000000503027227 */ /* 0x01cfce00078e0002 */
.L_x_204:
[----:B------:R-:W0:Y:S01]  /*3490*/  LDC R6, c[0x0][0x3c8] ;  /* 0x0000f200ff067b82 */ /* 0x000e220000000800 */
[-C--:B------:R-:W-:Y:S02]  /*34a0*/  IABS R5, R21.reuse ;  /* 0x0000001500057213 */ /* 0x080fe40000000000 */
[----:B------:R-:W-:-:S03]  /*34b0*/  IADD3 R3, P0, PT, R18, R21, RZ ;  /* 0x0000001512037210 */ /* 0x000fc60007f1e0ff */
[----:B------:R-:W-:Y:S01]  /*34c0*/  IMAD.HI.U32 R7, R2, R5, RZ ;  /* 0x0000000502077227 */ /* 0x000fe200078e00ff */
[----:B------:R-:W-:Y:S01]  /*34d0*/  IABS R12, R3 ;  /* 0x00000003000c7213 */ /* 0x000fe20000000000 */
[----:B------:R-:W1:Y:S02]  /*34e0*/  LDC R4, c[0x0][0x3c4] ;  /* 0x0000f100ff047b82 */ /* 0x000e640000000800 */
[----:B------:R-:W-:Y:S02]  /*34f0*/  IMAD.MOV R2, RZ, RZ, -R7 ;  /* 0x000000ffff027224 */ /* 0x000fe400078e0a07 */
[----:B------:R-:W-:Y:S01]  /*3500*/  IMAD.X R19, RZ, RZ, R19, P0 ;  /* 0x000000ffff137224 */ /* 0x000fe200000e0613 */
[----:B0-----:R-:W-:-:S04]  /*3510*/  IABS R10, R6 ;  /* 0x00000006000a7213 */ /* 0x001fc80000000000 */
[----:B------:R-:W0:Y:S01]  /*3520*/  I2F.RP R11, R10 ;  /* 0x0000000a000b7306 */ /* 0x000e220000209400 */
[----:B------:R-:W-:Y:S01]  /*3530*/  IMAD R5, R10, R2, R5 ;  /* 0x000000020a057224 */ /* 0x000fe200078e0205 */
[----:B-1----:R-:W-:-:S04]  /*3540*/  IABS R23, R4 ;  /* 0x0000000400177213 */ /* 0x002fc80000000000 */
[----:B------:R-:W-:Y:S02]  /*3550*/  ISETP.GT.U32.AND P5, PT, R0, R5, PT ;  /* 0x000000050000720c */ /* 0x000fe40003fa4070 */
[----:B------:R-:W1:Y:S08]  /*3560*/  I2F.RP R14, R23 ;  /* 0x00000017000e7306 */ /* 0x000e700000209400 */
[----:B0-----:R-:W0:Y:S03]  /*3570*/  MUFU.RCP R11, R11 ;  /* 0x0000000b000b7308 */ /* 0x001e260000001000 */
[----:B------:R-:W-:Y:S01]  /*3580*/  @!P5 IADD3 R5, PT, PT, R5, -R10, RZ ;  /* 0x8000000a0505d210 */ /* 0x000fe20007ffe0ff */
[----:B------:R-:W-:-:S03]  /*3590*/  @!P5 VIADD R7, R7, 0x1 ;  /* 0x000000010707d836 */ /* 0x000fc60000000000 */
[----:B------:R-:W-:Y:S01]  /*35a0*/  ISETP.GE.U32.AND P3, PT, R5, R0, PT ;  /* 0x000000000500720c */ /* 0x000fe20003f66070 */
[----:B------:R-:W-:Y:S01]  /*35b0*/  IMAD.MOV.U32 R0, RZ, RZ, R10 ;  /* 0x000000ffff007224 */ /* 0x000fe200078e000a */
[----:B-1----:R-:W-:Y:S01]  /*35c0*/  MUFU.RCP R14, R14 ;  /* 0x0000000e000e7308 */ /* 0x002fe20000001000 */
[----:B------:R-:W1:Y:S01]  /*35d0*/  LDC R5, c[0x0][0x3c0] ;  /* 0x0000f000ff057b82 */ /* 0x000e620000000800 */
[----:B0-----:R-:W-:-:S09]  /*35e0*/  VIADD R8, R11, 0xffffffe ;  /* 0x0ffffffe0b087836 */ /* 0x001fd20000000000 */
[----:B------:R-:W-:Y:S01]  /*35f0*/  @P3 VIADD R7, R7, 0x1 ;  /* 0x0000000107073836 */ /* 0x000fe20000000000 */
[----:B------:R-:W-:Y:S01]  /*3600*/  ISETP.NE.AND P3, PT, R6, RZ, PT ;  /* 0x000000ff0600720c */ /* 0x000fe20003f65270 */
[----:B------:R0:W2:Y:S02]  /*3610*/  F2I.FTZ.U32.TRUNC.NTZ R9, R8 ;  /* 0x0000000800097305 */ /* 0x0000a4000021f000 */
[----:B0-----:R-:W-:Y:S02]  /*3620*/  IMAD.MOV.U32 R8, RZ, RZ, RZ ;  /* 0x000000ffff087224 */ /* 0x001fe400078e00ff */
[----:B--2---:R-:W-:-:S04]  /*3630*/  IMAD.MOV R13, RZ, RZ, -R9 ;  /* 0x000000ffff0d7224 */ /* 0x004fc800078e0a09 */
[----:B------:R-:W-:-:S04]  /*3640*/  IMAD R11, R13, R10, RZ ;  /* 0x0000000a0d0b7224 */ /* 0x000fc800078e02ff */
[----:B------:R-:W-:-:S04]  /*3650*/  IMAD.HI.U32 R2, R9, R11, R8 ;  /* 0x0000000b09027227 */ /* 0x000fc800078e0008 */
[----:B------:R-:W-:Y:S02]  /*3660*/  IMAD.MOV.U32 R11, RZ, RZ, R12 ;  /* 0x000000ffff0b7224 */ /* 0x000fe400078e000c */
[----:B------:R-:W-:Y:S02]  /*3670*/  VIADD R12, R14, 0xffffffe ;  /* 0x0ffffffe0e0c7836 */ /* 0x000fe40000000000 */
[----:B------:R-:W-:Y:S02]  /*3680*/  IMAD.HI.U32 R9, R2, R11, RZ ;  /* 0x0000000b02097227 */ /* 0x000fe400078e00ff */
[----:B------:R-:W0:Y:S02]  /*3690*/  F2I.FTZ.U32.TRUNC.NTZ R13, R12 ;  /* 0x0000000c000d7305 */ /* 0x000e24000021f000 */
[----:B------:R-:W-:-:S04]  /*36a0*/  IMAD.MOV R8, RZ, RZ, -R9 ;  /* 0x000000ffff087224 */ /* 0x000fc800078e0a09 */
[----:B------:R-:W-:Y:S01]  /*36b0*/  IMAD R11, R10, R8, R11 ;  /* 0x000000080a0b7224 */ /* 0x000fe200078e020b */
[----:B------:R-:W-:-:S04]  /*36c0*/  LOP3.LUT R8, R21, R6, RZ, 0x3c, !PT ;  /* 0x0000000615087212 */ /* 0x000fc800078e3cff */
[----:B------:R-:W-:Y:S02]  /*36d0*/  ISETP.GT.U32.AND P6, PT, R0, R11, PT ;  /* 0x0000000b0000720c */ /* 0x000fe40003fc4070 */
[----:B------:R-:W-:Y:S01]  /*36e0*/  ISETP.GE.AND P2, PT, R8, RZ, PT ;  /* 0x000000ff0800720c */ /* 0x000fe20003f46270 */
[----:B0-----:R-:W-:-:S04]  /*36f0*/  IMAD.MOV R12, RZ, RZ, -R13 ;  /* 0x000000ffff0c7224 */ /* 0x001fc800078e0a0d */
[----:B------:R-:W-:Y:S02]  /*3700*/  IMAD R15, R12, R23, RZ ;  /* 0x000000170c0f7224 */ /* 0x000fe400078e02ff */
[----:B------:R-:W-:-:S04]  /*3710*/  IMAD.MOV.U32 R12, RZ, RZ, RZ ;  /* 0x000000ffff0c7224 */ /* 0x000fc800078e00ff */
[----:B------:R-:W-:Y:S01]  /*3720*/  @!P6 IMAD.IADD R11, R11, 0x1, -R10 ;  /* 0x000000010b0be824 */ /* 0x000fe200078e0a0a */
[----:B------:R-:W-:Y:S01]  /*3730*/  LOP3.LUT R10, R3, R6, RZ, 0x3c, !PT ;  /* 0x00000006030a7212 */ /* 0x000fe200078e3cff */
[----:B------:R-:W-:Y:S01]  /*3740*/  @!P2 IMAD.MOV R7, RZ, RZ, -R7 ;  /* 0x000000ffff07a224 */ /* 0x000fe200078e0a07 */
[----:B------:R-:W-:Y:S01]  /*3750*/  @!P6 IADD3 R9, PT, PT, R9, 0x1, RZ ;  /* 0x000000010909e810 */ /* 0x000fe20007ffe0ff */
[----:B------:R-:W-:Y:S01]  /*3760*/  IMAD.HI.U32 R13, R13, R15, R12 ;  /* 0x0000000f0d0d7227 */ /* 0x000fe200078e000c */
[----:B------:R-:W-:Y:S02]  /*3770*/  ISETP.GE.U32.AND P4, PT, R11, R0, PT ;  /* 0x000000000b00720c */ /* 0x000fe40003f86070 */
[----:B------:R-:W-:Y:S02]  /*3780*/  ISETP.GE.AND P1, PT, R10, RZ, PT ;  /* 0x000000ff0a00720c */ /* 0x000fe40003f26270 */
[----:B------:R-:W-:Y:S02]  /*3790*/  LOP3.LUT R10, RZ, R6, RZ, 0x33, !PT ;  /* 0x00000006ff0a7212 */ /* 0x000fe400078e33ff */
[----:B-1----:R-:W-:-:S04]  /*37a0*/  IABS R11, R5 ;  /* 0x00000005000b7213 */ /* 0x002fc80000000000 */
[----:B------:R-:W0:Y:S03]  /*37b0*/  I2F.RP R16, R11 ;  /* 0x0000000b00107306 */ /* 0x000e260000209400 */
[----:B------:R-:W-:-:S04]  /*37c0*/  @P4 VIADD R9, R9, 0x1 ;  /* 0x0000000109094836 */ /* 0x000fc80000000000 */
[----:B------:R-:W-:Y:S01]  /*37d0*/  IMAD.MOV.U32 R8, RZ, RZ, R9 ;  /* 0x000000ffff087224 */ /* 0x000fe200078e0009 */
[----:B------:R-:W-:-:S04]  /*37e0*/  SEL R9, R10, R7, !P3 ;  /* 0x000000070a097207 */ /* 0x000fc80005800000 */
[----:B------:R-:W-:Y:S01]  /*37f0*/  @!P1 IADD3 R8, PT, PT, -R8, RZ, RZ ;  /* 0x000000ff08089210 */ /* 0x000fe20007ffe1ff */
[----:B0-----:R-:W0:Y:S03]  /*3800*/  MUFU.RCP R16, R16 ;  /* 0x0000001000107308 */ /* 0x001e260000001000 */
[----:B------:R-:W-:Y:S02]  /*3810*/  SEL R7, R10, R8, !P3 ;  /* 0x000000080a077207 */ /* 0x000fe40005800000 */
[----:B------:R-:W-:Y:S02]  /*3820*/  IABS R8, R9 ;  /* 0x0000000900087213 */ /* 0x000fe40000000000 */
[----:B------:R-:W-:-:S03]  /*3830*/  IABS R14, R7 ;  /* 0x00000007000e7213 */ /* 0x000fc60000000000 */
[----:B------:R-:W-:Y:S02]  /*3840*/  IMAD.MOV.U32 R12, RZ, RZ, R8 ;  /* 0x000000ffff0c7224 */ /* 0x000fe400078e0008 */
[----:B------:R-:W1:Y:S02]  /*3850*/  LDC R8, c[0x0][0x3bc] ;  /* 0x0000ef00ff087b82 */ /* 0x000e640000000800 */
[----:B------:R-:W-:-:S04]  /*3860*/  IMAD.HI.U32 R10, R13, R12, RZ ;  /* 0x0000000c0d0a7227 */ /* 0x000fc800078e00ff */
[----:B------:R-:W-:-:S04]  /*3870*/  IMAD.HI.U32 R13, R13, R14, RZ ;  /* 0x0000000e0d0d7227 */ /* 0x000fc800078e00ff */
[----:B------:R-:W-:Y:S02]  /*3880*/  IMAD.MOV R15, RZ, RZ, -R10 ;  /* 0x000000ffff0f7224 */ /* 0x000fe400078e0a0a */
[----:B------:R-:W-:Y:S02]  /*3890*/  IMAD.MOV R17, RZ, RZ, -R13 ;  /* 0x000000ffff117224 */ /* 0x000fe400078e0a0d */
[C---:B------:R-:W-:Y:S02]  /*38a0*/  IMAD R12, R23.reuse, R15, R12 ;  /* 0x0000000f170c7224 */ /* 0x040fe400078e020c */
[C---:B------:R-:W-:Y:S02]  /*38b0*/  IMAD R14, R23.reuse, R17, R14 ;  /* 0x00000011170e7224 */ /* 0x040fe400078e020e */
[----:B0-----:R-:W-:Y:S01]  /*38c0*/  VIADD R15, R16, 0xffffffe ;  /* 0x0ffffffe100f7836 */ /* 0x001fe20000000000 */
[C---:B------:R-:W-:Y:S02]  /*38d0*/  ISETP.GT.U32.AND P5, PT, R23.reuse, R12, PT ;  /* 0x0000000c1700720c */ /* 0x040fe40003fa4070 */
[----:B------:R-:W-:-:S03]  /*38e0*/  ISETP.GT.U32.AND P6, PT, R23, R14, PT ;  /* 0x0000000e1700720c */ /* 0x000fc60003fc4070 */
[----:B------:R-:W0:Y:S01]  /*38f0*/  F2I.FTZ.U32.TRUNC.NTZ R15, R15 ;  /* 0x0000000f000f7305 */ /* 0x000e22000021f000 */
[----:B-1----:R-:W-:-:S07]  /*3900*/  IABS R16, R8 ;  /* 0x0000000800107213 */ /* 0x002fce0000000000 */
[----:B------:R-:W-:Y:S02]  /*3910*/  @!P5 IMAD.IADD R12, R12, 0x1, -R23 ;  /* 0x000000010c0cd824 */ /* 0x000fe400078e0a17 */
[-C--:B------:R-:W-:Y:S01]  /*3920*/  @!P6 IADD3 R14, PT, PT, R14, -R23.reuse, RZ ;  /* 0x800000170e0ee210 */ /* 0x080fe20007ffe0ff */
[----:B------:R-:W-:Y:S02]  /*3930*/  @!P5 VIADD R10, R10, 0x1 ;  /* 0x000000010a0ad836 */ /* 0x000fe40000000000 */
[-C--:B------:R-:W-:Y:S01]  /*3940*/  ISETP.GE.U32.AND P3, PT, R12, R23.reuse, PT ;  /* 0x000000170c00720c */ /* 0x080fe20003f66070 */
[----:B------:R-:W-:Y:S01]  /*3950*/  @!P6 VIADD R13, R13, 0x1 ;  /* 0x000000010d0de836 */ /* 0x000fe20000000000 */
[----:B------:R-:W-:Y:S02]  /*3960*/  ISETP.GE.U32.AND P4, PT, R14, R23, PT ;  /* 0x000000170e00720c */ /* 0x000fe40003f86070 */
[-C--:B------:R-:W-:Y:S02]  /*3970*/  LOP3.LUT R12, R9, R4.reuse, RZ, 0x3c, !PT ;  /* 0x00000004090c7212 */ /* 0x080fe400078e3cff */
[----:B------:R-:W-:-:S02]  /*3980*/  LOP3.LUT R14, R7, R4, RZ, 0x3c, !PT ;  /* 0x00000004070e7212 */ /* 0x000fc400078e3cff */
[----:B------:R-:W-:Y:S02]  /*3990*/  ISETP.GE.AND P2, PT, R12, RZ, PT ;  /* 0x000000ff0c00720c */ /* 0x000fe40003f46270 */
[----:B------:R-:W-:Y:S02]  /*39a0*/  ISETP.GE.AND P1, PT, R14, RZ, PT ;  /* 0x000000ff0e00720c */ /* 0x000fe40003f26270 */
[----:B0-----:R-:W-:Y:S01]  /*39b0*/  IADD3 R14, PT, PT, RZ, -R15, RZ ;  /* 0x8000000fff0e7210 */ /* 0x001fe20007ffe0ff */
[----:B------:R-:W-:Y:S01]  /*39c0*/  @P3 VIADD R10, R10, 0x1 ;  /* 0x000000010a0a3836 */ /* 0x000fe20000000000 */
[----:B------:R-:W-:Y:S01]  /*39d0*/  ISETP.NE.AND P3, PT, R4, RZ, PT ;  /* 0x000000ff0400720c */ /* 0x000fe20003f65270 */
[----:B------:R-:W-:Y:S01]  /*39e0*/  @P4 VIADD R13, R13, 0x1 ;  /* 0x000000010d0d4836 */ /* 0x000fe20000000000 */
[----:B------:R-:W-:Y:S01]  /*39f0*/  LOP3.LUT R12, RZ, R4, RZ, 0x33, !PT ;  /* 0x00000004ff0c7212 */ /* 0x000fe200078e33ff */
[----:B------:R-:W-:Y:S02]  /*3a00*/  IMAD R17, R14, R11, RZ ;  /* 0x0000000b0e117224 */ /* 0x000fe400078e02ff */
[----:B------:R-:W-:-:S02]  /*3a10*/  IMAD.MOV.U32 R14, RZ, RZ, RZ ;  /* 0x000000ffff0e7224 */ /* 0x000fc400078e00ff */
[----:B------:R-:W-:Y:S02]  /*3a20*/  @!P2 IMAD.MOV R10, RZ, RZ, -R10 ;  /* 0x000000ffff0aa224 */ /* 0x000fe400078e0a0a */
[----:B------:R-:W-:Y:S02]  /*3a30*/  @!P1 IMAD.MOV R13, RZ, RZ, -R13 ;  /* 0x000000ffff0d9224 */ /* 0x000fe400078e0a0d */
[----:B------:R-:W-:Y:S01]  /*3a40*/  IMAD.HI.U32 R17, R15, R17, R14 ;  /* 0x000000110f117227 */ /* 0x000fe200078e000e */
[C---:B------:R-:W-:Y:S02]  /*3a50*/  SEL R10, R12.reuse, R10, !P3 ;  /* 0x0000000a0c0a7207 */ /* 0x040fe40005800000 */
[----:B------:R-:W-:Y:S01]  /*3a60*/  SEL R12, R12, R13, !P3 ;  /* 0x0000000d0c0c7207 */ /* 0x000fe20005800000 */
[----:B------:R-:W-:Y:S01]  /*3a70*/  IMAD.MOV.U32 R13, RZ, RZ, R16 ;  /* 0x000000ffff0d7224 */ /* 0x000fe200078e0010 */
[----:B------:R-:W-:Y:S02]  /*3a80*/  IABS R16, R10 ;  /* 0x0000000a00107213 */ /* 0x000fe40000000000 */
[----:B------:R-:W-:Y:S01]  /*3a90*/  IABS R20, R12 ;  /* 0x0000000c00147213 */ /* 0x000fe20000000000 */
[----:B------:R-:W0:Y:S02]  /*3aa0*/  I2F.RP R23, R13 ;  /* 0x0000000d00177306 */ /* 0x000e240000209400 */
[----:B------:R-:W-:-:S04]  /*3ab0*/  IMAD.HI.U32 R14, R17, R16, RZ ;  /* 0x00000010110e7227 */ /* 0x000fc800078e00ff */
[----:B------:R-:W-:-:S04]  /*3ac0*/  IMAD.HI.U32 R17, R17, R20, RZ ;  /* 0x0000001411117227 */ /* 0x000fc800078e00ff */
[----:B------:R-:W-:Y:S01]  /*3ad0*/  IMAD.MOV R15, RZ, RZ, -R14 ;  /* 0x000000ffff0f7224 */ /* 0x000fe200078e0a0e */
[----:B------:R-:W-:-:S03]  /*3ae0*/  IADD3 R22, PT, PT, -R17, RZ, RZ ;  /* 0x000000ff11167210 */ /* 0x000fc60007ffe1ff */
[C---:B------:R-:W-:Y:S01]  /*3af0*/  IMAD R16, R11.reuse, R15, R16 ;  /* 0x0000000f0b107224 */ /* 0x040fe200078e0210 */
[----:B0-----:R-:W0:Y:S01]  /*3b00*/  MUFU.RCP R23, R23 ;  /* 0x0000001700177308 */ /* 0x001e220000001000 */
[----:B------:R-:W-:-:S03]  /*3b10*/  IMAD R20, R11, R22, R20 ;  /* 0x000000160b147224 */ /* 0x000fc600078e0214 */
[C---:B------:R-:W-:Y:S02]  /*3b20*/  ISETP.GT.U32.AND P5, PT, R11.reuse, R16, PT ;  /* 0x000000100b00720c */ /* 0x040fe40003fa4070 */
[----:B------:R-:W-:-:S11]  /*3b30*/  ISETP.GT.U32.AND P6, PT, R11, R20, PT ;  /* 0x000000140b00720c */ /* 0x000fd60003fc4070 */
[--C-:B------:R-:W-:Y:S02]  /*3b40*/  @!P5 IMAD.IADD R16, R16, 0x1, -R11.reuse ;  /* 0x000000011010d824 */ /* 0x100fe400078e0a0b */
[----:B------:R-:W-:Y:S02]  /*3b50*/  @!P6 IMAD.IADD R20, R20, 0x1, -R11 ;  /* 0x000000011414e824 */ /* 0x000fe400078e0a0b */
[----:B0-----:R-:W-:Y:S01]  /*3b60*/  VIADD R15, R23, 0xffffffe ;  /* 0x0ffffffe170f7836 */ /* 0x001fe20000000000 */
[-C--:B------:R-:W-:Y:S01]  /*3b70*/  ISETP.GE.U32.AND P3, PT, R16, R11.reuse, PT ;  /* 0x0000000b1000720c */ /* 0x080fe20003f66070 */
[----:B------:R-:W-:Y:S01]  /*3b80*/  @!P5 VIADD R14, R14, 0x1 ;  /* 0x000000010e0ed836 */ /* 0x000fe20000000000 */
[----:B------:R-:W-:Y:S01]  /*3b90*/  ISETP.GE.U32.AND P4, PT, R20, R11, PT ;  /* 0x0000000b1400720c */ /* 0x000fe20003f86070 */
[----:B------:R-:W-:Y:S01]  /*3ba0*/  @!P6 VIADD R17, R17, 0x1 ;  /* 0x000000011111e836 */ /* 0x000fe20000000000 */
[-C--:B------:R-:W-:Y:S01]  /*3bb0*/  LOP3.LUT R11, R10, R5.reuse, RZ, 0x3c, !PT ;  /* 0x000000050a0b7212 */ /* 0x080fe200078e3cff */
[----:B------:R-:W0:Y:S01]  /*3bc0*/  F2I.FTZ.U32.TRUNC.NTZ R15, R15 ;  /* 0x0000000f000f7305 */ /* 0x000e22000021f000 */
[----:B------:R-:W-:-:S02]  /*3bd0*/  LOP3.LUT R16, R12, R5, RZ, 0x3c, !PT ;  /* 0x000000050c107212 */ /* 0x000fc400078e3cff */
[----:B------:R-:W-:Y:S02]  /*3be0*/  ISETP.GE.AND P2, PT, R11, RZ, PT ;  /* 0x000000ff0b00720c */ /* 0x000fe40003f46270 */
[----:B------:R-:W-:Y:S02]  /*3bf0*/  ISETP.GE.AND P1, PT, R16, RZ, PT ;  /* 0x000000ff1000720c */ /* 0x000fe40003f26270 */
[----:B------:R-:W-:Y:S02]  /*3c00*/  LOP3.LUT R16, RZ, R5, RZ, 0x33, !PT ;  /* 0x00000005ff107212 */ /* 0x000fe400078e33ff */
[----:B------:R-:W-:Y:S01]  /*3c10*/  @P3 IADD3 R14, PT, PT, R14, 0x1, RZ ;  /* 0x000000010e0e3810 */ /* 0x000fe20007ffe0ff */
[----:B------:R-:W-:Y:S01]  /*3c20*/  @P4 VIADD R17, R17, 0x1 ;  /* 0x0000000111114836 */ /* 0x000fe20000000000 */
[----:B------:R-:W-:Y:S01]  /*3c30*/  ISETP.NE.AND P3, PT, R5, RZ, PT ;  /* 0x000000ff0500720c */ /* 0x000fe20003f65270 */
[----:B0-----:R-:W-:-:S04]  /*3c40*/  IMAD.MOV R20, RZ, RZ, -R15 ;  /* 0x000000ffff147224 */ /* 0x001fc800078e0a0f */
[----:B------:R-:W-:Y:S02]  /*3c50*/  @!P2 IMAD.MOV R14, RZ, RZ, -R14 ;  /* 0x000000ffff0ea224 */ /* 0x000fe400078e0a0e */
[----:B------:R-:W-:Y:S02]  /*3c60*/  @!P1 IMAD.MOV R17, RZ, RZ, -R17 ;  /* 0x000000ffff119224 */ /* 0x000fe400078e0a11 */
[----:B------:R-:W-:Y:S01]  /*3c70*/  IMAD R23, R20, R13, RZ ;  /* 0x0000000d14177224 */ /* 0x000fe200078e02ff */
[C---:B------:R-:W-:Y:S01]  /*3c80*/  SEL R11, R16.reuse, R14, !P3 ;  /* 0x0000000e100b7207 */ /* 0x040fe20005800000 */
[----:B------:R-:W-:Y:S01]  /*3c90*/  IMAD.MOV.U32 R14, RZ, RZ, RZ ;  /* 0x000000ffff0e7224 */ /* 0x000fe200078e00ff */
[----:B------:R-:W-:Y:S02]  /*3ca0*/  SEL R17, R16, R17, !P3 ;  /* 0x0000001110117207 */ /* 0x000fe40005800000 */
[----:B------:R-:W-:Y:S01]  /*3cb0*/  IABS R16, R11 ;  /* 0x0000000b00107213 */ /* 0x000fe20000000000 */
[----:B------:R-:W-:Y:S01]  /*3cc0*/  IMAD.HI.U32 R15, R15, R23, R14 ;  /* 0x000000170f0f7227 */ /* 0x000fe200078e000e */
[----:B------:R-:W-:-:S05]  /*3cd0*/  IABS R22, R17 ;  /* 0x0000001100167213 */ /* 0x000fca0000000000 */
[----:B------:R-:W-:-:S04]  /*3ce0*/  IMAD.HI.U32 R14, R15, R16, RZ ;  /* 0x000000100f0e7227 */ /* 0x000fc800078e00ff */
[----:B------:R-:W-:Y:S01]  /*3cf0*/  IMAD.HI.U32 R15, R15, R22, RZ ;  /* 0x000000160f0f7227 */ /* 0x000fe200078e00ff */
[----:B------:R-:W-:-:S03]  /*3d00*/  IADD3 R20, PT, PT, -R14, RZ, RZ ;  /* 0x000000ff0e147210 */ /* 0x000fc60007ffe1ff */
[----:B------:R-:W-:Y:S02]  /*3d10*/  IMAD.MOV R23, RZ, RZ, -R15 ;  /* 0x000000ffff177224 */ /* 0x000fe400078e0a0f */
[C---:B------:R-:W-:Y:S02]  /*3d20*/  IMAD R16, R13.reuse, R20, R16 ;  /* 0x000000140d107224 */ /* 0x040fe400078e0210 */
[----:B------:R-:W-:-:S03]  /*3d30*/  IMAD R20, R13, R23, R22 ;  /* 0x000000170d147224 */ /* 0x000fc600078e0216 */
[C---:B------:R-:W-:Y:S02]  /*3d40*/  ISETP.GT.U32.AND P5, PT, R13.reuse, R16, PT ;  /* 0x000000100d00720c */ /* 0x040fe40003fa4070 */
[----:B------:R-:W-:-:S11]  /*3d50*/  ISETP.GT.U32.AND P6, PT, R13, R20, PT ;  /* 0x000000140d00720c */ /* 0x000fd60003fc4070 */
[--C-:B------:R-:W-:Y:S02]  /*3d60*/  @!P5 IMAD.IADD R16, R16, 0x1, -R13.reuse ;  /* 0x000000011010d824 */ /* 0x100fe400078e0a0d */
[----:B------:R-:W-:Y:S01]  /*3d70*/  @!P6 IMAD.IADD R20, R20, 0x1, -R13 ;  /* 0x000000011414e824 */ /* 0x000fe200078e0a0d */
[----:B------:R-:W-:Y:S01]  /*3d80*/  @!P6 IADD3 R15, PT, PT, R15, 0x1, RZ ;  /* 0x000000010f0fe810 */ /* 0x000fe20007ffe0ff */
[----:B------:R-:W-:Y:S01]  /*3d90*/  @!P5 VIADD R14, R14, 0x1 ;  /* 0x000000010e0ed836 */ /* 0x000fe20000000000 */
[-C--:B------:R-:W-:Y:S02]  /*3da0*/  ISETP.GE.U32.AND P3, PT, R16, R13.reuse, PT ;  /* 0x0000000d1000720c */ /* 0x080fe40003f66070 */
[----:B------:R-:W-:Y:S02]  /*3db0*/  ISETP.GE.U32.AND P4, PT, R20, R13, PT ;  /* 0x0000000d1400720c */ /* 0x000fe40003f86070 */
[-C--:B------:R-:W-:Y:S02]  /*3dc0*/  LOP3.LUT R13, R11, R8.reuse, RZ, 0x3c, !PT ;  /* 0x000000080b0d7212 */ /* 0x080fe400078e3cff */
[----:B------:R-:W-:-:S02]  /*3dd0*/  LOP3.LUT R16, R17, R8, RZ, 0x3c, !PT ;  /* 0x0000000811107212 */ /* 0x000fc400078e3cff */
[----:B------:R-:W-:Y:S01]  /*3de0*/  ISETP.GE.AND P2, PT, R13, RZ, PT ;  /* 0x000000ff0d00720c */ /* 0x000fe20003f46270 */
[----:B------:R-:W-:Y:S01]  /*3df0*/  IMAD.MOV R13, RZ, RZ, -R9 ;  /* 0x000000ffff0d7224 */ /* 0x000fe200078e0a09 */
[----:B------:R-:W-:Y:S01]  /*3e00*/  ISETP.GE.AND P1, PT, R16, RZ, PT ;  /* 0x000000ff1000720c */ /* 0x000fe20003f26270 */
[----:B------:R-:W-:Y:S01]  /*3e10*/  IMAD.MOV R16, RZ, RZ, -R7 ;  /* 0x000000ffff107224 */ /* 0x000fe200078e0a07 */
[----:B------:R-:W-:Y:S01]  /*3e20*/  LOP3.LUT R20, RZ, R8, RZ, 0x33, !PT ;  /* 0x00000008ff147212 */ /* 0x000fe200078e33ff */
[----:B------:R-:W-:Y:S01]  /*3e30*/  @P3 VIADD R14, R14, 0x1 ;  /* 0x000000010e0e3836 */ /* 0x000fe20000000000 */
[----:B------:R-:W-:Y:S01]  /*3e40*/  ISETP.NE.AND P3, PT, R8, RZ, PT ;  /* 0x000000ff0800720c */ /* 0x000fe20003f65270 */
[----:B------:R-:W-:Y:S02]  /*3e50*/  IMAD R21, R6, R13, R21 ;  /* 0x0000000d06157224 */ /* 0x000fe400078e0215 */
[----:B------:R-:W-:Y:S02]  /*3e60*/  @P4 VIADD R15, R15, 0x1 ;  /* 0x000000010f0f4836 */ /* 0x000fe40000000000 */
[----:B------:R-:W-:-:S02]  /*3e70*/  IMAD.MOV R13, RZ, RZ, -R10 ;  /* 0x000000ffff0d7224 */ /* 0x000fc400078e0a0a */
[----:B------:R-:W-:Y:S02]  /*3e80*/  @!P2 IMAD.MOV R14, RZ, RZ, -R14 ;  /* 0x000000ffff0ea224 */ /* 0x000fe400078e0a0e */
[----:B------:R-:W-:Y:S01]  /*3e90*/  IMAD R22, R4, R13, R9 ;  /* 0x0000000d04167224 */ /* 0x000fe200078e0209 */
[----:B------:R-:W-:Y:S01]  /*3ea0*/  @!P1 IADD3 R15, PT, PT, -R15, RZ, RZ ;  /* 0x000000ff0f0f9210 */ /* 0x000fe20007ffe1ff */
[----:B------:R-:W-:Y:S01]  /*3eb0*/  IMAD R23, R6, R16, R3 ;  /* 0x0000001006177224 */ /* 0x000fe200078e0203 */
[C---:B------:R-:W-:Y:S01]  /*3ec0*/  SEL R14, R20.reuse, R14, !P3 ;  /* 0x0000000e140e7207 */ /* 0x040fe20005800000 */
[----:B------:R-:W-:Y:S01]  /*3ed0*/  IMAD.MOV R13, RZ, RZ, -R12 ;  /* 0x000000ffff0d7224 */ /* 0x000fe200078e0a0c */
[----:B------:R-:W-:Y:S01]  /*3ee0*/  SEL R15, R20, R15, !P3 ;  /* 0x0000000f140f7207 */ /* 0x000fe20005800000 */
[----:B------:R-:W-:Y:S02]  /*3ef0*/  IMAD.MOV R6, RZ, RZ, -R11 ;  /* 0x000000ffff067224 */ /* 0x000fe400078e0a0b */
[----:B------:R-:W-:Y:S01]  /*3f00*/  IMAD.MOV R16, RZ, RZ, -R17 ;  /* 0x000000ffff107224 */ /* 0x000fe200078e0a11 */
[----:B------:R-:W-:Y:S01]  /*3f10*/  IADD3 R20, PT, PT, -R15, RZ, RZ ;  /* 0x000000ff0f147210 */ /* 0x000fe20007ffe1ff */
[----:B------:R-:W-:-:S02]  /*3f20*/  IMAD R13, R4, R13, R7 ;  /* 0x0000000d040d7224 */ /* 0x000fc400078e0207 */
[----:B------:R-:W-:Y:S02]  /*3f30*/  IMAD.MOV R9, RZ, RZ, -R14 ;  /* 0x000000ffff097224 */ /* 0x000fe400078e0a0e */
[C---:B------:R-:W-:Y:S02]  /*3f40*/  IMAD R4, R5.reuse, R6, R10 ;  /* 0x0000000605047224 */ /* 0x040fe400078e020a */
[----:B------:R-:W-:Y:S02]  /*3f50*/  IMAD R7, R5, R16, R12 ;  /* 0x0000001005077224 */ /* 0x000fe400078e020c */
[----:B------:R-:W-:Y:S01]  /*3f60*/  IMAD R6, R21, UR15, RZ ;  /* 0x0000000f15067c24 */ /* 0x000fe2000f8e02ff */
[----:B------:R-:W-:Y:S01]  /*3f70*/  IADD3 R21, P0, PT, R18, R3, RZ ;  /* 0x0000000312157210 */ /* 0x000fe20007f1e0ff */
[----:B------:R-:W-:Y:S02]  /*3f80*/  IMAD R11, R8, R9, R11 ;  /* 0x00000009080b7224 */ /* 0x000fe400078e020b */
[----:B------:R-:W-:Y:S01]  /*3f90*/  IMAD R5, R22, UR14, RZ ;  /* 0x0000000e16057c24 */ /* 0x000fe2000f8e02ff */
[----:B------:R-:W-:Y:S01]  /*3fa0*/  SHF.R.S32.HI R12, RZ, 0x1f, R6 ;  /* 0x0000001fff0c7819 */ /* 0x000fe20000011406 */
[----:B------:R-:W-:-:S02]  /*3fb0*/  IMAD R4, R4, UR13, RZ ;  /* 0x0000000d04047c24 */ /* 0x000fc4000f8e02ff */
[----:B------:R-:W-:Y:S02]  /*3fc0*/  IMAD R9, R23, UR15, RZ ;  /* 0x0000000f17097c24 */ /* 0x000fe4000f8e02ff */
[----:B------:R-:W-:Y:S01]  /*3fd0*/  IMAD R10, R13, UR14, RZ ;  /* 0x0000000e0d0a7c24 */ /* 0x000fe2000f8e02ff */
[----:B------:R-:W-:Y:S01]  /*3fe0*/  IADD3 R6, P1, P2, R4, R5, R6 ;  /* 0x0000000504067210 */ /* 0x000fe20007a3e006 */
[----:B------:R-:W-:Y:S01]  /*3ff0*/  IMAD R7, R7, UR13, RZ ;  /* 0x0000000d07077c24 */ /* 0x000fe2000f8e02ff */
[----:B------:R-:W-:Y:S01]  /*4000*/  SHF.R.S32.HI R13, RZ, 0x1f, R9 ;  /* 0x0000001fff0d7819 */ /* 0x000fe20000011409 */
[----:B------:R-:W-:Y:S01]  /*4010*/  IMAD R8, R8, R20, R17 ;  /* 0x0000001408087224 */ /* 0x000fe200078e0211 */
[----:B------:R-:W-:Y:S01]  /*4020*/  SHF.R.S32.HI R5, RZ, 0x1f, R5 ;  /* 0x0000001fff057819 */ /* 0x000fe20000011405 */
[----:B------:R-:W-:Y:S01]  /*4030*/  IMAD R14, R14, UR4, RZ ;  /* 0x000000040e0e7c24 */ /* 0x000fe2000f8e02ff */
[----:B------:R-:W-:Y:S01]  /*4040*/  SHF.R.S32.HI R4, RZ, 0x1f, R4 ;  /* 0x0000001fff047819 */ /* 0x000fe20000011404 */
[----:B------:R-:W-:Y:S01]  /*4050*/  IMAD R11, R11, UR12, RZ ;  /* 0x0000000c0b0b7c24 */ /* 0x000fe2000f8e02ff */
[----:B------:R-:W-:Y:S01]  /*4060*/  IADD3 R9, P3, P4, R7, R10, R9 ;  /* 0x0000000a07097210 */ /* 0x000fe20007c7e009 */
[----:B------:R-:W-:Y:S01]  /*4070*/  IMAD R15, R15, UR4, RZ ;  /* 0x000000040f0f7c24 */ /* 0x000fe2000f8e02ff */
[----:B------:R-:W-:Y:S01]  /*4080*/  SHF.R.S32.HI R10, RZ, 0x1f, R10 ;  /* 0x0000001fff0a7819 */ /* 0x000fe2000001140a */
[----:B------:R-:W-:Y:S01]  /*4090*/  IMAD R8, R8, UR12, RZ ;  /* 0x0000000c08087c24 */ /* 0x000fe2000f8e02ff */
[----:B------:R-:W-:Y:S01]  /*40a0*/  SHF.R.S32.HI R7, RZ, 0x1f, R7 ;  /* 0x0000001fff077819 */ /* 0x000fe20000011407 */
[----:B------:R-:W-:Y:S01]  /*40b0*/  IMAD.X R19, RZ, RZ, R19, P0 ;  /* 0x000000ffff137224 */ /* 0x000fe200000e0613 */
[----:B------:R-:W-:-:S02]  /*40c0*/  IADD3.X R4, PT, PT, R4, R5, R12, P1, P2 ;  /* 0x0000000504047210 */ /* 0x000fc40000fe440c */
[----:B------:R-:W-:Y:S02]  /*40d0*/  IADD3 R5, P1, P2, R14, R6, R11 ;  /* 0x000000060e057210 */ /* 0x000fe40007a3e00b */
[----:B------:R-:W-:Y:S02]  /*40e0*/  IADD3.X R10, PT, PT, R7, R10, R13, P3, P4 ;  /* 0x0000000a070a7210 */ /* 0x000fe40001fe840d */
[----:B------:R-:W-:Y:S02]  /*40f0*/  SHF.R.S32.HI R14, RZ, 0x1f, R14 ;  /* 0x0000001fff0e7819 */ /* 0x000fe4000001140e */
[----:B------:R-:W-:Y:S02]  /*4100*/  SHF.R.S32.HI R11, RZ, 0x1f, R11 ;  /* 0x0000001fff0b7819 */ /* 0x000fe4000001140b */
[----:B------:R-:W-:Y:S02]  /*4110*/  IADD3 R7, P3, P4, R15, R9, R8 ;  /* 0x000000090f077210 */ /* 0x000fe40007c7e008 */
[----:B------:R-:W-:-:S02]  /*4120*/  SHF.R.S32.HI R15, RZ, 0x1f, R15 ;  /* 0x0000001fff0f7819 */ /* 0x000fc4000001140f */
[----:B------:R-:W-:Y:S02]  /*4130*/  SHF.R.S32.HI R8, RZ, 0x1f, R8 ;  /* 0x0000001fff087819 */ /* 0x000fe40000011408 */
[----:B------:R-:W-:Y:S02]  /*4140*/  IADD3.X R14, PT, PT, R14, R4, R11, P1, P2 ;  /* 0x000000040e0e7210 */ /* 0x000fe40000fe440b */
[----:B------:R-:W-:Y:S02]  /*4150*/  LEA R4, P1, R5, UR6, 0x1 ;  /* 0x0000000605047c11 */ /* 0x000fe4000f8208ff */
[----:B------:R-:W-:Y:S02]  /*4160*/  IADD3.X R8, PT, PT, R15, R10, R8, P3, P4 ;  /* 0x0000000a0f087210 */ /* 0x000fe40001fe8408 */
[----:B------:R-:W-:Y:S02]  /*4170*/  LEA R6, P2, R7, UR6, 0x1 ;  /* 0x0000000607067c11 */ /* 0x000fe4000f8408ff */
[----:B------:R-:W-:-:S02]  /*4180*/  LEA.HI.X R5, R5, UR7, R14, 0x1, P1 ;  /* 0x0000000705057c11 */ /* 0x000fc400088f0c0e */
[----:B------:R-:W-:Y:S02]  /*4190*/  LEA.HI.X R7, R7, UR7, R8, 0x1, P2 ;  /* 0x0000000707077c11 */ /* 0x000fe400090f0c08 */
[----:B------:R-:W-:Y:S01]  /*41a0*/  ISETP.GE.U32.AND P0, PT, R21, UR5, PT ;  /* 0x0000000515007c0c */ /* 0x000fe2000bf06070 */
[----:B------:R0:W-:Y:S03]  /*41b0*/  STG.E.U16 desc[UR8][R4.64], RZ ;  /* 0x000000ff04007986 */ /* 0x0001e6000c101508 */
[----:B------:R-:W-:Y:S01]  /*41c0*/  ISETP.GE.AND.EX P0, PT, R19, UR10, PT, P0 ;  /* 0x0000000a13007c0c */ /* 0x000fe2000bf06300 */
[----:B------:R0:W-:-:S12]  /*41d0*/  STG.E.U16 desc[UR8][R6.64], RZ ;  /* 0x000000ff06007986 */ /* 0x0001d8000c101508 */
[----:B0-----:R-:W-:Y:S05]  /*41e0*/  @!P0 BRA `(.L_x_204) ;  /* 0xfffffff000a88947 */ /* 0x001fea000383ffff */
[----:B------:R-:W-:Y:S05]  /*41f0*/  EXIT ;  /* 0x000000000000794d */ /* 0x000fea0003800000 */
.L_x_188:
        /* <DEDUP_REMOVED lines=19> */
[----:B------:R-:W-:Y:S01]  /*4330*/  IADD3 R9, PT, PT, RZ, -R18, RZ ;  /* 0x80000012ff097210 */ /* 0x000fe20007ffe0ff */
[----:B------:R-:W-:Y:S01]  /*4340*/  IMAD.MOV.U32 R4, RZ, RZ, RZ ;  /* 0x000000ffff047224 */ /* 0x000fe200078e00ff */
[----:B------:R-:W-:-:S05]  /*4350*/  ISETP.NE.U32.AND P2, PT, R18, RZ, PT ;  /* 0x000000ff1200720c */ /* 0x000fca0003f45070 */
[----:B0-----:R-:W0:Y:S02]  /*4360*/  MUFU.RCP R7, R7 ;  /* 0x0000000700077308 */ /* 0x001e240000001000 */
[----:B0-----:R-:W-:-:S06]  /*4370*/  VIADD R8, R7, 0xffffffe ;  /* 0x0ffffffe07087836 */ /* 0x001fcc0000000000 */
[----:B------:R-:W0:Y:S02]  /*4380*/  F2I.FTZ.U32.TRUNC.NTZ R5, R8 ;  /* 0x0000000800057305 */ /* 0x000e24000021f000 */
[----:B0-----:R-:W-:-:S04]  /*4390*/  IMAD R9, R9, R5, RZ ;  /* 0x0000000509097224 */ /* 0x001fc800078e02ff */
[----:B------:R-:W-:-:S06]  /*43a0*/  IMAD.HI.U32 R9, R5, R9, R4 ;  /* 0x0000000905097227 */ /* 0x000fcc00078e0004 */
[----:B------:R-:W-:-:S04]  /*43b0*/  IMAD.HI.U32 R4, R9, R6, RZ ;  /* 0x0000000609047227 */ /* 0x000fc800078e00ff */
[----:B------:R-:W-:-:S04]  /*43c0*/  IMAD.MOV R5, RZ, RZ, -R4 ;  /* 0x000000ffff057224 */ /* 0x000fc800078e0a04 */
[----:B------:R-:W-:-:S05]  /*43d0*/  IMAD R5, R18, R5, R6 ;  /* 0x0000000512057224 */ /* 0x000fca00078e0206 */
[----:B------:R-:W-:-:S13]  /*43e0*/  ISETP.GE.U32.AND P0, PT, R5, R18, PT ;  /* 0x000000120500720c */ /* 0x000fda0003f06070 */
[----:B------:R-:W-:Y:S02]  /*43f0*/  @P0 IMAD.IADD R5, R5, 0x1, -R18 ;  /* 0x0000000105050824 */ /* 0x000fe400078e0a12 */
[----:B------:R-:W-:-:S03]  /*4400*/  @P0 VIADD R4, R4, 0x1 ;  /* 0x0000000104040836 */ /* 0x000fc60000000000 */
[----:B------:R-:W-:Y:S01]  /*4410*/  ISETP.GE.U32.AND P1, PT, R5, R18, PT ;  /* 0x000000120500720c */ /* 0x000fe20003f26070 */
[----:B------:R-:W-:-:S12]  /*4420*/  IMAD.MOV.U32 R5, RZ, RZ, RZ ;  /* 0x000000ffff057224 */ /* 0x000fd800078e00ff */
[----:B------:R-:W-:Y:S02]  /*4430*/  @P1 IADD3 R4, PT, PT, R4, 0x1, RZ ;  /* 0x0000000104041810 */ /* 0x000fe40007ffe0ff */
[----:B------:R-:W-:Y:S01]  /*4440*/  @!P2 LOP3.LUT R4, RZ, R18, RZ, 0x33, !PT ;  /* 0x00000012ff04a212 */ /* 0x000fe200078e33ff */
[----:B------:R-:W-:Y:S06]  /*4450*/  BRA `(.L_x_207) ;  /* 0x0000000000187947 */ /* 0x000fec0003800000 */
.L_x_206:
[----:B------:R-:W-:Y:S02]  /*4460*/  IMAD.MOV.U32 R5, RZ, RZ, R6 ;  /* 0x000000ffff057224 */ /* 0x000fe400078e0006 */
[----:B------:R-:W-:Y:S01]  /*4470*/  IMAD.MOV.U32 R6, RZ, RZ, R4 ;  /* 0x000000ffff067224 */ /* 0x000fe200078e0004 */
[----:B------:R-:W-:-:S07]  /*4480*/  MOV R4, 0x44a0 ;  /* 0x000044a000047802 */ /* 0x000fce0000000f00 */
[----:B-1----:R-:W-:Y:S05]  /*4490*/  CALL.REL.NOINC `($__internal_0_$__cuda_sm20_div_u64) ;  /* 0x0000004800cc7944 */ /* 0x002fea0003c00000 */
[----:B------:R-:W-:Y:S01]  /*44a0*/  IMAD.MOV.U32 R4, RZ, RZ, R6 ;  /* 0x000000ffff047224 */ /* 0x000fe200078e0006 */
[----:B------:R-:W-:-:S07]  /*44b0*/  MOV R5, R7 ;  /* 0x0000000700057202 */ /* 0x000fce0000000f00 */
.L_x_207:
[----:B-1----:R-:W-:Y:S05]  /*44c0*/  BSYNC.RECONVERGENT B0 ;  /* 0x0000000000007941 */ /* 0x002fea0003800200 */
.L_x_205:
        /* <DEDUP_REMOVED lines=19> */
[----:B0-----:R-:W0:Y:S02]  /*4600*/  MUFU.RCP R8, R8 ;  /* 0x0000000800087308 */ /* 0x001e240000001000 */
[----:B0-----:R-:W-:Y:S01]  /*4610*/  VIADD R6, R8, 0xffffffe ;  /* 0x0ffffffe08067836 */ /* 0x001fe20000000000 */
[----:B------:R-:W-:-:S05]  /*4620*/  IABS R8, R21 ;  /* 0x0000001500087213 */ /* 0x000fca0000000000 */
[----:B------:R0:W3:Y:S02]  /*4630*/  F2I.FTZ.U32.TRUNC.NTZ R7, R6 ;  /* 0x0000000600077305 */ /* 0x0000e4000021f000 */
[----:B0-----:R-:W-:Y:S02]  /*4640*/  IMAD.MOV.U32 R6, RZ, RZ, RZ ;  /* 0x000000ffff067224 */ /* 0x001fe400078e00ff */
[----:B---3--:R-:W-:-:S04]  /*4650*/  IMAD.MOV R10, RZ, RZ, -R7 ;  /* 0x000000ffff0a7224 */ /* 0x008fc800078e0a07 */
[----:B------:R-:W-:Y:S02]  /*4660*/  IMAD R9, R10, R5, RZ ;  /* 0x000000050a097224 */ /* 0x000fe400078e02ff */
[----:B------:R-:W0:Y:S02]  /*4670*/  I2F.RP R10, R11 ;  /* 0x0000000b000a7306 */ /* 0x000e240000209400 */
[----:B------:R-:W-:-:S06]  /*4680*/  IMAD.HI.U32 R9, R7, R9, R6 ;  /* 0x0000000907097227 */ /* 0x000fcc00078e0006 */
[----:B------:R-:W-:-:S05]  /*4690*/  IMAD.HI.U32 R6, R9, R8, RZ ;  /* 0x0000000809067227 */ /* 0x000fca00078e00ff */
[----:B------:R-:W-:Y:S01]  /*46a0*/  IADD3 R7, PT, PT, -R6, RZ, RZ ;  /* 0x000000ff06077210 */ /* 0x000fe20007ffe1ff */
[----:B0-----:R-:W0:Y:S04]  /*46b0*/  MUFU.RCP R10, R10 ;  /* 0x0000000a000a7308 */ /* 0x001e280000001000 */
[----:B------:R-:W-:Y:S01]  /*46c0*/  IMAD R8, R5, R7, R8 ;  /* 0x0000000705087224 */ /* 0x000fe200078e0208 */
[----:B------:R-:W-:-:S04]  /*46d0*/  LOP3.LUT R7, R21, R4, RZ, 0x3c, !PT ;  /* 0x0000000415077212 */ /* 0x000fc800078e3cff */
[----:B------:R-:W-:Y:S02]  /*46e0*/  ISETP.GT.U32.AND P1, PT, R5, R8, PT ;  /* 0x000000080500720c */ /* 0x000fe40003f24070 */
[----:B------:R-:W-:Y:S01]  /*46f0*/  ISETP.GE.AND P3, PT, R7, RZ, PT ;  /* 0x000000ff0700720c */ /* 0x000fe20003f66270 */
[----:B0-----:R-:W-:-:S10]  /*4700*/  VIADD R9, R10, 0xffffffe ;  /* 0x0ffffffe0a097836 */ /* 0x001fd40000000000 */
[----:B------:R-:W-:Y:S02]  /*4710*/  @!P1 IMAD.IADD R8, R8, 0x1, -R5 ;  /* 0x0000000108089824 */ /* 0x000fe400078e0a05 */
[----:B------:R-:W-:Y:S01]  /*4720*/  @!P1 VIADD R6, R6, 0x1 ;  /* 0x0000000106069836 */ /* 0x000fe20000000000 */
[----:B------:R-:W0:Y:S01]  /*4730*/  F2I.FTZ.U32.TRUNC.NTZ R9, R9 ;  /* 0x0000000900097305 */ /* 0x000e22000021f000 */
[----:B------:R-:W-:Y:S02]  /*4740*/  ISETP.NE.AND P1, PT, R4, RZ, PT ;  /* 0x000000ff0400720c */ /* 0x000fe40003f25270 */
[----:B------:R-:W-:Y:S02]  /*4750*/  ISETP.GE.U32.AND P2, PT, R8, R5, PT ;  /* 0x000000050800720c */ /* 0x000fe40003f46070 */
[----:B------:R-:W3:Y:S01]  /*4760*/  LDC R5, c[0x0][0x3c0] ;  /* 0x0000f000ff057b82 */ /* 0x000ee20000000800 */
[----:B0-----:R-:W-:-:S10]  /*4770*/  IADD3 R8, PT, PT, RZ, -R9, RZ ;  /* 0x80000009ff087210 */ /* 0x001fd40007ffe0ff */
[----:B------:R-:W-:-:S04]  /*4780*/  @P2 VIADD R6, R6, 0x1 ;  /* 0x0000000106062836 */ /* 0x000fc80000000000 */
[----:B------:R-:W-:Y:S01]  /*4790*/  @!P3 IMAD.MOV R6, RZ, RZ, -R6 ;  /* 0x000000ffff06b224 */ /* 0x000fe200078e0a06 */
[----:B------:R-:W-:Y:S01]  /*47a0*/  @!P1 LOP3.LUT R6, RZ, R4, RZ, 0x33, !PT ;  /* 0x00000004ff069212 */ /* 0x000fe200078e33ff */
[----:B------:R-:W-:Y:S02]  /*47b0*/  IMAD R7, R8, R11, RZ ;  /* 0x0000000b08077224 */ /* 0x000fe400078e02ff */
[----:B------:R-:W-:Y:S01]  /*47c0*/  IMAD.MOV.U32 R8, RZ, RZ, RZ ;  /* 0x000000ffff087224 */ /* 0x000fe200078e00ff */
[----:B------:R-:W-:-:S03]  /*47d0*/  IABS R10, R6 ;  /* 0x00000006000a7213 */ /* 0x000fc60000000000 */
[----:B------:R-:W-:Y:S01]  /*47e0*/  IMAD.HI.U32 R7, R9, R7, R8 ;  /* 0x0000000709077227 */ /* 0x000fe200078e0008 */
[----:B---3--:R-:W-:-:S03]  /*47f0*/  IABS R13, R5 ;  /* 0x00000005000d7213 */ /* 0x008fc60000000000 */
[----:B------:R-:W-:Y:S02]  /*4800*/  IMAD.MOV.U32 R8, RZ, RZ, R10 ;  /* 0x000000ffff087224 */ /* 0x000fe400078e000a */
[----:B------:R-:W0:Y:S02]  /*4810*/  I2F.RP R10, R13 ;  /* 0x0000000d000a7306 */ /* 0x000e240000209400 */
[----:B------:R-:W-:-:S04]  /*4820*/  IMAD.HI.U32 R7, R7, R8, RZ ;  /* 0x0000000807077227 */ /* 0x000fc800078e00ff */
[----:B------:R-:W-:-:S04]  /*4830*/  IMAD.MOV R9, RZ, RZ, -R7 ;  /* 0x000000ffff097224 */ /* 0x000fc800078e0a07 */
[C---:B------:R-:W-:Y:S01]  /*4840*/  IMAD R8, R11.reuse, R9, R8 ;  /* 0x000000090b087224 */ /* 0x040fe200078e0208 */
[----:B0-----:R-:W0:Y:S04]  /*4850*/  MUFU.RCP R10, R10 ;  /* 0x0000000a000a7308 */ /* 0x001e280000001000 */
[----:B------:R-:W-:-:S13]  /*4860*/  ISETP.GT.U32.AND P2, PT, R11, R8, PT ;  /* 0x000000080b00720c */ /* 0x000fda0003f44070 */
[-C--:B------:R-:W-:Y:S01]  /*4870*/  @!P2 IADD3 R8, PT, PT, R8, -R11.reuse, RZ ;  /* 0x8000000b0808a210 */ /* 0x080fe20007ffe0ff */
[----:B------:R-:W-:Y:S01]  /*4880*/  @!P2 VIADD R7, R7, 0x1 ;  /* 0x000000010707a836 */ /* 0x000fe20000000000 */
        /* <DEDUP_REMOVED lines=8> */
[----:B------:R-:W-:Y:S01]  /*4910*/  IMAD.MOV.U32 R12, RZ, RZ, R7 ;  /* 0x000000ffff0c7224 */ /* 0x000fe200078e0007 */
[----:B0-----:R-:W-:-:S03]  /*4920*/  IADD3 R8, PT, PT, RZ, -R9, RZ ;  /* 0x80000009ff087210 */ /* 0x001fc60007ffe0ff */
[----:B------:R-:W-:Y:S01]  /*4930*/  @!P3 IMAD.MOV R12, RZ, RZ, -R12 ;  /* 0x000000ffff0cb224 */ /* 0x000fe200078e0a0c */
[----:B------:R-:W-:Y:S01]  /*4940*/  @!P2 LOP3.LUT R12, RZ, R3, RZ, 0x33, !PT ;  /* 0x00000003ff0ca212 */ /* 0x000fe200078e33ff */
[----:B------:R-:W-:-:S03]  /*4950*/  IMAD R7, R8, R13, RZ ;  /* 0x0000000d08077224 */ /* 0x000fc600078e02ff */
[----:B------:R-:W-:Y:S01]  /*4960*/  IABS R10, R12 ;  /* 0x0000000c000a7213 */ /* 0x000fe20000000000 */
[----:B------:R-:W-:-:S04]  /*4970*/  IMAD.MOV.U32 R8, RZ, RZ, RZ ;  /* 0x000000ffff087224 */ /* 0x000fc800078e00ff */
[----:B------:R-:W-:-:S04]  /*4980*/  IMAD.HI.U32 R7, R9, R7, R8 ;  /* 0x0000000709077227 */ /* 0x000fc800078e0008 */
        /* <DEDUP_REMOVED lines=12> */
[----:B------:R-:W-:-:S03]  /*4a50*/  LOP3.LUT R8, R12, R5, RZ, 0x3c, !PT ;  /* 0x000000050c087212 */ /* 0x000fc600078e3cff */
        /* <DEDUP_REMOVED lines=12> */
[----:B------:R-:W-:Y:S02]  /*4b20*/  IMAD.MOV R10, RZ, RZ, -R14 ;  /* 0x000000ffff0a7224 */ /* 0x000fe400078e0a0e */
[----:B------:R-:W-:-:S04]  /*4b30*/  IMAD.HI.U32 R7, R7, R8, RZ ;  /* 0x0000000807077227 */ /* 0x000fc800078e00ff */
[----:B------:R-:W-:Y:S02]  /*4b40*/  IMAD.MOV R9, RZ, RZ, -R7 ;  /* 0x000000ffff097224 */ /* 0x000fe400078e0a07 */
[----:B------:R-:W-:Y:S02]  /*4b50*/  IMAD R5, R5, R10, R12 ;  /* 0x0000000a05057224 */ /* 0x000fe400078e020c */
[----:B------:R-:W-:Y:S01]  /*4b60*/  IMAD R8, R11, R9, R8 ;  /* 0x000000090b087224 */ /* 0x000fe200078e0208 */
[----:B------:R-:W-:Y:S01]  /*4b70*/  IADD3 R9, PT, PT, -R12, RZ, RZ ;  /* 0x000000ff0c097210 */ /* 0x000fe20007ffe1ff */
[----:B-1----:R-:W-:-:S03]  /*4b80*/  IMAD R5, R5, UR13, RZ ;  /* 0x0000000d05057c24 */ /* 0x002fc6000f8e02ff */
        /* <DEDUP_REMOVED lines=32> */
.L_x_209:
[----:B------:R-:W-:Y:S05]  /*4d90*/  BSYNC.RECONVERGENT B0 ;  /* 0x0000000000007941 */ /* 0x000fea0003800200 */
.L_x_208:
[----:B------:R-:W-:Y:S05]  /*4da0*/  @!P0 EXIT ;  /* 0x000000000000894d */ /* 0x000fea0003800000 */
[----:B------:R-:W1:Y:S01]  /*4db0*/  LDC R0, c[0x0][0x3c8] ;  /* 0x0000f200ff007b82 */ /* 0x000e620000000800 */
[----:B------:R-:W-:Y:S01]  /*4dc0*/  IMAD.MOV.U32 R2, RZ, RZ, RZ ;  /* 0x000000ffff027224 */ /* 0x000fe200078e00ff */
[----:B------:R-:W2:Y:S01]  /*4dd0*/  LDCU UR4, c[0x0][0x3cc] ;  /* 0x00007980ff0477ac */ /* 0x000ea20008000800 */
[----:B------:R-:W3:Y:S01]  /*4de0*/  LDCU.64 UR6, c[0x0][0x3b0] ;  /* 0x00007600ff0677ac */ /* 0x000ee20008000a00 */
[----:B------:R-:W4:Y:S01]  /*4df0*/  LDCU.128 UR12, c[0x0][0x3d0] ;  /* 0x00007a00ff0c77ac */ /* 0x000f220008000c00 */
[----:B-1----:R-:W-:-:S04]  /*4e00*/  IABS R0, R0 ;  /* 0x0000000000007213 */ /* 0x002fc80000000000 */
[----:B0-----:R-:W0:Y:S08]  /*4e10*/  I2F.RP R4, R0 ;  /* 0x0000000000047306 */ /* 0x001e300000209400 */
[----:B0-----:R-:W0:Y:S02]  /*4e20*/  MUFU.RCP R4, R4 ;  /* 0x0000000400047308 */ /* 0x001e240000001000 */
[----:B0-----:R-:W-:-:S06]  /*4e30*/  IADD3 R3, PT, PT, R4, 0xffffffe, RZ ;  /* 0x0ffffffe04037810 */ /* 0x001fcc0007ffe0ff */
[----:B------:R-:W0:Y:S02]  /*4e40*/  F2I.FTZ.U32.TRUNC.NTZ R3, R3 ;  /* 0x0000000300037305 */ /* 0x000e24000021f000 */
[----:B0-----:R-:W-:-:S04]  /*4e50*/  IMAD.MOV R5, RZ, RZ, -R3 ;  /* 0x000000ffff057224 */ /* 0x001fc800078e0a03 */
[----:B------:R-:W-:-:S04]  /*4e60*/  IMAD R5, R5, R0, RZ ;  /* 0x0000000005057224 */ /* 0x000fc800078e02ff */
[----:B--234-:R-:W-:-:S07]  /*4e70*/  IMAD.HI.U32 R2, R3, R5, R2 ;  /* 0x0000000503027227 */ /* 0x01cfce00078e0002 */
.L_x_210:
[----:B------:R-:W0:Y:S01]  /*4e80*/  LDC R6, c[0x0][0x3c8] ;  /* 0x0000f200ff067b82 */ /* 0x000e220000000800 */
[-C--:B------:R-:W-:Y:S02]  /*4e90*/  IABS R5, R21.reuse ;  /* 0x0000001500057213 */ /* 0x080fe40000000000 */
[----:B------:R-:W-:-:S03]  /*4ea0*/  IADD3 R3, P0, PT, R18, R21, RZ ;  /* 0x0000001512037210 */ /* 0x000fc60007f1e0ff */
[----:B------:R-:W-:Y:S01]  /*4eb0*/  IMAD.HI.U32 R7, R2, R5, RZ ;  /* 0x0000000502077227 */ /* 0x000fe200078e00ff */
[----:B------:R-:W-:Y:S01]  /*4ec0*/  IABS R12, R3 ;  /* 0x00000003000c7213 */ /* 0x000fe20000000000 */
[----:B------:R-:W1:Y:S02]  /*4ed0*/  LDC R4, c[0x0][0x3c4] ;  /* 0x0000f100ff047b82 */ /* 0x000e640000000800 */
[----:B------:R-:W-:Y:S01]  /*4ee0*/  IMAD.X R19, RZ, RZ, R19, P0 ;  /* 0x000000ffff137224 */ /* 0x000fe200000e0613 */
[----:B------:R-:W-:Y:S02]  /*4ef0*/  IADD3 R2, PT, PT, -R7, RZ, RZ ;  /* 0x000000ff07027210 */ /* 0x000fe40007ffe1ff */
[----:B0-----:R-:W-:-:S04]  /*4f00*/  IABS R10, R6 ;  /* 0x00000006000a7213 */ /* 0x001fc80000000000 */
[----:B------:R-:W0:Y:S01]  /*4f10*/  I2F.RP R11, R10 ;  /* 0x0000000a000b7306 */ /* 0x000e220000209400 */
[----:B------:R-:W-:Y:S01]  /*4f20*/  IMAD R5, R10, R2, R5 ;  /* 0x000000020a057224 */ /* 0x000fe200078e0205 */
[----:B-1----:R-:W-:-:S04]  /*4f30*/  IABS R23, R4 ;  /* 0x0000000400177213 */ /* 0x002fc80000000000 */
[----:B------:R-:W-:Y:S02]  /*4f40*/  ISETP.GT.U32.AND P5, PT, R0, R5, PT ;  /* 0x000000050000720c */ /* 0x000fe40003fa4070 */
[----:B------:R-:W1:Y:S08]  /*4f50*/  I2F.RP R14, R23 ;  /* 0x00000017000e7306 */ /* 0x000e700000209400 */
[----:B0-----:R-:W0:Y:S03]  /*4f60*/  MUFU.RCP R11, R11 ;  /* 0x0000000b000b7308 */ /* 0x001e260000001000 */
[----:B------:R-:W-:-:S02]  /*4f70*/  @!P5 IMAD.IADD R5, R5, 0x1, -R10 ;  /* 0x000000010505d824 */ /* 0x000fc400078e0a0a */
[----:B------:R-:W-:-:S03]  /*4f80*/  @!P5 VIADD R7, R7, 0x1 ;  /* 0x000000010707d836 */ /* 0x000fc60000000000 */
[----:B------:R-:W-:Y:S01]  /*4f90*/  ISETP.GE.U32.AND P3, PT, R5, R0, PT ;  /* 0x000000000500720c */ /* 0x000fe20003f66070 */
[----:B-1----:R-:W-:Y:S01]  /*4fa0*/  MUFU.RCP R14, R14 ;  /* 0x0000000e000e7308 */ /* 0x002fe20000001000 */
[----:B------:R-:W-:Y:S01]  /*4fb0*/  MOV R0, R10 ;  /* 0x0000000a00007202 */ /* 0x000fe20000000f00 */
[----:B------:R-:W1:Y:S01]  /*4fc0*/  LDC R5, c[0x0][0x3c0] ;  /* 0x0000f000ff057b82 */ /* 0x000e620000000800 */
[----:B0-----:R-:W-:-:S09]  /*4fd0*/  VIADD R8, R11, 0xffffffe ;  /* 0x0ffffffe0b087836 */ /* 0x001fd20000000000 */
[----:B------:R-:W-:Y:S01]  /*4fe0*/  @P3 IADD3 R7, PT, PT, R7, 0x1, RZ ;  /* 0x0000000107073810 */ /* 0x000fe20007ffe0ff */
[----:B------:R0:W2:Y:S01]  /*4ff0*/  F2I.FTZ.U32.TRUNC.NTZ R9, R8 ;  /* 0x0000000800097305 */ /* 0x0000a2000021f000 */
[----:B------:R-:W-:Y:S01]  /*5000*/  ISETP.NE.AND P3, PT, R6, RZ, PT ;  /* 0x000000ff0600720c */ /* 0x000fe20003f65270 */
        /* <DEDUP_REMOVED lines=18> */
[----:B------:R-:W-:Y:S02]  /*5130*/  @!P6 VIADD R9, R9, 0x1 ;  /* 0x000000010909e836 */ /* 0x000fe40000000000 */
[----:B------:R-:W-:Y:S01]  /*5140*/  @!P2 IMAD.MOV R7, RZ, RZ, -R7 ;  /* 0x000000ffff07a224 */ /* 0x000fe200078e0a07 */
[----:B------:R-:W-:Y:S01]  /*5150*/  ISETP.GE.U32.AND P4, PT, R11, R0, PT ;  /* 0x000000000b00720c */ /* 0x000fe20003f86070 */
[----:B------:R-:W-:Y:S01]  /*5160*/  IMAD.HI.U32 R13, R13, R15, R12 ;  /* 0x0000000f0d0d7227 */ /* 0x000fe200078e000c */
        /* <DEDUP_REMOVED lines=25> */
[-C--:B------:R-:W-:Y:S01]  /*5300*/  @!P5 IADD3 R12, PT, PT, R12, -R23.reuse, RZ ;  /* 0x800000170c0cd210 */ /* 0x080fe20007ffe0ff */
[----:B------:R-:W-:Y:S02]  /*5310*/  @!P5 VIADD R10, R10, 0x1 ;  /* 0x000000010a0ad836 */ /* 0x000fe40000000000 */
[----:B------:R-:W-:Y:S01]  /*5320*/  @!P6 IMAD.IADD R14, R14, 0x1, -R23 ;  /* 0x000000010e0ee824 */ /* 0x000fe200078e0a17 */
[-C--:B------:R-:W-:Y:S01]  /*5330*/  ISETP.GE.U32.AND P3, PT, R12, R23.reuse, PT ;  /* 0x000000170c00720c */ /* 0x080fe20003f66070 */
[----:B------:R-:W-:Y:S01]  /*5340*/  @!P6 VIADD R13, R13, 0x1 ;  /* 0x000000010d0de836 */ /* 0x000fe20000000000 */
[-C--:B------:R-:W-:Y:S02]  /*5350*/  LOP3.LUT R12, R9, R4.reuse, RZ, 0x3c, !PT ;  /* 0x00000004090c7212 */ /* 0x080fe400078e3cff */
[----:B------:R-:W-:Y:S02]  /*5360*/  ISETP.GE.U32.AND P4, PT, R14, R23, PT ;  /* 0x000000170e00720c */ /* 0x000fe40003f86070 */
[----:B------:R-:W-:-:S02]  /*5370*/  LOP3.LUT R14, R7, R4, RZ, 0x3c, !PT ;  /* 0x00000004070e7212 */ /* 0x000fc400078e3cff */
[----:B------:R-:W-:Y:S02]  /*5380*/  ISETP.GE.AND P2, PT, R12, RZ, PT ;  /* 0x000000ff0c00720c */ /* 0x000fe40003f46270 */
[----:B------:R-:W-:Y:S01]  /*5390*/  ISETP.GE.AND P1, PT, R14, RZ, PT ;  /* 0x000000ff0e00720c */ /* 0x000fe20003f26270 */
[----:B0-----:R-:W-:Y:S01]  /*53a0*/  IMAD.MOV R14, RZ, RZ, -R15 ;  /* 0x000000ffff0e7224 */ /* 0x001fe200078e0a0f */
[----:B------:R-:W-:Y:S02]  /*53b0*/  LOP3.LUT R12, RZ, R4, RZ, 0x33, !PT ;  /* 0x00000004ff0c7212 */ /* 0x000fe400078e33ff */
[----:B------:R-:W-:Y:S01]  /*53c0*/  @P3 IADD3 R10, PT, PT, R10, 0x1, RZ ;  /* 0x000000010a0a3810 */ /* 0x000fe20007ffe0ff */
[----:B------:R-:W-:Y:S01]  /*53d0*/  IMAD R17, R14, R11, RZ ;  /* 0x0000000b0e117224 */ /* 0x000fe200078e02ff */
[----:B------:R-:W-:Y:S01]  /*53e0*/  ISETP.NE.AND P3, PT, R4, RZ, PT ;  /* 0x000000ff0400720c */ /* 0x000fe20003f65270 */
[----:B------:R-:W-:Y:S02]  /*53f0*/  @P4 VIADD R13, R13, 0x1 ;  /* 0x000000010d0d4836 */ /* 0x000fe40000000000 */
[----:B------:R-:W-:-:S02]  /*5400*/  IMAD.MOV.U32 R14, RZ, RZ, RZ ;  /* 0x000000ffff0e7224 */ /* 0x000fc400078e00ff */
[----:B------:R-:W-:Y:S02]  /*5410*/  @!P2 IMAD.MOV R10, RZ, RZ, -R10 ;  /* 0x000000ffff0aa224 */ /* 0x000fe400078e0a0a */
[----:B------:R-:W-:Y:S02]  /*5420*/  @!P1 IMAD.MOV R13, RZ, RZ, -R13 ;  /* 0x000000ffff0d9224 */ /* 0x000fe400078e0a0d */
[----:B------:R-:W-:Y:S01]  /*5430*/  IMAD.HI.U32 R17, R15, R17, R14 ;  /* 0x000000110f117227 */ /* 0x000fe200078e000e */
[C---:B------:R-:W-:Y:S02]  /*5440*/  SEL R10, R12.reuse, R10, !P3 ;  /* 0x0000000a0c0a7207 */ /* 0x040fe40005800000 */
[----:B------:R-:W-:Y:S02]  /*5450*/  SEL R12, R12, R13, !P3 ;  /* 0x0000000d0c0c7207 */ /* 0x000fe40005800000 */
[----:B------:R-:W-:Y:S02]  /*5460*/  MOV R13, R16 ;  /* 0x00000010000d7202 */ /* 0x000fe40000000f00 */
[----:B------:R-:W-:-:S02]  /*5470*/  IABS R16, R10 ;  /* 0x0000000a00107213 */ /* 0x000fc40000000000 */
[----:B------:R-:W-:Y:S01]  /*5480*/  IABS R20, R12 ;  /* 0x0000000c00147213 */ /* 0x000fe20000000000 */
[----:B------:R-:W0:Y:S02]  /*5490*/  I2F.RP R23, R13 ;  /* 0x0000000d00177306 */ /* 0x000e240000209400 */
[----:B------:R-:W-:-:S04]  /*54a0*/  IMAD.HI.U32 R14, R17, R16, RZ ;  /* 0x00000010110e7227 */ /* 0x000fc800078e00ff */
[----:B------:R-:W-:-:S04]  /*54b0*/  IMAD.HI.U32 R17, R17, R20, RZ ;  /* 0x0000001411117227 */ /* 0x000fc800078e00ff */
[----:B------:R-:W-:Y:S02]  /*54c0*/  IMAD.MOV R15, RZ, RZ, -R14 ;  /* 0x000000ffff0f7224 */ /* 0x000fe400078e0a0e */
[----:B------:R-:W-:Y:S02]  /*54d0*/  IMAD.MOV R22, RZ, RZ, -R17 ;  /* 0x000000ffff167224 */ /* 0x000fe400078e0a11 */
[C---:B------:R-:W-:Y:S01]  /*54e0*/  IMAD R16, R11.reuse, R15, R16 ;  /* 0x0000000f0b107224 */ /* 0x040fe200078e0210 */
[----:B0-----:R-:W0:Y:S01]  /*54f0*/  MUFU.RCP R23, R23 ;  /* 0x0000001700177308 */ /* 0x001e220000001000 */
[----:B------:R-:W-:-:S03]  /*5500*/  IMAD R20, R11, R22, R20 ;  /* 0x000000160b147224 */ /* 0x000fc600078e0214 */
[C---:B------:R-:W-:Y:S02]  /*5510*/  ISETP.GT.U32.AND P5, PT, R11.reuse, R16, PT ;  /* 0x000000100b00720c */ /* 0x040fe40003fa4070 */
[----:B------:R-:W-:-:S11]  /*5520*/  ISETP.GT.U32.AND P6, PT, R11, R20, PT ;  /* 0x000000140b00720c */ /* 0x000fd60003fc4070 */
[----:B------:R-:W-:Y:S02]  /*5530*/  @!P5 IMAD.IADD R16, R16, 0x1, -R11 ;  /* 0x000000011010d824 */ /* 0x000fe400078e0a0b */
[-C--:B------:R-:W-:Y:S01]  /*5540*/  @!P6 IADD3 R20, PT, PT, R20, -R11.reuse, RZ ;  /* 0x8000000b1414e210 */ /* 0x080fe20007ffe0ff */
[----:B0-----:R-:W-:Y:S02]  /*5550*/  VIADD R15, R23, 0xffffffe ;  /* 0x0ffffffe170f7836 */ /* 0x001fe40000000000 */
        /* <DEDUP_REMOVED lines=9> */
[----:B------:R-:W-:Y:S01]  /*55f0*/  LOP3.LUT R16, RZ, R5, RZ, 0x33, !PT ;  /* 0x00000005ff107212 */ /* 0x000fe200078e33ff */
[----:B------:R-:W-:Y:S01]  /*5600*/  @P3 VIADD R14, R14, 0x1 ;  /* 0x000000010e0e3836 */ /* 0x000fe20000000000 */
[----:B------:R-:W-:Y:S02]  /*5610*/  ISETP.NE.AND P3, PT, R5, RZ, PT ;  /* 0x000000ff0500720c */ /* 0x000fe40003f65270 */
[----:B------:R-:W-:Y:S01]  /*5620*/  @P4 IADD3 R17, PT, PT, R17, 0x1, RZ ;  /* 0x0000000111114810 */ /* 0x000fe20007ffe0ff */
        /* <DEDUP_REMOVED lines=18> */
[--C-:B------:R-:W-:Y:S01]  /*5750*/  @!P5 IMAD.IADD R16, R16, 0x1, -R13.reuse ;  /* 0x000000011010d824 */ /* 0x100fe200078e0a0d */
[----:B------:R-:W-:Y:S01]  /*5760*/  @!P5 IADD3 R14, PT, PT, R14, 0x1, RZ ;  /* 0x000000010e0ed810 */ /* 0x000fe20007ffe0ff */
[----:B------:R-:W-:Y:S02]  /*5770*/  @!P6 IMAD.IADD R20, R20, 0x1, -R13 ;  /* 0x000000011414e824 */ /* 0x000fe400078e0a0d */
        /* <DEDUP_REMOVED lines=12> */
[----:B------:R-:W-:Y:S01]  /*5840*/  IMAD R21, R6, R13, R21 ;  /* 0x0000000d06157224 */ /* 0x000fe200078e0215 */
[----:B------:R-:W-:Y:S01]  /*5850*/  IADD3 R13, PT, PT, -R10, RZ, RZ ;  /* 0x000000ff0a0d7210 */ /* 0x000fe20007ffe1ff */
[----:B------:R-:W-:Y:S02]  /*5860*/  @P4 VIADD R15, R15, 0x1 ;  /* 0x000000010f0f4836 */ /* 0x000fe40000000000 */
[----:B------:R-:W-:Y:S01]  /*5870*/  IMAD R23, R6, R16, R3 ;  /* 0x0000001006177224 */ /* 0x000fe200078e0203 */
[----:B------:R-:W-:Y:S01]  /*5880*/  IADD3 R16, PT, PT, -R17, RZ, RZ ;  /* 0x000000ff11107210 */ /* 0x000fe20007ffe1ff */
[----:B------:R-:W-:-:S02]  /*5890*/  @!P2 IMAD.MOV R14, RZ, RZ, -R14 ;  /* 0x000000ffff0ea224 */ /* 0x000fc400078e0a0e */
[----:B------:R-:W-:Y:S02]  /*58a0*/  @!P1 IMAD.MOV R15, RZ, RZ, -R15 ;  /* 0x000000ffff0f9224 */ /* 0x000fe400078e0a0f */
[----:B------:R-:W-:Y:S01]  /*58b0*/  IMAD R22, R4, R13, R9 ;  /* 0x0000000d04167224 */ /* 0x000fe200078e0209 */
[C---:B------:R-:W-:Y:S01]  /*58c0*/  SEL R14, R20.reuse, R14, !P3 ;  /* 0x0000000e140e7207 */ /* 0x040fe20005800000 */
[----:B------:R-:W-:Y:S01]  /*58d0*/  IMAD.MOV R13, RZ, RZ, -R12 ;  /* 0x000000ffff0d7224 */ /* 0x000fe200078e0a0c */
[----:B------:R-:W-:Y:S01]  /*58e0*/  SEL R15, R20, R15, !P3 ;  /* 0x0000000f140f7207 */ /* 0x000fe20005800000 */
[----:B------:R-:W-:Y:S02]  /*58f0*/  IMAD.MOV R6, RZ, RZ, -R11 ;  /* 0x000000ffff067224 */ /* 0x000fe400078e0a0b */
[----:B------:R-:W-:Y:S02]  /*5900*/  IMAD R13, R4, R13, R7 ;  /* 0x0000000d040d7224 */ /* 0x000fe400078e0207 */
[----:B------:R-:W-:-:S02]  /*5910*/  IMAD.MOV R9, RZ, RZ, -R14 ;  /* 0x000000ffff097224 */ /* 0x000fc400078e0a0e */
[C---:B------:R-:W-:Y:S02]  /*5920*/  IMAD R4, R5.reuse, R6, R10 ;  /* 0x0000000605047224 */ /* 0x040fe400078e020a */
[----:B------:R-:W-:Y:S02]  /*5930*/  IMAD R7, R5, R16, R12 ;  /* 0x0000001005077224 */ /* 0x000fe400078e020c */
[----:B------:R-:W-:Y:S01]  /*5940*/  IMAD R6, R21, UR15, RZ ;  /* 0x0000000f15067c24 */ /* 0x000fe2000f8e02ff */
[----:B------:R-:W-:Y:S01]  /*5950*/  IADD3 R21, P0, PT, R18, R3, RZ ;  /* 0x0000000312157210 */ /* 0x000fe20007f1e0ff */
[----:B------:R-:W-:Y:S02]  /*5960*/  IMAD.MOV R20, RZ, RZ, -R15 ;  /* 0x000000ffff147224 */ /* 0x000fe400078e0a0f */
[----:B------:R-:W-:Y:S01]  /*5970*/  IMAD R11, R8, R9, R11 ;  /* 0x00000009080b7224 */ /* 0x000fe200078e020b */
[----:B------:R-:W-:Y:S01]  /*5980*/  SHF.R.S32.HI R12, RZ, 0x1f, R6 ;  /* 0x0000001fff0c7819 */ /* 0x000fe20000011406 */
[----:B------:R-:W-:-:S02]  /*5990*/  IMAD R5, R22, UR14, RZ ;  /* 0x0000000e16057c24 */ /* 0x000fc4000f8e02ff */
[----:B------:R-:W-:Y:S02]  /*59a0*/  IMAD R4, R4, UR13, RZ ;  /* 0x0000000d04047c24 */ /* 0x000fe4000f8e02ff */
        /* <DEDUP_REMOVED lines=36> */
.L_x_187:
[----:B------:R-:W0:Y:S01]  /*5bf0*/  LDCU UR5, c[0x0][0x3b8] ;  /* 0x00007700ff0577ac */ /* 0x000e220008000800 */
[----:B------:R-:W-:Y:S01]  /*5c00*/  IADD3 R0, P0, PT, R18, R21, RZ ;  /* 0x0000001512007210 */ /* 0x000fe20007f1e0ff */
[----:B------:R-:W-:Y:S01]  /*5c10*/  BSSY.RECONVERGENT B0, `(.L_x_211) ;  /* 0x000002a000007945 */ /* 0x000fe20003800200 */
[----:B------:R-:W0:Y:S02]  /*5c20*/  LDCU UR6, c[0x0][0x3cc] ;  /* 0x00007980ff0677ac */ /* 0x000e240008000800 */
[----:B------:R-:W-:Y:S01]  /*5c30*/  IADD3.X R2, PT, PT, RZ, R19, RZ, P0, !PT ;  /* 0x00000013ff027210 */ /* 0x000fe200007fe4ff */
        /* <DEDUP_REMOVED lines=15> */
[----:B------:R-:W-:Y:S01]  /*5d30*/  ISETP.NE.U32.AND P2, PT, R18, RZ, PT ;  /* 0x000000ff1200720c */ /* 0x000fe20003f45070 */
[----:B------:R-:W-:-:S05]  /*5d40*/  IMAD.MOV.U32 R4, RZ, RZ, RZ ;  /* 0x000000ffff047224 */ /* 0x000fca00078e00ff */
        /* <DEDUP_REMOVED lines=9> */
[----:B------:R-:W-:Y:S01]  /*5de0*/  @P0 IADD3 R5, PT, PT, -R18, R5, RZ ;  /* 0x0000000512050210 */ /* 0x000fe20007ffe1ff */
[----:B------:R-:W-:-:S03]  /*5df0*/  @P0 VIADD R4, R4, 0x1 ;  /* 0x0000000104040836 */ /* 0x000fc60000000000 */
[----:B------:R-:W-:Y:S01]  /*5e00*/  ISETP.GE.U32.AND P1, PT, R5, R18, PT ;  /* 0x000000120500720c */ /* 0x000fe20003f26070 */
[----:B------:R-:W-:-:S12]  /*5e10*/  IMAD.MOV.U32 R5, RZ, RZ, RZ ;  /* 0x000000ffff057224 */ /* 0x000fd800078e00ff */
[----:B------:R-:W-:Y:S01]  /*5e20*/  @P1 VIADD R4, R4, 0x1 ;  /* 0x0000000104041836 */ /* 0x000fe20000000000 */
[----:B------:R-:W-:Y:S01]  /*5e30*/  @!P2 LOP3.LUT R4, RZ, R18, RZ, 0x33, !PT ;  /* 0x00000012ff04a212 */ /* 0x000fe200078e33ff */
[----:B------:R-:W-:Y:S06]  /*5e40*/  BRA `(.L_x_213) ;  /* 0x0000000000187947 */ /* 0x000fec0003800000 */
.L_x_212:
[----:B------:R-:W-:Y:S01]  /*5e50*/  IMAD.MOV.U32 R5, RZ, RZ, R6 ;  /* 0x000000ffff057224 */ /* 0x000fe200078e0006 */
[----:B------:R-:W-:Y:S02]  /*5e60*/  MOV R6, R4 ;  /* 0x0000000400067202 */ /* 0x000fe40000000f00 */
[----:B------:R-:W-:-:S07]  /*5e70*/  MOV R4, 0x5e90 ;  /* 0x00005e9000047802 */ /* 0x000fce0000000f00 */
[----:B-1----:R-:W-:Y:S05]  /*5e80*/  CALL.REL.NOINC `($__internal_0_$__cuda_sm20_div_u64) ;  /* 0x0000003000507944 */ /* 0x002fea0003c00000 */
[----:B------:R-:W-:Y:S02]  /*5e90*/  IMAD.MOV.U32 R4, RZ, RZ, R6 ;  /* 0x000000ffff047224 */ /* 0x000fe400078e0006 */
[----:B------:R-:W-:-:S07]  /*5ea0*/  IMAD.MOV.U32 R5, RZ, RZ, R7 ;  /* 0x000000ffff057224 */ /* 0x000fce00078e0007 */
.L_x_213:
[----:B-1----:R-:W-:Y:S05]  /*5eb0*/  BSYNC.RECONVERGENT B0 ;  /* 0x0000000000007941 */ /* 0x002fea0003800200 */
.L_x_211:
        /* <DEDUP_REMOVED lines=11> */
[----:B------:R-:W-:Y:S01]  /*5f70*/  MOV R19, R2 ;  /* 0x0000000200137202 */ /* 0x000fe20000000f00 */
        /* <DEDUP_REMOVED lines=11> */
[----:B0-----:R-:W-:Y:S01]  /*6030*/  IMAD.MOV.U32 R6, RZ, RZ, RZ ;  /* 0x000000ffff067224 */ /* 0x001fe200078e00ff */
[----:B---3--:R-:W-:-:S05]  /*6040*/  IADD3 R10, PT, PT, RZ, -R7, RZ ;  /* 0x80000007ff0a7210 */ /* 0x008fca0007ffe0ff */
[----:B------:R-:W-:Y:S02]  /*6050*/  IMAD R9, R10, R5, RZ ;  /* 0x000000050a097224 */ /* 0x000fe400078e02ff */
[----:B------:R-:W0:Y:S02]  /*6060*/  I2F.RP R10, R11 ;  /* 0x0000000b000a7306 */ /* 0x000e240000209400 */
[----:B------:R-:W-:-:S06]  /*6070*/  IMAD.HI.U32 R9, R7, R9, R6 ;  /* 0x0000000907097227 */ /* 0x000fcc00078e0006 */
[----:B------:R-:W-:-:S04]  /*6080*/  IMAD.HI.U32 R6, R9, R8, RZ ;  /* 0x0000000809067227 */ /* 0x000fc800078e00ff */
[----:B------:R-:W-:Y:S01]  /*6090*/  IMAD.MOV R7, RZ, RZ, -R6 ;  /* 0x000000ffff077224 */ /* 0x000fe200078e0a06 */
[----:B0-----:R-:W0:Y:S03]  /*60a0*/  MUFU.RCP R10, R10 ;  /* 0x0000000a000a7308 */ /* 0x001e260000001000 */
[----:B------:R-:W-:Y:S01]  /*60b0*/  IMAD R8, R5, R7, R8 ;  /* 0x0000000705087224 */ /* 0x000fe200078e0208 */
[----:B------:R-:W-:-:S04]  /*60c0*/  LOP3.LUT R7, R21, R4, RZ, 0x3c, !PT ;  /* 0x0000000415077212 */ /* 0x000fc800078e3cff */
[----:B------:R-:W-:Y:S02]  /*60d0*/  ISETP.GT.U32.AND P1, PT, R5, R8, PT ;  /* 0x000000080500720c */ /* 0x000fe40003f24070 */
[----:B------:R-:W-:Y:S01]  /*60e0*/  ISETP.GE.AND P3, PT, R7, RZ, PT ;  /* 0x000000ff0700720c */ /* 0x000fe20003f66270 */
[----:B0-----:R-:W-:-:S10]  /*60f0*/  VIADD R9, R10, 0xffffffe ;  /* 0x0ffffffe0a097836 */ /* 0x001fd40000000000 */
[----:B------:R-:W-:Y:S01]  /*6100*/  @!P1 IADD3 R6, PT, PT, R6, 0x1, RZ ;  /* 0x0000000106069810 */ /* 0x000fe20007ffe0ff */
[----:B------:R-:W-:Y:S01]  /*6110*/  @!P1 IMAD.IADD R8, R8, 0x1, -R5 ;  /* 0x0000000108089824 */ /* 0x000fe200078e0a05 */
[----:B------:R-:W-:Y:S01]  /*6120*/  ISETP.NE.AND P1, PT, R4, RZ, PT ;  /* 0x000000ff0400720c */ /* 0x000fe20003f25270 */
[----:B------:R-:W0:Y:S03]  /*6130*/  F2I.FTZ.U32.TRUNC.NTZ R9, R9 ;  /* 0x0000000900097305 */ /* 0x000e26000021f000 */
[----:B------:R-:W-:Y:S02]  /*6140*/  ISETP.GE.U32.AND P2, PT, R8, R5, PT ;  /* 0x000000050800720c */ /* 0x000fe40003f46070 */
[----:B------:R-:W3:Y:S11]  /*6150*/  LDC R5, c[0x0][0x3c0] ;  /* 0x0000f000ff057b82 */ /* 0x000ef60000000800 */
[----:B------:R-:W-:-:S02]  /*6160*/  @P2 VIADD R6, R6, 0x1 ;  /* 0x0000000106062836 */ /* 0x000fc40000000000 */
[----:B0-----:R-:W-:Y:S02]  /*6170*/  IMAD.MOV R8, RZ, RZ, -R9 ;  /* 0x000000ffff087224 */ /* 0x001fe400078e0a09 */
[----:B------:R-:W-:Y:S01]  /*6180*/  @!P3 IMAD.MOV R6, RZ, RZ, -R6 ;  /* 0x000000ffff06b224 */ /* 0x000fe200078e0a06 */
[----:B------:R-:W-:Y:S01]  /*6190*/  @!P1 LOP3.LUT R6, RZ, R4, RZ, 0x33, !PT ;  /* 0x00000004ff069212 */ /* 0x000fe200078e33ff */
[----:B------:R-:W-:Y:S02]  /*61a0*/  IMAD R7, R8, R11, RZ ;  /* 0x0000000b08077224 */ /* 0x000fe400078e02ff */
[----:B------:R-:W-:Y:S01]  /*61b0*/  IMAD.MOV.U32 R8, RZ, RZ, RZ ;  /* 0x000000ffff087224 */ /* 0x000fe200078e00ff */
[----:B------:R-:W-:-:S03]  /*61c0*/  IABS R10, R6 ;  /* 0x00000006000a7213 */ /* 0x000fc60000000000 */
[----:B------:R-:W-:Y:S01]  /*61d0*/  IMAD.HI.U32 R7, R9, R7, R8 ;  /* 0x0000000709077227 */ /* 0x000fe200078e0008 */
[----:B---3--:R-:W-:Y:S02]  /*61e0*/  IABS R13, R5 ;  /* 0x00000005000d7213 */ /* 0x008fe40000000000 */
        /* <DEDUP_REMOVED lines=16> */
[----:B------:R-:W-:-:S05]  /*62f0*/  @P1 IADD3 R7, PT, PT, R7, 0x1, RZ ;  /* 0x0000000107071810 */ /* 0x000fca0007ffe0ff */
        /* <DEDUP_REMOVED lines=32> */
[----:B------:R-:W-:-:S03]  /*6500*/  MOV R8, R10 ;  /* 0x0000000a00087202 */ /* 0x000fc60000000f00 */
[----:B------:R-:W-:Y:S02]  /*6510*/  IMAD.MOV R10, RZ, RZ, -R14 ;  /* 0x000000ffff0a7224 */ /* 0x000fe400078e0a0e */
[----:B------:R-:W-:-:S04]  /*6520*/  IMAD.HI.U32 R7, R7, R8, RZ ;  /* 0x0000000807077227 */ /* 0x000fc800078e00ff */
[----:B------:R-:W-:Y:S02]  /*6530*/  IMAD.MOV R9, RZ, RZ, -R7 ;  /* 0x000000ffff097224 */ /* 0x000fe400078e0a07 */
[----:B------:R-:W-:Y:S02]  /*6540*/  IMAD R5, R5, R10, R12 ;  /* 0x0000000a05057224 */ /* 0x000fe400078e020c */
[----:B------:R-:W-:Y:S02]  /*6550*/  IMAD R8, R11, R9, R8 ;  /* 0x000000090b087224 */ /* 0x000fe400078e0208 */
[----:B------:R-:W-:Y:S02]  /*6560*/  IMAD.MOV R9, RZ, RZ, -R12 ;  /* 0x000000ffff097224 */ /* 0x000fe400078e0a0c */
[----:B-1----:R-:W-:Y:S01]  /*6570*/  IMAD R5, R5, UR13, RZ ;  /* 0x0000000d05057c24 */ /* 0x002fe2000f8e02ff */
[----:B------:R-:W-:-:S13]  /*6580*/  ISETP.GT.U32.AND P2, PT, R11, R8, PT ;  /* 0x000000080b00720c */ /* 0x000fda0003f44070 */
[----:B------:R-:W-:Y:S02]  /*6590*/  @!P2 IMAD.IADD R8, R8, 0x1, -R11 ;  /* 0x000000010808a824 */ /* 0x000fe400078e0a0b */
        /* <DEDUP_REMOVED lines=11> */
[----:B------:R-:W-:Y:S01]  /*6650*/  @!P3 IADD3 R7, PT, PT, -R7, RZ, RZ ;  /* 0x000000ff0707b210 */ /* 0x000fe20007ffe1ff */
[----:B------:R-:W-:Y:S01]  /*6660*/  IMAD.MOV.U32 R21, RZ, RZ, R0 ;  /* 0x000000ffff157224 */ /* 0x000fe200078e0000 */
[----:B------:R-:W-:-:S05]  /*6670*/  @!P2 LOP3.LUT R7, RZ, R15, RZ, 0x33, !PT ;  /* 0x0000000fff07a212 */ /* 0x000fca00078e33ff */
        /* <DEDUP_REMOVED lines=16> */
.L_x_215:
[----:B------:R-:W-:Y:S05]  /*6780*/  BSYNC.RECONVERGENT B0 ;  /* 0x0000000000007941 */ /* 0x000fea0003800200 */
.L_x_214:
        /* <DEDUP_REMOVED lines=14> */
.L_x_216:
[----:B------:R-:W0:Y:S01]  /*6870*/  LDC R6, c[0x0][0x3c8] ;  /* 0x0000f200ff067b82 */ /* 0x000e220000000800 */
[-C--:B------:R-:W-:Y:S02]  /*6880*/  IABS R5, R21.reuse ;  /* 0x0000001500057213 */ /* 0x080fe40000000000 */
[----:B------:R-:W-:-:S03]  /*6890*/  IADD3 R3, P0, PT, R18, R21, RZ ;  /* 0x0000001512037210 */ /* 0x000fc60007f1e0ff */
[----:B------:R-:W-:Y:S01]  /*68a0*/  IMAD.HI.U32 R7, R2, R5, RZ ;  /* 0x0000000502077227 */ /* 0x000fe200078e00ff */
[----:B------:R-:W-:Y:S01]  /*68b0*/  IABS R12, R3 ;  /* 0x00000003000c7213 */ /* 0x000fe20000000000 */
[----:B------:R-:W1:Y:S01]  /*68c0*/  LDC R4, c[0x0][0x3c4] ;  /* 0x0000f100ff047b82 */ /* 0x000e620000000800 */
[----:B------:R-:W-:Y:S01]  /*68d0*/  IADD3.X R19, PT, PT, RZ, R19, RZ, P0, !PT ;  /* 0x00000013ff137210 */ /* 0x000fe200007fe4ff */
[----:B------:R-:W-:Y:S01]  /*68e0*/  IMAD.MOV R2, RZ, RZ, -R7 ;  /* 0x000000ffff027224 */ /* 0x000fe200078e0a07 */
[----:B0-----:R-:W-:-:S04]  /*68f0*/  IABS R10, R6 ;  /* 0x00000006000a7213 */ /* 0x001fc80000000000 */
[----:B------:R-:W0:Y:S01]  /*6900*/  I2F.RP R11, R10 ;  /* 0x0000000a000b7306 */ /* 0x000e220000209400 */
[----:B------:R-:W-:Y:S01]  /*6910*/  IMAD R5, R10, R2, R5 ;  /* 0x000000020a057224 */ /* 0x000fe200078e0205 */
[----:B-1----:R-:W-:-:S04]  /*6920*/  IABS R23, R4 ;  /* 0x0000000400177213 */ /* 0x002fc80000000000 */
[----:B------:R-:W-:Y:S02]  /*6930*/  ISETP.GT.U32.AND P5, PT, R0, R5, PT ;  /* 0x000000050000720c */ /* 0x000fe40003fa4070 */
[----:B------:R-:W1:Y:S08]  /*6940*/  I2F.RP R14, R23 ;  /* 0x00000017000e7306 */ /* 0x000e700000209400 */
[----:B0-----:R-:W0:Y:S03]  /*6950*/  MUFU.RCP R11, R11 ;  /* 0x0000000b000b7308 */ /* 0x001e260000001000 */
[----:B------:R-:W-:-:S02]  /*6960*/  @!P5 IADD3 R5, PT, PT, R5, -R10, RZ ;  /* 0x8000000a0505d210 */ /* 0x000fc40007ffe0ff */
[----:B------:R-:W-:Y:S02]  /*6970*/  @!P5 IADD3 R7, PT, PT, R7, 0x1, RZ ;  /* 0x000000010707d810 */ /* 0x000fe40007ffe0ff */
[----:B------:R-:W-:Y:S01]  /*6980*/  ISETP.GE.U32.AND P3, PT, R5, R0, PT ;  /* 0x000000000500720c */ /* 0x000fe20003f66070 */
[----:B------:R-:W-:Y:S01]  /*6990*/  IMAD.MOV.U32 R0, RZ, RZ, R10 ;  /* 0x000000ffff007224 */ /* 0x000fe200078e000a */
[----:B-1----:R-:W-:Y:S01]  /*69a0*/  MUFU.RCP R14, R14 ;  /* 0x0000000e000e7308 */ /* 0x002fe20000001000 */
[----:B------:R-:W1:Y:S01]  /*69b0*/  LDC R5, c[0x0][0x3c0] ;  /* 0x0000f000ff057b82 */ /* 0x000e620000000800 */
[----:B0-----:R-:W-:-:S09]  /*69c0*/  IADD3 R8, PT, PT, R11, 0xffffffe, RZ ;  /* 0x0ffffffe0b087810 */ /* 0x001fd20007ffe0ff */
        /* <DEDUP_REMOVED lines=15> */
[----:B------:R-:W-:Y:S02]  /*6ac0*/  ISETP.GE.AND P2, PT, R8, RZ, PT ;  /* 0x000000ff0800720c */ /* 0x000fe40003f46270 */
[----:B0-----:R-:W-:-:S05]  /*6ad0*/  IADD3 R12, PT, PT, RZ, -R13, RZ ;  /* 0x8000000dff0c7210 */ /* 0x001fca0007ffe0ff */
[----:B------:R-:W-:Y:S02]  /*6ae0*/  IMAD R15, R12, R23, RZ ;  /* 0x000000170c0f7224 */ /* 0x000fe400078e02ff */
[----:B------:R-:W-:Y:S02]  /*6af0*/  IMAD.MOV.U32 R12, RZ, RZ, RZ ;  /* 0x000000ffff0c7224 */ /* 0x000fe400078e00ff */
[----:B------:R-:W-:Y:S01]  /*6b00*/  @!P6 IMAD.IADD R11, R11, 0x1, -R10 ;  /* 0x000000010b0be824 */ /* 0x000fe200078e0a0a */
[----:B------:R-:W-:Y:S01]  /*6b10*/  LOP3.LUT R10, R3, R6, RZ, 0x3c, !PT ;  /* 0x00000006030a7212 */ /* 0x000fe200078e3cff */
[----:B------:R-:W-:Y:S02]  /*6b20*/  @!P6 VIADD R9, R9, 0x1 ;  /* 0x000000010909e836 */ /* 0x000fe40000000000 */
[----:B------:R-:W-:Y:S01]  /*6b30*/  @!P2 IMAD.MOV R7, RZ, RZ, -R7 ;  /* 0x000000ffff07a224 */ /* 0x000fe200078e0a07 */
[----:B------:R-:W-:Y:S01]  /*6b40*/  ISETP.GE.U32.AND P4, PT, R11, R0, PT ;  /* 0x000000000b00720c */ /* 0x000fe20003f86070 */
[----:B------:R-:W-:Y:S01]  /*6b50*/  IMAD.HI.U32 R13, R13, R15, R12 ;  /* 0x0000000f0d0d7227 */ /* 0x000fe200078e000c */
[----:B------:R-:W-:-:S02]  /*6b60*/  ISETP.GE.AND P1, PT, R10, RZ, PT ;  /* 0x000000ff0a00720c */ /* 0x000fc40003f26270 */
[----:B------:R-:W-:Y:S02]  /*6b70*/  LOP3.LUT R10, RZ, R6, RZ, 0x33, !PT ;  /* 0x00000006ff0a7212 */ /* 0x000fe400078e33ff */
[----:B-1----:R-:W-:-:S04]  /*6b80*/  IABS R11, R5 ;  /* 0x00000005000b7213 */ /* 0x002fc80000000000 */
[----:B------:R-:W0:Y:S03]  /*6b90*/  I2F.RP R16, R11 ;  /* 0x0000000b00107306 */ /* 0x000e260000209400 */
[----:B------:R-:W-:-:S04]  /*6ba0*/  @P4 VIADD R9, R9, 0x1 ;  /* 0x0000000109094836 */ /* 0x000fc80000000000 */
[----:B------:R-:W-:Y:S01]  /*6bb0*/  IMAD.MOV.U32 R8, RZ, RZ, R9 ;  /* 0x000000ffff087224 */ /* 0x000fe200078e0009 */
[----:B------:R-:W-:-:S03]  /*6bc0*/  SEL R9, R10, R7, !P3 ;  /* 0x000000070a097207 */ /* 0x000fc60005800000 */
[----:B------:R-:W-:Y:S01]  /*6bd0*/  @!P1 IMAD.MOV R8, RZ, RZ, -R8 ;  /* 0x000000ffff089224 */ /* 0x000fe200078e0a08 */
[----:B0-----:R-:W0:Y:S04]  /*6be0*/  MUFU.RCP R16, R16 ;  /* 0x0000001000107308 */ /* 0x001e280000001000 */
[----:B------:R-:W-:Y:S02]  /*6bf0*/  SEL R7, R10, R8, !P3 ;  /* 0x000000080a077207 */ /* 0x000fe40005800000 */
[----:B------:R-:W-:Y:S02]  /*6c00*/  IABS R8, R9 ;  /* 0x0000000900087213 */ /* 0x000fe40000000000 */
[----:B------:R-:W-:-:S03]  /*6c10*/  IABS R14, R7 ;  /* 0x00000007000e7213 */ /* 0x000fc60000000000 */
[----:B------:R-:W-:Y:S02]  /*6c20*/  IMAD.MOV.U32 R12, RZ, RZ, R8 ;  /* 0x000000ffff0c7224 */ /* 0x000fe400078e0008 */
[----:B------:R-:W1:Y:S02]  /*6c30*/  LDC R8, c[0x0][0x3bc] ;  /* 0x0000ef00ff087b82 */ /* 0x000e640000000800 */
[----:B------:R-:W-:-:S04]  /*6c40*/  IMAD.HI.U32 R10, R13, R12, RZ ;  /* 0x0000000c0d0a7227 */ /* 0x000fc800078e00ff */
[----:B------:R-:W-:Y:S01]  /*6c50*/  IMAD.HI.U32 R13, R13, R14, RZ ;  /* 0x0000000e0d0d7227 */ /* 0x000fe200078e00ff */
[----:B------:R-:W-:-:S03]  /*6c60*/  IADD3 R15, PT, PT, -R10, RZ, RZ ;  /* 0x000000ff0a0f7210 */ /* 0x000fc60007ffe1ff */
        /* <DEDUP_REMOVED lines=16> */
[----:B------:R-:W-:Y:S02]  /*6d70*/  ISETP.GE.AND P2, PT, R12, RZ, PT ;  /* 0x000000ff0c00720c */ /* 0x000fe40003f46270 */
[----:B------:R-:W-:Y:S01]  /*6d80*/  ISETP.GE.AND P1, PT, R14, RZ, PT ;  /* 0x000000ff0e00720c */ /* 0x000fe20003f26270 */
[----:B0-----:R-:W-:Y:S01]  /*6d90*/  IMAD.MOV R14, RZ, RZ, -R15 ;  /* 0x000000ffff0e7224 */ /* 0x001fe200078e0a0f */
[----:B------:R-:W-:Y:S01]  /*6da0*/  LOP3.LUT R12, RZ, R4, RZ, 0x33, !PT ;  /* 0x00000004ff0c7212 */ /* 0x000fe200078e33ff */
[----:B------:R-:W-:Y:S01]  /*6db0*/  @P3 VIADD R10, R10, 0x1 ;  /* 0x000000010a0a3836 */ /* 0x000fe20000000000 */
[----:B------:R-:W-:Y:S01]  /*6dc0*/  ISETP.NE.AND P3, PT, R4, RZ, PT ;  /* 0x000000ff0400720c */ /* 0x000fe20003f65270 */
[----:B------:R-:W-:Y:S02]  /*6dd0*/  @P4 VIADD R13, R13, 0x1 ;  /* 0x000000010d0d4836 */ /* 0x000fe40000000000 */
[----:B------:R-:W-:Y:S02]  /*6de0*/  IMAD R17, R14, R11, RZ ;  /* 0x0000000b0e117224 */ /* 0x000fe400078e02ff */
[----:B------:R-:W-:-:S02]  /*6df0*/  IMAD.MOV.U32 R14, RZ, RZ, RZ ;  /* 0x000000ffff0e7224 */ /* 0x000fc400078e00ff */
[----:B------:R-:W-:Y:S02]  /*6e00*/  @!P2 IADD3 R10, PT, PT, -R10, RZ, RZ ;  /* 0x000000ff0a0aa210 */ /* 0x000fe40007ffe1ff */
[----:B------:R-:W-:Y:S02]  /*6e10*/  @!P1 IMAD.MOV R13, RZ, RZ, -R13 ;  /* 0x000000ffff0d9224 */ /* 0x000fe400078e0a0d */
[C---:B------:R-:W-:Y:S01]  /*6e20*/  SEL R10, R12.reuse, R10, !P3 ;  /* 0x0000000a0c0a7207 */ /* 0x040fe20005800000 */
[----:B------:R-:W-:Y:S02]  /*6e30*/  IMAD.HI.U32 R17, R15, R17, R14 ;  /* 0x000000110f117227 */ /* 0x000fe400078e000e */
[----:B------:R-:W-:Y:S02]  /*6e40*/  SEL R12, R12, R13, !P3 ;  /* 0x0000000d0c0c7207 */ /* 0x000fe40005800000 */
[----:B------:R-:W-:Y:S01]  /*6e50*/  IMAD.MOV.U32 R13, RZ, RZ, R16 ;  /* 0x000000ffff0d7224 */ /* 0x000fe200078e0010 */
[----:B------:R-:W-:-:S02]  /*6e60*/  IABS R16, R10 ;  /* 0x0000000a00107213 */ /* 0x000fc40000000000 */
        /* <DEDUP_REMOVED lines=12> */
[----:B------:R-:W-:Y:S01]  /*6f30*/  @!P6 IMAD.IADD R20, R20, 0x1, -R11 ;  /* 0x000000011414e824 */ /* 0x000fe200078e0a0b */
[----:B------:R-:W-:Y:S01]  /*6f40*/  @!P6 IADD3 R17, PT, PT, R17, 0x1, RZ ;  /* 0x000000011111e810 */ /* 0x000fe20007ffe0ff */
[----:B0-----:R-:W-:Y:S01]  /*6f50*/  VIADD R15, R23, 0xffffffe ;  /* 0x0ffffffe170f7836 */ /* 0x001fe20000000000 */
[-C--:B------:R-:W-:Y:S01]  /*6f60*/  ISETP.GE.U32.AND P3, PT, R16, R11.reuse, PT ;  /* 0x0000000b1000720c */ /* 0x080fe20003f66070 */
[----:B------:R-:W-:Y:S01]  /*6f70*/  @!P5 VIADD R14, R14, 0x1 ;  /* 0x000000010e0ed836 */ /* 0x000fe20000000000 */
[----:B------:R-:W-:Y:S02]  /*6f80*/  ISETP.GE.U32.AND P4, PT, R20, R11, PT ;  /* 0x0000000b1400720c */ /* 0x000fe40003f86070 */
[-C--:B------:R-:W-:Y:S01]  /*6f90*/  LOP3.LUT R11, R10, R5.reuse, RZ, 0x3c, !PT ;  /* 0x000000050a0b7212 */ /* 0x080fe200078e3cff */
[----:B------:R-:W0:Y:S01]  /*6fa0*/  F2I.FTZ.U32.TRUNC.NTZ R15, R15 ;  /* 0x0000000f000f7305 */ /* 0x000e22000021f000 */
[----:B------:R-:W-:-:S02]  /*6fb0*/  LOP3.LUT R16, R12, R5, RZ, 0x3c, !PT ;  /* 0x000000050c107212 */ /* 0x000fc400078e3cff */
[----:B------:R-:W-:Y:S02]  /*6fc0*/  ISETP.GE.AND P2, PT, R11, RZ, PT ;  /* 0x000000ff0b00720c */ /* 0x000fe40003f46270 */
[----:B------:R-:W-:Y:S02]  /*6fd0*/  ISETP.GE.AND P1, PT, R16, RZ, PT ;  /* 0x000000ff1000720c */ /* 0x000fe40003f26270 */
[----:B------:R-:W-:Y:S01]  /*6fe0*/  LOP3.LUT R16, RZ, R5, RZ, 0x33, !PT ;  /* 0x00000005ff107212 */ /* 0x000fe200078e33ff */
[----:B------:R-:W-:Y:S01]  /*6ff0*/  @P3 VIADD R14, R14, 0x1 ;  /* 0x000000010e0e3836 */ /* 0x000fe20000000000 */
[----:B------:R-:W-:Y:S01]  /*7000*/  ISETP.NE.AND P3, PT, R5, RZ, PT ;  /* 0x000000ff0500720c */ /* 0x000fe20003f65270 */
[----:B------:R-:W-:Y:S02]  /*7010*/  @P4 VIADD R17, R17, 0x1 ;  /* 0x0000000111114836 */ /* 0x000fe40000000000 */
[----:B0-----:R-:W-:-:S04]  /*7020*/  IMAD.MOV R20, RZ, RZ, -R15 ;  /* 0x000000ffff147224 */ /* 0x001fc800078e0a0f */
[----:B------:R-:W-:Y:S02]  /*7030*/  @!P2 IMAD.MOV R14, RZ, RZ, -R14 ;  /* 0x000000ffff0ea224 */ /* 0x000fe400078e0a0e */
[----:B------:R-:W-:Y:S01]  /*7040*/  @!P1 IADD3 R17, PT, PT, -R17, RZ, RZ ;  /* 0x000000ff11119210 */ /* 0x000fe20007ffe1ff */
[----:B------:R-:W-:Y:S02]  /*7050*/  IMAD R23, R20, R13, RZ ;  /* 0x0000000d14177224 */ /* 0x000fe400078e02ff */
[C---:B------:R-:W-:Y:S01]  /*7060*/  SEL R11, R16.reuse, R14, !P3 ;  /* 0x0000000e100b7207 */ /* 0x040fe20005800000 */
[----:B------:R-:W-:Y:S01]  /*7070*/  IMAD.MOV.U32 R14, RZ, RZ, RZ ;  /* 0x000000ffff0e7224 */ /* 0x000fe200078e00ff */
[----:B------:R-:W-:Y:S02]  /*7080*/  SEL R17, R16, R17, !P3 ;  /* 0x0000001110117207 */ /* 0x000fe40005800000 */
[----:B------:R-:W-:Y:S01]  /*7090*/  IABS R16, R11 ;  /* 0x0000000b00107213 */ /* 0x000fe20000000000 */
[----:B------:R-:W-:Y:S01]  /*70a0*/  IMAD.HI.U32 R15, R15, R23, R14 ;  /* 0x000000170f0f7227 */ /* 0x000fe200078e000e */
[----:B------:R-:W-:-:S05]  /*70b0*/  IABS R22, R17 ;  /* 0x0000001100167213 */ /* 0x000fca0000000000 */
[----:B------:R-:W-:-:S04]  /*70c0*/  IMAD.HI.U32 R14, R15, R16, RZ ;  /* 0x000000100f0e7227 */ /* 0x000fc800078e00ff */
[----:B------:R-:W-:-:S04]  /*70d0*/  IMAD.HI.U32 R15, R15, R22, RZ ;  /* 0x000000160f0f7227 */ /* 0x000fc800078e00ff */
[----:B------:R-:W-:Y:S02]  /*70e0*/  IMAD.MOV R20, RZ, RZ, -R14 ;  /* 0x000000ffff147224 */ /* 0x000fe400078e0a0e */
[----:B------:R-:W-:Y:S02]  /*70f0*/  IMAD.MOV R23, RZ, RZ, -R15 ;  /* 0x000000ffff177224 */ /* 0x000fe400078e0a0f */
[C---:B------:R-:W-:Y:S02]  /*7100*/  IMAD R16, R13.reuse, R20, R16 ;  /* 0x000000140d107224 */ /* 0x040fe400078e0210 */
[----:B------:R-:W-:-:S03]  /*7110*/  IMAD R20, R13, R23, R22 ;  /* 0x000000170d147224 */ /* 0x000fc600078e0216 */
[C---:B------:R-:W-:Y:S02]  /*7120*/  ISETP.GT.U32.AND P5, PT, R13.reuse, R16, PT ;  /* 0x000000100d00720c */ /* 0x040fe40003fa4070 */
[----:B------:R-:W-:-:S11]  /*7130*/  ISETP.GT.U32.AND P6, PT, R13, R20, PT ;  /* 0x000000140d00720c */ /* 0x000fd60003fc4070 */
        /* <DEDUP_REMOVED lines=15> */
[C---:B------:R-:W-:Y:S01]  /*7230*/  IMAD R21, R6.reuse, R13, R21 ;  /* 0x0000000d06157224 */ /* 0x040fe200078e0215 */
[----:B------:R-:W-:Y:S01]  /*7240*/  @P4 IADD3 R15, PT, PT, R15, 0x1, RZ ;  /* 0x000000010f0f4810 */ /* 0x000fe20007ffe0ff */
[----:B------:R-:W-:Y:S02]  /*7250*/  IMAD.MOV R13, RZ, RZ, -R10 ;  /* 0x000000ffff0d7224 */ /* 0x000fe400078e0a0a */
[----:B------:R-:W-:-:S02]  /*7260*/  IMAD R23, R6, R16, R3 ;  /* 0x0000001006177224 */ /* 0x000fc400078e0203 */
[----:B------:R-:W-:Y:S02]  /*7270*/  @!P2 IMAD.MOV R14, RZ, RZ, -R14 ;  /* 0x000000ffff0ea224 */ /* 0x000fe400078e0a0e */
[----:B------:R-:W-:Y:S01]  /*7280*/  IMAD R22, R4, R13, R9 ;  /* 0x0000000d04167224 */ /* 0x000fe200078e0209 */
[----:B------:R-:W-:Y:S01]  /*7290*/  IADD3 R13, PT, PT, -R12, RZ, RZ ;  /* 0x000000ff0c0d7210 */ /* 0x000fe20007ffe1ff */
[----:B------:R-:W-:Y:S01]  /*72a0*/  @!P1 IMAD.MOV R15, RZ, RZ, -R15 ;  /* 0x000000ffff0f9224 */ /* 0x000fe200078e0a0f */
[C---:B------:R-:W-:Y:S01]  /*72b0*/  SEL R14, R20.reuse, R14, !P3 ;  /* 0x0000000e140e7207 */ /* 0x040fe20005800000 */
[----:B------:R-:W-:Y:S02]  /*72c0*/  IMAD.MOV R6, RZ, RZ, -R11 ;  /* 0x000000ffff067224 */ /* 0x000fe400078e0a0b */
[----:B------:R-:W-:Y:S01]  /*72d0*/  IMAD.MOV R16, RZ, RZ, -R17 ;  /* 0x000000ffff107224 */ /* 0x000fe200078e0a11 */
[----:B------:R-:W-:Y:S01]  /*72e0*/  SEL R15, R20, R15, !P3 ;  /* 0x0000000f140f7207 */ /* 0x000fe20005800000 */
[----:B------:R-:W-:-:S02]  /*72f0*/  IMAD R13, R4, R13, R7 ;  /* 0x0000000d040d7224 */ /* 0x000fc400078e0207 */
[----:B------:R-:W-:Y:S02]  /*7300*/  IMAD.MOV R9, RZ, RZ, -R14 ;  /* 0x000000ffff097224 */ /* 0x000fe400078e0a0e */
        /* <DEDUP_REMOVED lines=45> */
.L_x_186:
        /* <DEDUP_REMOVED lines=19> */
[----:B------:R-:W-:Y:S02]  /*7710*/  IMAD.MOV R9, RZ, RZ, -R18 ;  /* 0x000000ffff097224 */ /* 0x000fe400078e0a12 */
[----:B------:R-:W-:Y:S01]  /*7720*/  HFMA2 R4, -RZ, RZ, 0, 0 ;  /* 0x00000000ff047431 */ /* 0x000fe200000001ff */
[----:B------:R-:W-:-:S04]  /*7730*/  ISETP.NE.U32.AND P2, PT, R18, RZ, PT ;  /* 0x000000ff1200720c */ /* 0x000fc80003f45070 */
        /* <DEDUP_REMOVED lines=11> */
[----:B------:R-:W-:Y:S02]  /*77f0*/  ISETP.GE.U32.AND P1, PT, R5, R18, PT ;  /* 0x000000120500720c */ /* 0x000fe40003f26070 */
[----:B------:R-:W-:-:S11]  /*7800*/  MOV R5, RZ ;  /* 0x000000ff00057202 */ /* 0x000fd60000000f00 */
[----:B------:R-:W-:Y:S01]  /*7810*/  @P1 VIADD R4, R4, 0x1 ;  /* 0x0000000104041836 */ /* 0x000fe20000000000 */
[----:B------:R-:W-:Y:S01]  /*7820*/  @!P2 LOP3.LUT R4, RZ, R18, RZ, 0x33, !PT ;  /* 0x00000012ff04a212 */ /* 0x000fe200078e33ff */
[----:B------:R-:W-:Y:S06]  /*7830*/  BRA `(.L_x_219) ;  /* 0x0000000000187947 */ /* 0x000fec0003800000 */
.L_x_218:
[----:B------:R-:W-:Y:S02]  /*7840*/  IMAD.MOV.U32 R5, RZ, RZ, R6 ;  /* 0x000000ffff057224 */ /* 0x000fe400078e0006 */
[----:B------:R-:W-:Y:S01]  /*7850*/  IMAD.MOV.U32 R6, RZ, RZ, R4 ;  /* 0x000000ffff067224 */ /* 0x000fe200078e0004 */
[----:B------:R-:W-:-:S07]  /*7860*/  MOV R4, 0x7880 ;  /* 0x0000788000047802 */ /* 0x000fce0000000f00 */
[----:B-1----:R-:W-:Y:S05]  /*7870*/  CALL.REL.NOINC `($__internal_0_$__cuda_sm20_div_u64) ;  /* 0x0000001400d47944 */ /* 0x002fea0003c00000 */
[----:B------:R-:W-:Y:S02]  /*7880*/  IMAD.MOV.U32 R4, RZ, RZ, R6 ;  /* 0x000000ffff047224 */ /* 0x000fe400078e0006 */
[----:B------:R-:W-:-:S07]  /*7890*/  IMAD.MOV.U32 R5, RZ, RZ, R7 ;  /* 0x000000ffff057224 */ /* 0x000fce00078e0007 */
.L_x_219:
[----:B-1----:R-:W-:Y:S05]  /*78a0*/  BSYNC.RECONVERGENT B0 ;  /* 0x0000000000007941 */ /* 0x002fea0003800200 */
.L_x_217:
[----:B------:R-:W-:Y:S01]  /*78b0*/  IADD3 R3, P0, PT, R4, R3, RZ ;  /* 0x0000000304037210 */ /* 0x000fe20007f1e0ff */
[----:B------:R-:W-:Y:S03]  /*78c0*/  BSSY.RECONVERGENT B0, `(.L_x_220) ;  /* 0x000008b000007945 */ /* 0x000fe60003800200 */
[C---:B------:R-:W-:Y:S02]  /*78d0*/  LOP3.LUT R6, R3.reuse, 0x1, RZ, 0xc0, !PT ;  /* 0x0000000103067812 */ /* 0x040fe400078ec0ff */
[----:B------:R-:W-:Y:S02]  /*78e0*/  IADD3.X R4, PT, PT, RZ, R5, RZ, P0, !PT ;  /* 0x00000005ff047210 */ /* 0x000fe400007fe4ff */
[----:B------:R-:W-:Y:S02]  /*78f0*/  ISETP.NE.U32.AND P1, PT, R6, 0x1, PT ;  /* 0x000000010600780c */ /* 0x000fe40003f25070 */
[----:B------:R-:W-:-:S02]  /*7900*/  ISETP.NE.U32.AND P0, PT, R3, RZ, PT ;  /* 0x000000ff0300720c */ /* 0x000fc40003f05070 */
[----:B------:R-:W-:Y:S02]  /*7910*/  ISETP.NE.U32.AND.EX P1, PT, RZ, RZ, PT, P1 ;  /* 0x000000ffff00720c */ /* 0x000fe40003f25110 */
[----:B------:R-:W-:-:S11]  /*7920*/  ISETP.NE.AND.EX P0, PT, R4, RZ, PT, P0 ;  /* 0x000000ff0400720c */ /* 0x000fd60003f05300 */
        /* <DEDUP_REMOVED lines=28> */
[-C--:B------:R-:W-:Y:S01]  /*7af0*/  @!P1 IADD3 R8, PT, PT, R8, -R5.reuse, RZ ;  /* 0x8000000508089210 */ /* 0x080fe20007ffe0ff */
[----:B------:R-:W-:Y:S01]  /*7b00*/  @!P1 VIADD R6, R6, 0x1 ;  /* 0x0000000106069836 */ /* 0x000fe20000000000 */
[----:B------:R-:W-:Y:S02]  /*7b10*/  ISETP.NE.AND P1, PT, R4, RZ, PT ;  /* 0x000000ff0400720c */ /* 0x000fe40003f25270 */
[----:B------:R-:W-:Y:S01]  /*7b20*/  ISETP.GE.U32.AND P2, PT, R8, R5, PT ;  /* 0x000000050800720c */ /* 0x000fe20003f46070 */
[----:B------:R-:W0:Y:S01]  /*7b30*/  F2I.FTZ.U32.TRUNC.NTZ R9, R9 ;  /* 0x0000000900097305 */ /* 0x000e22000021f000 */
[----:B------:R-:W3:Y:S11]  /*7b40*/  LDC R5, c[0x0][0x3c0] ;  /* 0x0000f000ff057b82 */ /* 0x000ef60000000800 */
[----:B------:R-:W-:-:S02]  /*7b50*/  @P2 VIADD R6, R6, 0x1 ;  /* 0x0000000106062836 */ /* 0x000fc40000000000 */
[----:B0-----:R-:W-:-:S03]  /*7b60*/  IMAD.MOV R8, RZ, RZ, -R9 ;  /* 0x000000ffff087224 */ /* 0x001fc600078e0a09 */
[----:B------:R-:W-:Y:S02]  /*7b70*/  @!P3 IADD3 R6, PT, PT, -R6, RZ, RZ ;  /* 0x000000ff0606b210 */ /* 0x000fe40007ffe1ff */
[----:B------:R-:W-:Y:S01]  /*7b80*/  @!P1 LOP3.LUT R6, RZ, R4, RZ, 0x33, !PT ;  /* 0x00000004ff069212 */ /* 0x000fe200078e33ff */
[----:B------:R-:W-:Y:S02]  /*7b90*/  IMAD R7, R8, R11, RZ ;  /* 0x0000000b08077224 */ /* 0x000fe400078e02ff */
[----:B------:R-:W-:Y:S01]  /*7ba0*/  IMAD.MOV.U32 R8, RZ, RZ, RZ ;  /* 0x000000ffff087224 */ /* 0x000fe200078e00ff */
[----:B------:R-:W-:Y:S02]  /*7bb0*/  IABS R10, R6 ;  /* 0x00000006000a7213 */ /* 0x000fe40000000000 */
[----:B---3--:R-:W-:Y:S01]  /*7bc0*/  IABS R13, R5 ;  /* 0x00000005000d7213 */ /* 0x008fe20000000000 */
        /* <DEDUP_REMOVED lines=8> */
[----:B------:R-:W-:Y:S02]  /*7c50*/  @!P2 IMAD.IADD R8, R8, 0x1, -R11 ;  /* 0x000000010808a824 */ /* 0x000fe400078e0a0b */
[----:B------:R-:W-:Y:S01]  /*7c60*/  @!P2 VIADD R7, R7, 0x1 ;  /* 0x000000010707a836 */ /* 0x000fe20000000000 */
[----:B------:R-:W-:Y:S02]  /*7c70*/  ISETP.NE.AND P2, PT, R3, RZ, PT ;  /* 0x000000ff0300720c */ /* 0x000fe40003f45270 */
[----:B0-----:R-:W-:Y:S02]  /*7c80*/  IADD3 R9, PT, PT, R10, 0xffffffe, RZ ;  /* 0x0ffffffe0a097810 */ /* 0x001fe40007ffe0ff */
[----:B------:R-:W-:Y:S02]  /*7c90*/  ISETP.GE.U32.AND P1, PT, R8, R11, PT ;  /* 0x0000000b0800720c */ /* 0x000fe40003f26070 */
[----:B------:R-:W-:Y:S02]  /*7ca0*/  LOP3.LUT R8, R6, R3, RZ, 0x3c, !PT ;  /* 0x0000000306087212 */ /* 0x000fe400078e3cff */
[----:B------:R-:W0:Y:S01]  /*7cb0*/  F2I.FTZ.U32.TRUNC.NTZ R9, R9 ;  /* 0x0000000900097305 */ /* 0x000e22000021f000 */
[----:B-----5:R-:W-:-:S02]  /*7cc0*/  IABS R11, R15 ;  /* 0x0000000f000b7213 */ /* 0x020fc40000000000 */
[----:B------:R-:W-:-:S06]  /*7cd0*/  ISETP.GE.AND P3, PT, R8, RZ, PT ;  /* 0x000000ff0800720c */ /* 0x000fcc0003f66270 */
[----:B------:R-:W-:-:S04]  /*7ce0*/  @P1 VIADD R7, R7, 0x1 ;  /* 0x0000000107071836 */ /* 0x000fc80000000000 */
[----:B------:R-:W-:Y:S02]  /*7cf0*/  IMAD.MOV.U32 R12, RZ, RZ, R7 ;  /* 0x000000ffff0c7224 */ /* 0x000fe400078e0007 */
[----:B0-----:R-:W-:-:S03]  /*7d00*/  IMAD.MOV R8, RZ, RZ, -R9 ;  /* 0x000000ffff087224 */ /* 0x001fc600078e0a09 */
[----:B------:R-:W-:Y:S01]  /*7d10*/  @!P3 IADD3 R12, PT, PT, -R12, RZ, RZ ;  /* 0x000000ff0c0cb210 */ /* 0x000fe20007ffe1ff */
[----:B------:R-:W-:Y:S01]  /*7d20*/  IMAD R7, R8, R13, RZ ;  /* 0x0000000d08077224 */ /* 0x000fe200078e02ff */
[----:B------:R-:W-:Y:S01]  /*7d30*/  @!P2 LOP3.LUT R12, RZ, R3, RZ, 0x33, !PT ;  /* 0x00000003ff0ca212 */ /* 0x000fe200078e33ff */
[----:B------:R-:W-:-:S03]  /*7d40*/  IMAD.MOV.U32 R8, RZ, RZ, RZ ;  /* 0x000000ffff087224 */ /* 0x000fc600078e00ff */
[----:B------:R-:W-:Y:S01]  /*7d50*/  IABS R10, R12 ;  /* 0x0000000c000a7213 */ /* 0x000fe20000000000 */
        /* <DEDUP_REMOVED lines=14> */
[----:B------:R-:W0:Y:S02]  /*7e40*/  F2I.FTZ.U32.TRUNC.NTZ R9, R9 ;  /* 0x0000000900097305 */ /* 0x000e24000021f000 */
[----:B------:R-:W-:-:S07]  /*7e50*/  ISETP.GE.AND P3, PT, R8, RZ, PT ;  /* 0x000000ff0800720c */ /* 0x000fce0003f66270 */
        /* <DEDUP_REMOVED lines=18> */
[----:B------:R-:W-:Y:S01]  /*7f80*/  @!P2 IMAD.IADD R8, R8, 0x1, -R11 ;  /* 0x000000010808a824 */ /* 0x000fe200078e0a0b */
[----:B------:R-:W-:Y:S02]  /*7f90*/  @!P2 IADD3 R7, PT, PT, R7, 0x1, RZ ;  /* 0x000000010707a810 */ /* 0x000fe40007ffe0ff */
        /* <DEDUP_REMOVED lines=29> */
.L_x_221:
[----:B------:R-:W-:Y:S05]  /*8170*/  BSYNC.RECONVERGENT B0 ;  /* 0x0000000000007941 */ /* 0x000fea0003800200 */
.L_x_220:
        /* <DEDUP_REMOVED lines=11> */
[----:B0-----:R-:W-:-:S05]  /*8230*/  IADD3 R5, PT, PT, RZ, -R3, RZ ;  /* 0x80000003ff057210 */ /* 0x001fca0007ffe0ff */
[----:B------:R-:W-:-:S04]  /*8240*/  IMAD R5, R5, R0, RZ ;  /* 0x0000000005057224 */ /* 0x000fc800078e02ff */
[----:B--234-:R-:W-:-:S07]  /*8250*/  IMAD.HI.U32 R2, R3, R5, R2 ;  /* 0x0000000503027227 */ /* 0x01cfce00078e0002 */
.L_x_222:
        /* <DEDUP_REMOVED lines=18> */
[----:B------:R-:W-:Y:S01]  /*8380*/  IMAD.MOV.U32 R0, RZ, RZ, R10 ;  /* 0x000000ffff007224 */ /* 0x000fe200078e000a */
[----:B-1----:R-:W-:Y:S01]  /*8390*/  MUFU.RCP R14, R14 ;  /* 0x0000000e000e7308 */ /* 0x002fe20000001000 */
[----:B------:R-:W1:Y:S01]  /*83a0*/  LDC R5, c[0x0][0x3c0] ;  /* 0x0000f000ff057b82 */ /* 0x000e620000000800 */
[----:B0-----:R-:W-:-:S09]  /*83b0*/  VIADD R8, R11, 0xffffffe ;  /* 0x0ffffffe0b087836 */ /* 0x001fd20000000000 */
[----:B------:R-:W-:Y:S01]  /*83c0*/  @P3 VIADD R7, R7, 0x1 ;  /* 0x0000000107073836 */ /* 0x000fe20000000000 */
[----:B------:R0:W2:Y:S01]  /*83d0*/  F2I.FTZ.U32.TRUNC.NTZ R9, R8 ;  /* 0x0000000800097305 */ /* 0x0000a2000021f000 */
[----:B------:R-:W-:Y:S01]  /*83e0*/  ISETP.NE.AND P3, PT, R6, RZ, PT ;  /* 0x000000ff0600720c */ /* 0x000fe20003f65270 */
[----:B0-----:R-:W-:Y:S02]  /*83f0*/  HFMA2 R8, -RZ, RZ, 0, 0 ;  /* 0x00000000ff087431 */ /* 0x001fe400000001ff */
        /* <DEDUP_REMOVED lines=13> */
[----:B------:R-:W-:Y:S01]  /*84d0*/  IMAD R15, R12, R23, RZ ;  /* 0x000000170c0f7224 */ /* 0x000fe200078e02ff */
[----:B------:R-:W-:-:S05]  /*84e0*/  MOV R12, RZ ;  /* 0x000000ff000c7202 */ /* 0x000fca0000000f00 */
[----:B------:R-:W-:Y:S01]  /*84f0*/  @!P6 IADD3 R11, PT, PT, R11, -R10, RZ ;  /* 0x8000000a0b0be210 */ /* 0x000fe20007ffe0ff */
[----:B------:R-:W-:Y:S01]  /*8500*/  @!P6 VIADD R9, R9, 0x1 ;  /* 0x000000010909e836 */ /* 0x000fe20000000000 */
[----:B------:R-:W-:Y:S01]  /*8510*/  LOP3.LUT R10, R3, R6, RZ, 0x3c, !PT ;  /* 0x00000006030a7212 */ /* 0x000fe200078e3cff */
[----:B------:R-:W-:Y:S01]  /*8520*/  @!P2 IMAD.MOV R7, RZ, RZ, -R7 ;  /* 0x000000ffff07a224 */ /* 0x000fe200078e0a07 */
[----:B------:R-:W-:Y:S01]  /*8530*/  ISETP.GE.U32.AND P4, PT, R11, R0, PT ;  /* 0x000000000b00720c */ /* 0x000fe20003f86070 */
[----:B------:R-:W-:Y:S01]  /*8540*/  IMAD.HI.U32 R13, R13, R15, R12 ;  /* 0x0000000f0d0d7227 */ /* 0x000fe200078e000c */
[----:B------:R-:W-:Y:S02]  /*8550*/  ISETP.GE.AND P1, PT, R10, RZ, PT ;  /* 0x000000ff0a00720c */ /* 0x000fe40003f26270 */
[----:B------:R-:W-:Y:S02]  /*8560*/  LOP3.LUT R10, RZ, R6, RZ, 0x33, !PT ;  /* 0x00000006ff0a7212 */ /* 0x000fe400078e33ff */
[----:B-1----:R-:W-:-:S04]  /*8570*/  IABS R11, R5 ;  /* 0x00000005000b7213 */ /* 0x002fc80000000000 */
[----:B------:R-:W0:Y:S03]  /*8580*/  I2F.RP R16, R11 ;  /* 0x0000000b00107306 */ /* 0x000e260000209400 */
[----:B------:R-:W-:-:S05]  /*8590*/  @P4 IADD3 R9, PT, PT, R9, 0x1, RZ ;  /* 0x0000000109094810 */ /* 0x000fca0007ffe0ff */
        /* <DEDUP_REMOVED lines=34> */
[----:B------:R-:W-:Y:S01]  /*87c0*/  IMAD R17, R14, R11, RZ ;  /* 0x0000000b0e117224 */ /* 0x000fe200078e02ff */
[----:B------:R-:W-:Y:S01]  /*87d0*/  @P4 IADD3 R13, PT, PT, R13, 0x1, RZ ;  /* 0x000000010d0d4810 */ /* 0x000fe20007ffe0ff */
[----:B------:R-:W-:-:S04]  /*87e0*/  HFMA2 R14, -RZ, RZ, 0, 0 ;  /* 0x00000000ff0e7431 */ /* 0x000fc800000001ff */
        /* <DEDUP_REMOVED lines=18> */
[--C-:B------:R-:W-:Y:S01]  /*8910*/  @!P5 IMAD.IADD R16, R16, 0x1, -R11.reuse ;  /* 0x000000011010d824 */ /* 0x100fe200078e0a0b */
[----:B0-----:R-:W-:Y:S01]  /*8920*/  IADD3 R15, PT, PT, R23, 0xffffffe, RZ ;  /* 0x0ffffffe170f7810 */ /* 0x001fe20007ffe0ff */
[----:B------:R-:W-:Y:S02]  /*8930*/  @!P6 IMAD.IADD R20, R20, 0x1, -R11 ;  /* 0x000000011414e824 */ /* 0x000fe400078e0a0b */
[----:B------:R-:W-:Y:S01]  /*8940*/  @!P5 VIADD R14, R14, 0x1 ;  /* 0x000000010e0ed836 */ /* 0x000fe20000000000 */
[-C--:B------:R-:W-:Y:S01]  /*8950*/  ISETP.GE.U32.AND P3, PT, R16, R11.reuse, PT ;  /* 0x0000000b1000720c */ /* 0x080fe20003f66070 */
[----:B------:R-:W-:Y:S01]  /*8960*/  @!P6 VIADD R17, R17, 0x1 ;  /* 0x000000011111e836 */ /* 0x000fe20000000000 */
[----:B------:R-:W-:Y:S01]  /*8970*/  ISETP.GE.U32.AND P4, PT, R20, R11, PT ;  /* 0x0000000b1400720c */ /* 0x000fe20003f86070 */
[----:B------:R-:W0:Y:S01]  /*8980*/  F2I.FTZ.U32.TRUNC.NTZ R15, R15 ;  /* 0x0000000f000f7305 */ /* 0x000e22000021f000 */
[-C--:B------:R-:W-:Y:S02]  /*8990*/  LOP3.LUT R11, R10, R5.reuse, RZ, 0x3c, !PT ;  /* 0x000000050a0b7212 */ /* 0x080fe400078e3cff */
[----:B------:R-:W-:-:S02]  /*89a0*/  LOP3.LUT R16, R12, R5, RZ, 0x3c, !PT ;  /* 0x000000050c107212 */ /* 0x000fc400078e3cff */
[----:B------:R-:W-:Y:S02]  /*89b0*/  ISETP.GE.AND P2, PT, R11, RZ, PT ;  /* 0x000000ff0b00720c */ /* 0x000fe40003f46270 */
[----:B------:R-:W-:Y:S02]  /*89c0*/  ISETP.GE.AND P1, PT, R16, RZ, PT ;  /* 0x000000ff1000720c */ /* 0x000fe40003f26270 */
[----:B------:R-:W-:Y:S01]  /*89d0*/  LOP3.LUT R16, RZ, R5, RZ, 0x33, !PT ;  /* 0x00000005ff107212 */ /* 0x000fe200078e33ff */
[----:B------:R-:W-:Y:S01]  /*89e0*/  @P3 VIADD R14, R14, 0x1 ;  /* 0x000000010e0e3836 */ /* 0x000fe20000000000 */
[----:B------:R-:W-:Y:S01]  /*89f0*/  ISETP.NE.AND P3, PT, R5, RZ, PT ;  /* 0x000000ff0500720c */ /* 0x000fe20003f65270 */
[----:B------:R-:W-:Y:S01]  /*8a00*/  @P4 VIADD R17, R17, 0x1 ;  /* 0x0000000111114836 */ /* 0x000fe20000000000 */
[----:B0-----:R-:W-:-:S05]  /*8a10*/  IADD3 R20, PT, PT, RZ, -R15, RZ ;  /* 0x8000000fff147210 */ /* 0x001fca0007ffe0ff */
        /* <DEDUP_REMOVED lines=11> */
[----:B------:R-:W-:Y:S01]  /*8ad0*/  IMAD.MOV R20, RZ, RZ, -R14 ;  /* 0x000000ffff147224 */ /* 0x000fe200078e0a0e */
[----:B------:R-:W-:-:S03]  /*8ae0*/  IADD3 R23, PT, PT, -R15, RZ, RZ ;  /* 0x000000ff0f177210 */ /* 0x000fc60007ffe1ff */
        /* <DEDUP_REMOVED lines=22> */
[----:B------:R-:W-:Y:S01]  /*8c50*/  @!P2 IADD3 R14, PT, PT, -R14, RZ, RZ ;  /* 0x000000ff0e0ea210 */ /* 0x000fe20007ffe1ff */
[----:B------:R-:W-:Y:S02]  /*8c60*/  IMAD R23, R6, R16, R3 ;  /* 0x0000001006177224 */ /* 0x000fe400078e0203 */
[----:B------:R-:W-:Y:S01]  /*8c70*/  @!P1 IMAD.MOV R15, RZ, RZ, -R15 ;  /* 0x000000ffff0f9224 */ /* 0x000fe200078e0a0f */
[----:B------:R-:W-:Y:S01]  /*8c80*/  SEL R14, R20, R14, !P3 ;  /* 0x0000000e140e7207 */ /* 0x000fe20005800000 */
[----:B------:R-:W-:Y:S02]  /*8c90*/  IMAD R22, R4, R13, R9 ;  /* 0x0000000d04167224 */ /* 0x000fe400078e0209 */
[----:B------:R-:W-:Y:S01]  /*8ca0*/  IMAD.MOV R13, RZ, RZ, -R12 ;  /* 0x000000ffff0d7224 */ /* 0x000fe200078e0a0c */
[----:B------:R-:W-:Y:S01]  /*8cb0*/  SEL R15, R20, R15, !P3 ;  /* 0x0000000f140f7207 */ /* 0x000fe20005800000 */
[----:B------:R-:W-:Y:S01]  /*8cc0*/  IMAD.MOV R6, RZ, RZ, -R11 ;  /* 0x000000ffff067224 */ /* 0x000fe200078e0a0b */
[----:B------:R-:W-:Y:S01]  /*8cd0*/  IADD3 R9, PT, PT, -R14, RZ, RZ ;  /* 0x000000ff0e097210 */ /* 0x000fe20007ffe1ff */
[----:B------:R-:W-:-:S02]  /*8ce0*/  IMAD.MOV R16, RZ, RZ, -R17 ;  /* 0x000000ffff107224 */ /* 0x000fc400078e0a11 */
[----:B------:R-:W-:Y:S02]  /*8cf0*/  IMAD R13, R4, R13, R7 ;  /* 0x0000000d040d7224 */ /* 0x000fe400078e0207 */
        /* <DEDUP_REMOVED lines=45> */
        .weak           $__internal_0_$__cuda_sm20_div_u64
        .type           $__internal_0_$__cuda_sm20_div_u64,@function
        .size           $__internal_0_$__cuda_sm20_div_u64,(.L_x_832 - $__internal_0_$__cuda_sm20_div_u64)
$__internal_0_$__cuda_sm20_div_u64:
[----:B------:R-:W-:Y:S01]  /*8fd0*/  IMAD.U32 R13, RZ, RZ, UR4 ;  /* 0x00000004ff0d7e24 */ /* 0x000fe2000f8e00ff */
[----:B------:R-:W-:-:S04]  /*8fe0*/  MOV R12, R18 ;  /* 0x00000012000c7202 */ /* 0x000fc80000000f00 */
[----:B------:R-:W0:Y:S02]  /*8ff0*/  I2F.U64.RP R7, R12 ;  /* 0x0000000c00077312 */ /* 0x000e240000309000 */
[----:B0-----:R-:W0:Y:S02]  /*9000*/  MUFU.RCP R7, R7 ;  /* 0x0000000700077308 */ /* 0x001e240000001000 */
[----:B0-----:R-:W-:-:S15]  /*9010*/  VIADD R8, R7, 0x1ffffffe ;  /* 0x1ffffffe07087836 */ /* 0x001fde0000000000 */
[----:B------:R-:W-:-:S15]  /*9020*/  NOP ;  /* 0x0000000000007918 */ /* 0x000fde0000000000 */
[----:B------:R-:W-:-:S15]  /*9030*/  NOP ;  /* 0x0000000000007918 */ /* 0x000fde0000000000 */
[----:B------:R-:W-:-:S15]  /*9040*/  NOP ;  /* 0x0000000000007918 */ /* 0x000fde0000000000 */
[----:B------:R-:W0:Y:S02]  /*9050*/  F2I.U64.TRUNC R8, R8 ;  /* 0x0000000800087311 */ /* 0x000e24000020d800 */
[----:B0-----:R-:W-:-:S04]  /*9060*/  IMAD.WIDE.U32 R10, R8, R18, RZ ;  /* 0x00000012080a7225 */ /* 0x001fc800078e00ff */
[----:B------:R-:W-:Y:S01]  /*9070*/  IMAD R11, R8, UR4, R11 ;  /* 0x00000004080b7c24 */ /* 0x000fe2000f8e020b */
[----:B------:R-:W-:-:S03]  /*9080*/  IADD3 R15, P0, PT, RZ, -R10, RZ ;  /* 0x8000000aff0f7210 */ /* 0x000fc60007f1e0ff */
[----:B------:R-:W-:Y:S02]  /*9090*/  IMAD R11, R9, R18, R11 ;  /* 0x00000012090b7224 */ /* 0x000fe400078e020b */
[----:B------:R-:W-:-:S04]  /*90a0*/  IMAD.HI.U32 R10, R8, R15, RZ ;  /* 0x0000000f080a7227 */ /* 0x000fc800078e00ff */
[----:B------:R-:W-:Y:S02]  /*90b0*/  IMAD.X R17, RZ, RZ, ~R11, P0 ;  /* 0x000000ffff117224 */ /* 0x000fe400000e0e0b */
[----:B------:R-:W-:Y:S02]  /*90c0*/  IMAD.MOV.U32 R11, RZ, RZ, R8 ;  /* 0x000000ffff0b7224 */ /* 0x000fe400078e0008 */
[-C--:B------:R-:W-:Y:S02]  /*90d0*/  IMAD R13, R9, R17.reuse, RZ ;  /* 0x00000011090d7224 */ /* 0x080fe400078e02ff */
[----:B------:R-:W-:-:S04]  /*90e0*/  IMAD.WIDE.U32 R10, P0, R8, R17, R10 ;  /* 0x00000011080a7225 */ /* 0x000fc8000780000a */
[----:B------:R-:W-:-:S04]  /*90f0*/  IMAD.HI.U32 R7, R9, R17, RZ ;  /* 0x0000001109077227 */ /* 0x000fc800078e00ff */
[----:B------:R-:W-:-:S04]  /*9100*/  IMAD.HI.U32 R10, P1, R9, R15, R10 ;  /* 0x0000000f090a7227 */ /* 0x000fc8000782000a */
[----:B------:R-:W-:Y:S01]  /*9110*/  IMAD.X R7, R7, 0x1, R9, P0 ;  /* 0x0000000107077824 */ /* 0x000fe200000e0609 */
[----:B------:R-:W-:-:S04]  /*9120*/  IADD3 R11, P2, PT, R13, R10, RZ ;  /* 0x0000000a0d0b7210 */ /* 0x000fc80007f5e0ff */
[----:B------:R-:W-:Y:S01]  /*9130*/  IADD3.X R7, PT, PT, RZ, RZ, R7, P2, P1 ;  /* 0x000000ffff077210 */ /* 0x000fe200017e2407 */
[----:B------:R-:W-:-:S04]  /*9140*/  IMAD.WIDE.U32 R8, R11, R18, RZ ;  /* 0x000000120b087225 */ /* 0x000fc800078e00ff */
[----:B------:R-:W-:Y:S01]  /*9150*/  IMAD R9, R11, UR4, R9 ;  /* 0x000000040b097c24 */ /* 0x000fe2000f8e0209 */
[----:B------:R-:W-:-:S03]  /*9160*/  IADD3 R13, P0, PT, RZ, -R8, RZ ;  /* 0x80000008ff0d7210 */ /* 0x000fc60007f1e0ff */
[----:B------:R-:W-:Y:S02]  /*9170*/  IMAD R9, R7, R18, R9 ;  /* 0x0000001207097224 */ /* 0x000fe400078e0209 */
[----:B------:R-:W-:-:S03]  /*9180*/  IMAD.HI.U32 R10, R11, R13, RZ ;  /* 0x0000000d0b0a7227 */ /* 0x000fc600078e00ff */
[----:B------:R-:W-:Y:S01]  /*9190*/  IADD3.X R8, PT, PT, RZ, ~R9, RZ, P0, !PT ;  /* 0x80000009ff087210 */ /* 0x000fe200007fe4ff */
[----:B------:R-:W-:-:S04]  /*91a0*/  IMAD.MOV.U32 R9, RZ, RZ, RZ ;  /* 0x000000ffff097224 */ /* 0x000fc800078e00ff */
[----:B------:R-:W-:-:S04]  /*91b0*/  IMAD.WIDE.U32 R10, P0, R11, R8, R10 ;  /* 0x000000080b0a7225 */ /* 0x000fc8000780000a */
[C---:B------:R-:W-:Y:S02]  /*91c0*/  IMAD R12, R7.reuse, R8, RZ ;  /* 0x00000008070c7224 */ /* 0x040fe400078e02ff */
[----:B------:R-:W-:-:S04]  /*91d0*/  IMAD.HI.U32 R11, P1, R7, R13, R10 ;  /* 0x0000000d070b7227 */ /* 0x000fc8000782000a */
[----:B------:R-:W-:Y:S01]  /*91e0*/  IMAD.HI.U32 R8, R7, R8, RZ ;  /* 0x0000000807087227 */ /* 0x000fe200078e00ff */
[----:B------:R-:W-:-:S03]  /*91f0*/  IADD3 R11, P2, PT, R12, R11, RZ ;  /* 0x0000000b0c0b7210 */ /* 0x000fc60007f5e0ff */
[----:B------:R-:W-:Y:S02]  /*9200*/  IMAD.X R7, R8, 0x1, R7, P0 ;  /* 0x0000000108077824 */ /* 0x000fe400000e0607 */
[----:B------:R-:W-:-:S03]  /*9210*/  IMAD.HI.U32 R8, R11, R5, RZ ;  /* 0x000000050b087227 */ /* 0x000fc600078e00ff */
[----:B------:R-:W-:Y:S01]  /*9220*/  IADD3.X R7, PT, PT, RZ, RZ, R7, P2, P1 ;  /* 0x000000ffff077210 */ /* 0x000fe200017e2407 */
[----:B------:R-:W-:-:S04]  /*9230*/  IMAD.WIDE.U32 R8, R11, R6, R8 ;  /* 0x000000060b087225 */ /* 0x000fc800078e0008 */
[C---:B------:R-:W-:Y:S02]  /*9240*/  IMAD R11, R7.reuse, R6, RZ ;  /* 0x00000006070b7224 */ /* 0x040fe400078e02ff */
[----:B------:R-:W-:-:S04]  /*9250*/  IMAD.HI.U32 R8, P0, R7, R5, R8 ;  /* 0x0000000507087227 */ /* 0x000fc80007800008 */
[----:B------:R-:W-:Y:S01]  /*9260*/  IMAD.HI.U32 R7, R7, R6, RZ ;  /* 0x0000000607077227 */ /* 0x000fe200078e00ff */
[----:B------:R-:W-:-:S03]  /*9270*/  IADD3 R11, P1, PT, R11, R8, RZ ;  /* 0x000000080b0b7210 */ /* 0x000fc60007f3e0ff */
[----:B------:R-:W-:Y:S02]  /*9280*/  IMAD.X R7, RZ, RZ, R7, P0 ;  /* 0x000000ffff077224 */ /* 0x000fe400000e0607 */
[----:B------:R-:W-:-:S04]  /*9290*/  IMAD.WIDE.U32 R8, R11, R18, RZ ;  /* 0x000000120b087225 */ /* 0x000fc800078e00ff */
[----:B------:R-:W-:Y:S01]  /*92a0*/  IMAD.X R7, RZ, RZ, R7, P1 ;  /* 0x000000ffff077224 */ /* 0x000fe200008e0607 */
[----:B------:R-:W-:Y:S01]  /*92b0*/  IADD3 R13, P1, PT, -R8, R5, RZ ;  /* 0x00000005080d7210 */ /* 0x000fe20007f3e1ff */
[----:B------:R-:W-:-:S03]  /*92c0*/  IMAD R9, R11, UR4, R9 ;  /* 0x000000040b097c24 */ /* 0x000fc6000f8e0209 */
[-C--:B------:R-:W-:Y:S01]  /*92d0*/  ISETP.GE.U32.AND P0, PT, R13, R18.reuse, PT ;  /* 0x000000120d00720c */ /* 0x080fe20003f06070 */
[----:B------:R-:W-:-:S05]  /*92e0*/  IMAD R9, R7, R18, R9 ;  /* 0x0000001207097224 */ /* 0x000fca00078e0209 */
[----:B------:R-:W-:Y:S02]  /*92f0*/  IADD3.X R10, PT, PT, ~R9, R6, RZ, P1, !PT ;  /* 0x00000006090a7210 */ /* 0x000fe40000ffe5ff */
[----:B------:R-:W-:Y:S02]  /*9300*/  IADD3 R6, P2, PT, R11, 0x1, RZ ;  /* 0x000000010b067810 */ /* 0x000fe40007f5e0ff */
[----:B------:R-:W-:Y:S02]  /*9310*/  ISETP.GE.U32.AND.EX P0, PT, R10, UR4, PT, P0 ;  /* 0x000000040a007c0c */ /* 0x000fe4000bf06100 */
[----:B------:R-:W-:Y:S01]  /*9320*/  IADD3 R5, P1, PT, -R18, R13, RZ ;  /* 0x0000000d12057210 */ /* 0x000fe20007f3e1ff */
[----:B------:R-:W-:Y:S01]  /*9330*/  IMAD.X R8, RZ, RZ, R7, P2 ;  /* 0x000000ffff087224 */ /* 0x000fe200010e0607 */
[----:B------:R-:W-:Y:S02]  /*9340*/  SEL R11, R6, R11, P0 ;  /* 0x0000000b060b7207 */ /* 0x000fe40000000000 */
[----:B------:R-:W-:-:S02]  /*9350*/  IADD3.X R9, PT, PT, R10, ~UR4, RZ, P1, !PT ;  /* 0x800000040a097c10 */ /* 0x000fc40008ffe4ff */
[----:B------:R-:W-:Y:S02]  /*9360*/  SEL R5, R5, R13, P0 ;  /* 0x0000000d05057207 */ /* 0x000fe40000000000 */
[----:B------:R-:W-:Y:S02]  /*9370*/  SEL R8, R8, R7, P0 ;  /* 0x0000000708087207 */ /* 0x000fe40000000000 */
[----:B------:R-:W-:Y:S02]  /*9380*/  IADD3 R6, P2, PT, R11, 0x1, RZ ;  /* 0x000000010b067810 */ /* 0x000fe40007f5e0ff */
[----:B------:R-:W-:Y:S02]  /*9390*/  SEL R9, R9, R10, P0 ;  /* 0x0000000a09097207 */ /* 0x000fe40000000000 */
[----:B------:R-:W-:Y:S01]  /*93a0*/  ISETP.GE.U32.AND P0, PT, R5, R18, PT ;  /* 0x000000120500720c */ /* 0x000fe20003f06070 */
[----:B------:R-:W-:Y:S01]  /*93b0*/  IMAD.X R7, RZ, RZ, R8, P2 ;  /* 0x000000ffff077224 */ /* 0x000fe200010e0608 */
[----:B------:R-:W-:Y:S01]  /*93c0*/  ISETP.NE.U32.AND P1, PT, R18, RZ, PT ;  /* 0x000000ff1200720c */ /* 0x000fe20003f25070 */
[----:B------:R-:W-:Y:S01]  /*93d0*/  IMAD.MOV.U32 R5, RZ, RZ, 0x0 ;  /* 0x00000000ff057424 */ /* 0x000fe200078e00ff */
[----:B------:R-:W-:-:S02]  /*93e0*/  ISETP.GE.U32.AND.EX P0, PT, R9, UR4, PT, P0 ;  /* 0x0000000409007c0c */ /* 0x000fc4000bf06100 */
[----:B------:R-:W-:Y:S02]  /*93f0*/  ISETP.NE.AND.EX P1, PT, RZ, UR4, PT, P1 ;  /* 0x00000004ff007c0c */ /* 0x000fe4000bf25310 */
[----:B------:R-:W-:Y:S02]  /*9400*/  SEL R6, R6, R11, P0 ;  /* 0x0000000b06067207 */ /* 0x000fe40000000000 */
[----:B------:R-:W-:Y:S02]  /*9410*/  SEL R7, R7, R8, P0 ;  /* 0x0000000807077207 */ /* 0x000fe40000000000 */
[----:B------:R-:W-:Y:S02]  /*9420*/  SEL R6, R6, 0xffffffff, P1 ;  /* 0xffffffff06067807 */ /* 0x000fe40000800000 */
[----:B------:R-:W-:Y:S01]  /*9430*/  SEL R7, R7, 0xffffffff, P1 ;  /* 0xffffffff07077807 */ /* 0x000fe20000800000 */
[----:B------:R-:W-:Y:S06]  /*9440*/  RET.REL.NODEC R4 `(_ZN2at6native51_GLOBAL__N__11011a27_18_DepthwiseConv3d_cu_35e0c7b543conv_depthwise3d_cuda_backward_input_kernelIN3c108BFloat16EfLin1ELin1ELin1ELin1ELin1ELin1ELin1ELin1ELin1EEEvNS_27GenericPackedTensorAccessorIKT_Lm5ENS_16DefaultPtrTraitsEiEENS5_IS6_Lm5ES8_iEES9_iiiiiiiii) ;  /* 0xffffff6804ec7950 */ /* 0x000fec0003c3ffff */
.L_x_223:
        /* <DEDUP_REMOVED lines=11> */
.L_x_832:


//--------------------- .text._ZN2at6native51_GLOBAL__N__11011a27_18_DepthwiseConv3d_cu_35e0c7b543conv_depthwise3d_cuda_backward_input_kernelIN3c108BFloat16EfLi3ELi3ELi3ELin1ELin1ELin1ELin1ELin1ELin1EEEvNS_27GenericPackedTensorAccessorIKT_Lm5ENS_16DefaultPtrTraitsEiEENS5_IS6_Lm5ES8_iEES9_iiiiiiiii --------------------------
	.section	.text._ZN2at6native51_GLOBAL__N__11011a27_18_DepthwiseConv3d_cu_35e0c7b543conv_depthwise3d_cuda_backward_input_kernelIN3c108BFloat16EfLi3ELi3ELi3ELin1ELin1ELin1ELin1ELin1ELin1EEEvNS_27GenericPackedTensorAccessorIKT_Lm5ENS_16DefaultPtrTraitsEiEENS5_IS6_Lm5ES8_iEES9_iiiiiiiii,"ax",@progbits
	.align	128
.text._ZN2at6native51_GLOBAL__N__11011a27_18_DepthwiseConv3d_cu_35e0c7b543conv_depthwise3d_cuda_backward_input_kernelIN3c108BFloat16EfLi3ELi3ELi3ELin1ELin1ELin1ELin1ELin1ELin1EEEvNS_27GenericPackedTensorAccessorIKT_Lm5ENS_16DefaultPtrTraitsEiEENS5_IS6_Lm5ES8_iEES9_iiiiiiiii:
        .type           _ZN2at6native51_GLOBAL__N__11011a27_18_DepthwiseConv3d_cu_35e0c7b543conv_depthwise3d_cuda_backward_input_kernelIN3c108BFloat16EfLi3ELi3ELi3ELin1ELin1ELin1ELin1ELin1ELin1EEEvNS_27GenericPackedTensorAccessorIKT_Lm5ENS_16DefaultPtrTraitsEiEENS5_IS6_Lm5ES8_iEES9_iiiiiiiii,@function
        .size           _ZN2at6native51_GLOBAL__N__11011a27_18_DepthwiseConv3d_cu_35e0c7b543conv_depthwise3d_cuda_backward_input_kernelIN3c108BFloat16EfLi3ELi3ELi3ELin1ELin1ELin1ELin1ELin1ELin1EEEvNS_27GenericPackedTensorAccessorIKT_Lm5ENS_16DefaultPtrTraitsEiEENS5_IS6_Lm5ES8_iEES9_iiiiiiiii,(.L_x_834 - _ZN2at6native51_GLOBAL__N__11011a27_18_DepthwiseConv3d_cu_35e0c7b543conv_depthwise3d_cuda_backward_input_kernelIN3c108BFloat16EfLi3ELi3ELi3ELin1ELin1ELin1ELin1ELin1ELin1EEEvNS_27GenericPackedTensorAccessorIKT_Lm5ENS_16DefaultPtrTraitsEiEENS5_IS6_Lm5ES8_iEES9_iiiiiiiii)
        .other          _ZN2at6native51_GLOBAL__N__11011a27_18_DepthwiseConv3d_cu_35e0c7b543conv_depthwise3d_cuda_backward_input_kernelIN3c108BFloat16EfLi3ELi3ELi3ELin1ELin1ELin1ELin1ELin1ELin1EEEvNS_27GenericPackedTensorAccessorIKT_Lm5ENS_16DefaultPtrTraitsEiEENS5_IS6_Lm5ES8_iEES9_iiiiiiiii,@"STO_CUDA_ENTRY STV_DEFAULT"
_ZN2at6native51_GLOBAL__N__11011a27_18_DepthwiseConv3d_cu_35e0c7b543conv_depthwise3d_cuda_backward_input_kernelIN3c108BFloat16EfLi3ELi3ELi3ELin1ELin1ELin1ELin1ELin1ELin1EEEvNS_27GenericPackedTensorAccessorIKT_Lm5ENS_16DefaultPtrTraitsEiEENS5_IS6_Lm5ES8_iEES9_iiiiiiiii:
[----:B------:R-:W-:Y:S08]  /*0000*/  LDC R1, c[0x0][0x37c] ;  /* 0x0000df00ff017b82 */ /* 0x000ff00000000800 */
[----:B------:R-:W0:Y:S01]  /*0010*/  LDC R6, c[0x0][0x3bc] ;  /* 0x0000ef00ff067b82 */ /* 0x000e220000000800 */
[----:B------:R-:W1:Y:S01]  /*0020*/  LDCU UR4, c[0x0][0x3b8] ;  /* 0x00007700ff0477ac */ /* 0x000e620008000800 */
[----:B------:R-:W1:Y:S06]  /*0030*/  LDCU UR5, c[0x0][0x3cc] ;  /* 0x00007980ff0577ac */ /* 0x000e6c0008000800 */
[----:B------:R-:W2:Y:S08]  /*0040*/  LDC R11, c[0x0][0x38c] ;  /* 0x0000e300ff0b7b82 */ /* 0x000eb00000000800 */
[----:B------:R-:W3:Y:S01]  /*0050*/  S2UR UR6, SR_CTAID.X ;  /* 0x00000000000679c3 */ /* 0x000ee20000002500 */
[----:B-1----:R-:W-:Y:S01]  /*0060*/  UIMAD UR4, UR4, UR5, URZ ;  /* 0x00000005040472a4 */ /* 0x002fe2000f8e02ff */
[----:B0-----:R-:W-:-:S06]  /*0070*/  IABS R9, R6 ;  /* 0x0000000600097213 */ /* 0x001fcc0000000000 */
[----:B------:R-:W3:Y:S01]  /*0080*/  LDC R7, c[0x0][0x360] ;  /* 0x0000d800ff077b82 */ /* 0x000ee20000000800 */
[----:B------:R-:W-:Y:S01]  /*0090*/  USHF.R.S32.HI UR5, URZ, 0x1f, UR4 ;  /* 0x0000001fff057899 */ /* 0x000fe20008011404 */
[----:B------:R-:W0:Y:S08]  /*00a0*/  I2F.RP R0, R9 ;  /* 0x0000000900007306 */ /* 0x000e300000209400 */
[----:B0-----:R-:W0:Y:S02]  /*00b0*/  MUFU.RCP R0, R0 ;  /* 0x0000000000007308 */ /* 0x001e240000001000 */
[----:B0-----:R-:W-:Y:S01]  /*00c0*/  VIADD R4, R0, 0xffffffe ;  /* 0x0ffffffe00047836 */ /* 0x001fe20000000000 */
[----:B--2---:R-:W-:-:S05]  /*00d0*/  IABS R0, R11 ;  /* 0x0000000b00007213 */ /* 0x004fca0000000000 */
[----:B------:R0:W1:Y:S02]  /*00e0*/  F2I.FTZ.U32.TRUNC.NTZ R5, R4 ;  /* 0x0000000400057305 */ /* 0x000064000021f000 */
[----:B0-----:R-:W-:Y:S02]  /*00f0*/  IMAD.MOV.U32 R4, RZ, RZ, RZ ;  /* 0x000000ffff047224 */ /* 0x001fe400078e00ff */
[----:B-1----:R-:W-:-:S04]  /*0100*/  IMAD.MOV R2, RZ, RZ, -R5 ;  /* 0x000000ffff027224 */ /* 0x002fc800078e0a05 */
[----:B------:R-:W-:Y:S02]  /*0110*/  IMAD R3, R2, R9, RZ ;  /* 0x0000000902037224 */ /* 0x000fe400078e02ff */
[----:B------:R-:W3:Y:S02]  /*0120*/  S2R R2, SR_TID.X ;  /* 0x0000000000027919 */ /* 0x000ee40000002100 */
[----:B------:R-:W-:-:S06]  /*0130*/  IMAD.HI.U32 R4, R5, R3, R4 ;  /* 0x0000000305047227 */ /* 0x000fcc00078e0004 */
[----:B------:R-:W-:-:S04]  /*0140*/  IMAD.HI.U32 R38, R4, R0, RZ ;  /* 0x0000000004267227 */ /* 0x000fc800078e00ff */
[----:B------:R-:W-:-:S04]  /*0150*/  IMAD.MOV R3, RZ, RZ, -R38 ;  /* 0x000000ffff037224 */ /* 0x000fc800078e0a26 */
[----:B------:R-:W-:Y:S02]  /*0160*/  IMAD R0, R9, R3, R0 ;  /* 0x0000000309007224 */ /* 0x000fe400078e0200 */
[----:B------:R-:W-:-:S03]  /*0170*/  IMAD.MOV.U32 R3, RZ, RZ, RZ ;  /* 0x000000ffff037224 */ /* 0x000fc600078e00ff */
[----:B------:R-:W-:Y:S01]  /*0180*/  ISETP.GT.U32.AND P2, PT, R9, R0, PT ;  /* 0x000000000900720c */ /* 0x000fe20003f44070 */
[----:B---3--:R-:W-:Y:S01]  /*0190*/  IMAD.WIDE.U32 R34, R7, UR6, R2 ;  /* 0x0000000607227c25 */ /* 0x008fe2000f8e0002 */
[----:B------:R-:W-:-:S11]  /*01a0*/  LOP3.LUT R2, R11, R6, RZ, 0x3c, !PT ;  /* 0x000000060b027212 */ /* 0x000fd600078e3cff */
[----:B------:R-:W-:Y:S01]  /*01b0*/  @!P2 IMAD.IADD R0, R0, 0x1, -R9 ;  /* 0x000000010000a824 */ /* 0x000fe200078e0a09 */
[----:B------:R-:W-:Y:S02]  /*01c0*/  ISETP.GE.U32.AND P0, PT, R34, UR4, PT ;  /* 0x0000000422007c0c */ /* 0x000fe4000bf06070 */
[----:B------:R-:W-:Y:S02]  /*01d0*/  ISETP.GE.AND P3, PT, R2, RZ, PT ;  /* 0x000000ff0200720c */ /* 0x000fe40003f66270 */
[----:B------:R-:W-:Y:S02]  /*01e0*/  ISETP.GE.AND.EX P0, PT, R35, UR5, PT, P0 ;  /* 0x0000000523007c0c */ /* 0x000fe4000bf06300 */
[----:B------:R-:W-:-:S11]  /*01f0*/  ISETP.GE.U32.AND P1, PT, R0, R9, PT ;  /* 0x000000090000720c */ /* 0x000fd60003f26070 */
[----:B------:R-:W-:Y:S05]  /*0200*/  @P0 EXIT ;  /* 0x000000000000094d */ /* 0x000fea0003800000 */
[----:B------:R-:W-:Y:S01]  /*0210*/  ISETP.NE.AND P0, PT, R6, RZ, PT ;  /* 0x000000ff0600720c */ /* 0x000fe20003f05270 */
[----:B------:R-:W-:Y:S01]  /*0220*/  @!P2 VIADD R38, R38, 0x1 ;  /* 0x000000012626a836 */ /* 0x000fe20000000000 */
[----:B------:R-:W0:Y:S01]  /*0230*/  LDCU UR4, c[0x0][0x370] ;  /* 0x00006e00ff0477ac */ /* 0x000e220008000800 */
[----:B------:R-:W-:Y:S02]  /*0240*/  IMAD.MOV.U32 R37, RZ, RZ, R34 ;  /* 0x000000ffff257224 */ /* 0x000fe400078e0022 */
[----:B------:R-:W-:Y:S01]  /*0250*/  @P1 VIADD R38, R38, 0x1 ;  /* 0x0000000126261836 */ /* 0x000fe20000000000 */
[----:B------:R-:W1:Y:S04]  /*0260*/  LDCU.64 UR6, c[0x0][0x358] ;  /* 0x00006b00ff0677ac */ /* 0x000e680008000a00 */
[----:B------:R-:W-:Y:S01]  /*0270*/  @!P3 IADD3 R38, PT, PT, -R38, RZ, RZ ;  /* 0x000000ff2626b210 */ /* 0x000fe20007ffe1ff */
[----:B------:R-:W2:Y:S02]  /*0280*/  LDCU UR9, c[0x0][0x398] ;  /* 0x00007300ff0977ac */ /* 0x000ea40008000800 */
[----:B------:R-:W-:Y:S01]  /*0290*/  @!P0 LOP3.LUT R38, RZ, R6, RZ, 0x33, !PT ;  /* 0x00000006ff268212 */ /* 0x000fe200078e33ff */
[----:B------:R-:W3:Y:S03]  /*02a0*/  LDCU UR12, c[0x0][0x428] ;  /* 0x00008500ff0c77ac */ /* 0x000ee60008000800 */
[----:B------:R-:W-:Y:S01]  /*02b0*/  ISETP.GE.AND P0, PT, R38, 0x1, PT ;  /* 0x000000012600780c */ /* 0x000fe20003f06270 */
[----:B------:R-:W4:Y:S01]  /*02c0*/  LDCU.64 UR10, c[0x0][0x390] ;  /* 0x00007200ff0a77ac */ /* 0x000f220008000a00 */
[----:B0-----:R-:W-:-:S11]  /*02d0*/  IMAD R36, R7, UR4, RZ ;  /* 0x0000000407247c24 */ /* 0x001fd6000f8e02ff */
[----:B-12---:R-:W-:Y:S05]  /*02e0*/  @!P0 BRA `(.L_x_224) ;  /* 0x0000001c00e88947 */ /* 0x006fea0003800000 */
.L_x_228:
[----:B------:R-:W0:Y:S01]  /*02f0*/  LDC R34, c[0x0][0x3c8] ;  /* 0x0000f200ff227b82 */ /* 0x000e220000000800 */
[----:B------:R-:W1:Y:S01]  /*0300*/  LDCU.64 UR4, c[0x0][0x420] ;  /* 0x00008400ff0477ac */ /* 0x000e620008000a00 */
[----:B------:R-:W-:Y:S01]  /*0310*/  BSSY.RECONVERGENT B0, `(.L_x_225) ;  /* 0x00001d8000007945 */ /* 0x000fe20003800200 */
[----:B------:R-:W-:Y:S01]  /*0320*/  IMAD.MOV.U32 R46, RZ, RZ, RZ ;  /* 0x000000ffff2e7224 */ /* 0x000fe200078e00ff */
[----:B------:R-:W2:Y:S04]  /*0330*/  LDCU UR8, c[0x0][0x430] ;  /* 0x00008600ff0877ac */ /* 0x000ea80008000800 */
[----:B------:R-:W5:Y:S08]  /*0340*/  LDC R30, c[0x0][0x3c4] ;  /* 0x0000f100ff1e7b82 */ /* 0x000f700000000800 */
[----:B------:R-:W3:Y:S01]  /*0350*/  LDC R17, c[0x0][0x3c0] ;  /* 0x0000f000ff117b82 */ /* 0x000ee20000000800 */
[----:B0-----:R-:W-:-:S07]  /*0360*/  IABS R5, R34 ;  /* 0x0000002200057213 */ /* 0x001fce0000000000 */
[----:B------:R-:W0:Y:S01]  /*0370*/  LDC R12, c[0x0][0x418] ;  /* 0x00010600ff0c7b82 */ /* 0x000e220000000800 */
[----:B------:R-:W4:Y:S01]  /*0380*/  I2F.RP R0, R5 ;  /* 0x0000000500007306 */ /* 0x000f220000209400 */
[----:B-----5:R-:W-:-:S06]  /*0390*/  IABS R9, R30 ;  /* 0x0000001e00097213 */ /* 0x020fcc0000000000 */
[----:B------:R-:W5:Y:S08]  /*03a0*/  LDC R19, c[0x0][0x3bc] ;  /* 0x0000ef00ff137b82 */ /* 0x000f700000000800 */
[----:B------:R-:W2:Y:S01]  /*03b0*/  LDC.64 R44, c[0x0][0x3e0] ;  /* 0x0000f800ff2c7b82 */ /* 0x000ea20000000a00 */
[----:B----4-:R-:W4:Y:S01]  /*03c0*/  MUFU.RCP R0, R0 ;  /* 0x0000000000007308 */ /* 0x010f220000001000 */
[----:B-----5:R-:W-:Y:S01]  /*03d0*/  IABS R8, R19 ;  /* 0x0000001300087213 */ /* 0x020fe20000000000 */
[----:B----4-:R-:W-:Y:S01]  /*03e0*/  VIADD R2, R0, 0xffffffe ;  /* 0x0ffffffe00027836 */ /* 0x010fe20000000000 */
[----:B------:R-:W-:-:S05]  /*03f0*/  IABS R0, R37 ;  /* 0x0000002500007213 */ /* 0x000fca0000000000 */
[----:B------:R-:W4:Y:S08]  /*0400*/  I2F.RP R15, R8 ;  /* 0x00000008000f7306 */ /* 0x000f300000209400 */
[----:B------:R5:W1:Y:S08]  /*0410*/  F2I.FTZ.U32.TRUNC.NTZ R3, R2 ;  /* 0x0000000200037305 */ /* 0x000a70000021f000 */
[----:B----4-:R-:W4:Y:S01]  /*0420*/  MUFU.RCP R18, R15 ;  /* 0x0000000f00127308 */ /* 0x010f220000001000 */
[----:B-----5:R-:W-:-:S02]  /*0430*/  IMAD.MOV.U32 R2, RZ, RZ, RZ ;  /* 0x000000ffff027224 */ /* 0x020fc400078e00ff */
[----:B-1----:R-:W-:-:S04]  /*0440*/  IMAD.MOV R4, RZ, RZ, -R3 ;  /* 0x000000ffff047224 */ /* 0x002fc800078e0a03 */
[----:B------:R-:W-:Y:S02]  /*0450*/  IMAD R7, R4, R5, RZ ;  /* 0x0000000504077224 */ /* 0x000fe400078e02ff */
[----:B------:R-:W1:Y:S02]  /*0460*/  I2F.RP R4, R9 ;  /* 0x0000000900047306 */ /* 0x000e640000209400 */
[----:B------:R-:W-:Y:S01]  /*0470*/  IMAD.HI.U32 R3, R3, R7, R2 ;  /* 0x0000000703037227 */ /* 0x000fe200078e0002 */
[----:B0-----:R-:W-:-:S03]  /*0480*/  IABS R7, R12 ;  /* 0x0000000c00077213 */ /* 0x001fc60000000000 */
[----:B----4-:R-:W-:Y:S02]  /*0490*/  VIADD R20, R18, 0xffffffe ;  /* 0x0ffffffe12147836 */ /* 0x010fe40000000000 */
[----:B------:R-:W-:Y:S01]  /*04a0*/  IMAD.HI.U32 R11, R3, R0, RZ ;  /* 0x00000000030b7227 */ /* 0x000fe200078e00ff */
[----:B------:R-:W0:Y:S03]  /*04b0*/  I2F.RP R6, R7 ;  /* 0x0000000700067306 */ /* 0x000e260000209400 */
[----:B------:R-:W-:-:S04]  /*04c0*/  IMAD.MOV R2, RZ, RZ, -R11 ;  /* 0x000000ffff027224 */ /* 0x000fc800078e0a0b */
[C---:B------:R-:W-:Y:S01]  /*04d0*/  IMAD R0, R5.reuse, R2, R0 ;  /* 0x0000000205007224 */ /* 0x040fe200078e0200 */
[----:B-1----:R-:W1:Y:S04]  /*04e0*/  MUFU.RCP R4, R4 ;  /* 0x0000000400047308 */ /* 0x002e680000001000 */
[----:B------:R-:W-:-:S04]  /*04f0*/  ISETP.GT.U32.AND P1, PT, R5, R0, PT ;  /* 0x000000000500720c */ /* 0x000fc80003f24070 */
[----:B0-----:R-:W-:Y:S09]  /*0500*/  MUFU.RCP R6, R6 ;  /* 0x0000000600067308 */ /* 0x001ff20000001000 */
[----:B------:R-:W-:Y:S02]  /*0510*/  @!P1 IMAD.IADD R0, R0, 0x1, -R5 ;  /* 0x0000000100009824 */ /* 0x000fe400078e0a05 */
[----:B-1----:R-:W-:Y:S01]  /*0520*/  VIADD R2, R4, 0xffffffe ;  /* 0x0ffffffe04027836 */ /* 0x002fe20000000000 */
[----:B---3--:R-:W-:Y:S01]  /*0530*/  IABS R4, R17 ;  /* 0x0000001100047213 */ /* 0x008fe20000000000 */
[----:B------:R-:W-:Y:S01]  /*0540*/  @!P1 VIADD R11, R11, 0x1 ;  /* 0x000000010b0b9836 */ /* 0x000fe20000000000 */
[----:B------:R-:W-:Y:S01]  /*0550*/  ISETP.GE.U32.AND P0, PT, R0, R5, PT ;  /* 0x000000050000720c */ /* 0x000fe20003f06070 */
[----:B------:R0:W1:Y:S01]  /*0560*/  F2I.FTZ.U32.TRUNC.NTZ R3, R2 ;  /* 0x0000000200037305 */ /* 0x000062000021f000 */
[----:B------:R-:W-:-:S02]  /*0570*/  LOP3.LUT R0, R37, R34, RZ, 0x3c, !PT ;  /* 0x0000002225007212 */ /* 0x000fc400078e3cff */
[----:B------:R-:W-:Y:S02]  /*0580*/  ISETP.NE.AND P1, PT, R34, RZ, PT ;  /* 0x000000ff2200720c */ /* 0x000fe40003f25270 */
[----:B------:R-:W-:Y:S01]  /*0590*/  ISETP.GE.AND P2, PT, R0, RZ, PT ;  /* 0x000000ff0000720c */ /* 0x000fe20003f46270 */
[----:B0-----:R-:W-:-:S06]  /*05a0*/  IMAD.MOV.U32 R2, RZ, RZ, RZ ;  /* 0x000000ffff027224 */ /* 0x001fcc00078e00ff */
[----:B------:R-:W-:Y:S01]  /*05b0*/  @P0 IADD3 R11, PT, PT, R11, 0x1, RZ ;  /* 0x000000010b0b0810 */ /* 0x000fe20007ffe0ff */
[----:B-1----:R-:W-:-:S05]  /*05c0*/  IMAD.MOV R0, RZ, RZ, -R3 ;  /* 0x000000ffff007224 */ /* 0x002fca00078e0a03 */
[----:B------:R-:W-:Y:S01]  /*05d0*/  @!P2 IMAD.MOV R11, RZ, RZ, -R11 ;  /* 0x000000ffff0ba224 */ /* 0x000fe200078e0a0b */
[----:B------:R-:W-:Y:S01]  /*05e0*/  @!P1 LOP3.LUT R11, RZ, R34, RZ, 0x33, !PT ;  /* 0x00000022ff0b9212 */ /* 0x000fe200078e33ff */
[----:B------:R-:W-:-:S03]  /*05f0*/  IMAD R5, R0, R9, RZ ;  /* 0x0000000900057224 */ /* 0x000fc600078e02ff */
[----:B------:R-:W-:Y:S01]  /*0600*/  IABS R0, R11 ;  /* 0x0000000b00007213 */ /* 0x000fe20000000000 */
[----:B------:R-:W-:Y:S02]  /*0610*/  IMAD.HI.U32 R2, R3, R5, R2 ;  /* 0x0000000503027227 */ /* 0x000fe400078e0002 */
[----:B------:R-:W0:Y:S02]  /*0620*/  I2F.RP R5, R4 ;  /* 0x0000000400057306 */ /* 0x000e240000209400 */
[----:B------:R-:W-:-:S04]  /*0630*/  IMAD.MOV.U32 R3, RZ, RZ, R0 ;  /* 0x000000ffff037224 */ /* 0x000fc800078e0000 */
[----:B------:R-:W-:-:S04]  /*0640*/  IMAD.HI.U32 R0, R2, R3, RZ ;  /* 0x0000000302007227 */ /* 0x000fc800078e00ff */
[----:B------:R-:W-:-:S04]  /*0650*/  IMAD.MOV R2, RZ, RZ, -R0 ;  /* 0x000000ffff027224 */ /* 0x000fc800078e0a00 */
[C---:B------:R-:W-:Y:S01]  /*0660*/  IMAD R2, R9.reuse, R2, R3 ;  /* 0x0000000209027224 */ /* 0x040fe200078e0203 */
[----:B0-----:R-:W0:Y:S04]  /*0670*/  MUFU.RCP R5, R5 ;  /* 0x0000000500057308 */ /* 0x001e280000001000 */
[----:B------:R-:W-:-:S13]  /*0680*/  ISETP.GT.U32.AND P1, PT, R9, R2, PT ;  /* 0x000000020900720c */ /* 0x000fda0003f24070 */
[----:B------:R-:W-:Y:S02]  /*0690*/  @!P1 IMAD.IADD R2, R2, 0x1, -R9 ;  /* 0x0000000102029824 */ /* 0x000fe400078e0a09 */
[----:B0-----:R-:W-:Y:S02]  /*06a0*/  VIADD R3, R5, 0xffffffe ;  /* 0x0ffffffe05037836 */ /* 0x001fe40000000000 */
[----:B------:R-:W-:Y:S01]  /*06b0*/  @!P1 VIADD R0, R0, 0x1 ;  /* 0x0000000100009836 */ /* 0x000fe20000000000 */
[----:B------:R-:W-:Y:S01]  /*06c0*/  ISETP.GE.U32.AND P0, PT, R2, R9, PT ;  /* 0x000000090200720c */ /* 0x000fe20003f06070 */
[----:B------:R-:W-:Y:S01]  /*06d0*/  VIADD R5, R6, 0xffffffe ;  /* 0x0ffffffe06057836 */ /* 0x000fe20000000000 */
[----:B------:R-:W-:Y:S01]  /*06e0*/  LOP3.LUT R2, R11, R30, RZ, 0x3c, !PT ;  /* 0x0000001e0b027212 */ /* 0x000fe200078e3cff */
[----:B------:R-:W0:Y:S01]  /*06f0*/  F2I.FTZ.U32.TRUNC.NTZ R3, R3 ;  /* 0x0000000300037305 */ /* 0x000e22000021f000 */
[----:B------:R-:W-:Y:S01]  /*0700*/  ISETP.NE.AND P1, PT, R30, RZ, PT ;  /* 0x000000ff1e00720c */ /* 0x000fe20003f25270 */
[----:B------:R-:W1:Y:S01]  /*0710*/  LDC R9, c[0x0][0x414] ;  /* 0x00010500ff097b82 */ /* 0x000e620000000800 */
[----:B------:R-:W-:Y:S01]  /*0720*/  ISETP.GE.AND P2, PT, R2, RZ, PT ;  /* 0x000000ff0200720c */ /* 0x000fe20003f46270 */
[----:B------:R-:W-:-:S06]  /*0730*/  IMAD.MOV.U32 R2, RZ, RZ, RZ ;  /* 0x000000ffff027224 */ /* 0x000fcc00078e00ff */
[----:B------:R-:W-:Y:S01]  /*0740*/  @P0 IADD3 R0, PT, PT, R0, 0x1, RZ ;  /* 0x0000000100000810 */ /* 0x000fe20007ffe0ff */
[----:B0-----:R-:W-:-:S05]  /*0750*/  IMAD.MOV R13, RZ, RZ, -R3 ;  /* 0x000000ffff0d7224 */ /* 0x001fca00078e0a03 */
[----:B------:R-:W-:Y:S01]  /*0760*/  @!P2 IMAD.MOV R0, RZ, RZ, -R0 ;  /* 0x000000ffff00a224 */ /* 0x000fe200078e0a00 */
[----:B------:R-:W-:Y:S01]  /*0770*/  @!P1 LOP3.LUT R0, RZ, R30, RZ, 0x33, !PT ;  /* 0x0000001eff009212 */ /* 0x000fe200078e33ff */
[----:B------:R-:W-:-:S03]  /*0780*/  IMAD R13, R13, R4, RZ ;  /* 0x000000040d0d7224 */ /* 0x000fc600078e02ff */
[----:B------:R-:W-:Y:S01]  /*0790*/  IABS R6, R0 ;  /* 0x0000000000067213 */ /* 0x000fe20000000000 */
[----:B------:R-:W-:Y:S02]  /*07a0*/  IMAD.HI.U32 R2, R3, R13, R2 ;  /* 0x0000000d03027227 */ /* 0x000fe400078e0002 */
[----:B------:R0:W3:Y:S02]  /*07b0*/  F2I.FTZ.U32.TRUNC.NTZ R3, R5 ;  /* 0x0000000500037305 */ /* 0x0000e4000021f000 */
[----:B------:R-:W-:Y:S01]  /*07c0*/  IMAD.MOV.U32 R13, RZ, RZ, R6 ;  /* 0x000000ffff0d7224 */ /* 0x000fe200078e0006 */
[----:B-1----:R-:W-:-:S03]  /*07d0*/  IABS R6, R9 ;  /* 0x0000000900067213 */ /* 0x002fc60000000000 */
[----:B------:R-:W-:-:S04]  /*07e0*/  IMAD.HI.U32 R10, R2, R13, RZ ;  /* 0x0000000d020a7227 */ /* 0x000fc800078e00ff */
[----:B------:R-:W-:Y:S02]  /*07f0*/  IMAD.MOV R14, RZ, RZ, -R10 ;  /* 0x000000ffff0e7224 */ /* 0x000fe400078e0a0a */
[----:B------:R-:W-:Y:S02]  /*0800*/  IMAD.MOV R2, RZ, RZ, -R11 ;  /* 0x000000ffff027224 */ /* 0x000fe400078e0a0b */
[----:B0-----:R-:W-:Y:S02]  /*0810*/  IMAD R5, R4, R14, R13 ;  /* 0x0000000e04057224 */ /* 0x001fe400078e020d */
[----:B------:R-:W-:Y:S01]  /*0820*/  IMAD R34, R34, R2, R37 ;  /* 0x0000000222227224 */ /* 0x000fe200078e0225 */
[----:B------:R-:W0:Y:S01]  /*0830*/  I2F.RP R14, R6 ;  /* 0x00000006000e7306 */ /* 0x000e220000209400 */
[--C-:B---3--:R-:W-:Y:S01]  /*0840*/  IMAD.MOV R2, RZ, RZ, -R3.reuse ;  /* 0x000000ffff027224 */ /* 0x108fe200078e0a03 */
[----:B------:R-:W-:Y:S02]  /*0850*/  ISETP.GT.U32.AND P4, PT, R4, R5, PT ;  /* 0x000000050400720c */ /* 0x000fe40003f84070 */
[----:B------:R-:W-:Y:S01]  /*0860*/  IADD3 R32, PT, PT, R34, UR5, RZ ;  /* 0x0000000522207c10 */ /* 0x000fe2000fffe0ff */
[----:B------:R-:W-:Y:S01]  /*0870*/  IMAD R15, R2, R7, RZ ;  /* 0x00000007020f7224 */ /* 0x000fe200078e02ff */
[----:B------:R-:W1:Y:S01]  /*0880*/  LDCU UR5, c[0x0][0x42c] ;  /* 0x00008580ff0577ac */ /* 0x000e620008000800 */
[----:B------:R-:W-:Y:S01]  /*0890*/  IMAD.MOV.U32 R2, RZ, RZ, RZ ;  /* 0x000000ffff027224 */ /* 0x000fe200078e00ff */
[C---:B------:R-:W-:Y:S01]  /*08a0*/  LOP3.LUT R13, R32.reuse, R12, RZ, 0x3c, !PT ;  /* 0x0000000c200d7212 */ /* 0x040fe200078e3cff */
[----:B--2---:R-:W-:Y:S01]  /*08b0*/  VIADD R33, R32, -UR8 ;  /* 0x8000000820217c36 */ /* 0x004fe20008000000 */
[----:B------:R-:W-:Y:S01]  /*08c0*/  IABS R16, R32 ;  /* 0x0000002000107213 */ /* 0x000fe20000000000 */
[----:B------:R-:W-:Y:S01]  /*08d0*/  IMAD.HI.U32 R15, R3, R15, R2 ;  /* 0x0000000f030f7227 */ /* 0x000fe200078e0002 */
[----:B------:R-:W-:-:S02]  /*08e0*/  ISETP.GE.AND P2, PT, R13, RZ, PT ;  /* 0x000000ff0d00720c */ /* 0x000fc40003f46270 */
[----:B------:R-:W-:Y:S01]  /*08f0*/  LOP3.LUT R2, R33, R12, RZ, 0x3c, !PT ;  /* 0x0000000c21027212 */ /* 0x000fe200078e3cff */
[----:B------:R-:W-:Y:S01]  /*0900*/  @!P4 IMAD.IADD R5, R5, 0x1, -R4 ;  /* 0x000000010505c824 */ /* 0x000fe200078e0a04 */
[----:B0-----:R-:W0:Y:S01]  /*0910*/  MUFU.RCP R14, R14 ;  /* 0x0000000e000e7308 */ /* 0x001e220000001000 */
[----:B------:R-:W-:Y:S01]  /*0920*/  IMAD.HI.U32 R13, R15, R16, RZ ;  /* 0x000000100f0d7227 */ /* 0x000fe200078e00ff */
[----:B------:R-:W-:Y:S02]  /*0930*/  ISETP.GE.AND P1, PT, R2, RZ, PT ;  /* 0x000000ff0200720c */ /* 0x000fe40003f26270 */
[----:B------:R-:W-:Y:S01]  /*0940*/  ISETP.GE.U32.AND P3, PT, R5, R4, PT ;  /* 0x000000040500720c */ /* 0x000fe20003f66070 */
[----:B------:R-:W-:Y:S01]  /*0950*/  IMAD.MOV R4, RZ, RZ, -R13 ;  /* 0x000000ffff047224 */ /* 0x000fe200078e0a0d */
[----:B------:R-:W-:Y:S01]  /*0960*/  LOP3.LUT R2, R0, R17, RZ, 0x3c, !PT ;  /* 0x0000001100027212 */ /* 0x000fe200078e3cff */
[----:B------:R-:W-:Y:S01]  /*0970*/  @!P4 VIADD R10, R10, 0x1 ;  /* 0x000000010a0ac836 */ /* 0x000fe20000000000 */
[----:B------:R-:W2:Y:S01]  /*0980*/  F2I.FTZ.U32.TRUNC.NTZ R5, R20 ;  /* 0x0000001400057305 */ /* 0x000ea2000021f000 */
[----:B------:R-:W-:Y:S01]  /*0990*/  IMAD R3, RZ, RZ, -UR8 ;  /* 0x80000008ff037e24 */ /* 0x000fe2000f8e02ff */
[----:B------:R-:W-:Y:S01]  /*09a0*/  ISETP.GE.AND P5, PT, R2, RZ, PT ;  /* 0x000000ff0200720c */ /* 0x000fe20003fa6270 */
[----:B------:R-:W-:Y:S01]  /*09b0*/  IMAD R16, R7, R4, R16 ;  /* 0x0000000407107224 */ /* 0x000fe200078e0210 */
[----:B------:R-:W-:Y:S01]  /*09c0*/  ISETP.NE.AND P4, PT, R17, RZ, PT ;  /* 0x000000ff1100720c */ /* 0x000fe20003f85270 */
[----:B------:R-:W-:Y:S01]  /*09d0*/  IMAD R21, R3, 0x2, R32 ;  /* 0x0000000203157824 */ /* 0x000fe200078e0220 */
[----:B------:R-:W-:-:S03]  /*09e0*/  IABS R18, R33 ;  /* 0x0000002100127213 */ /* 0x000fc60000000000 */
[----:B------:R-:W-:Y:S01]  /*09f0*/  @P3 VIADD R10, R10, 0x1 ;  /* 0x000000010a0a3836 */ /* 0x000fe20000000000 */
[----:B0-----:R-:W-:Y:S01]  /*0a00*/  IADD3 R2, PT, PT, R14, 0xffffffe, RZ ;  /* 0x0ffffffe0e027810 */ /* 0x001fe20007ffe0ff */
[----:B------:R-:W-:Y:S01]  /*0a10*/  IMAD.HI.U32 R14, R15, R18, RZ ;  /* 0x000000120f0e7227 */ /* 0x000fe200078e00ff */
[----:B------:R-:W-:Y:S02]  /*0a20*/  IABS R22, R21 ;  /* 0x0000001500167213 */ /* 0x000fe40000000000 */
[----:B------:R-:W-:Y:S01]  /*0a30*/  LOP3.LUT R3, R21, R12, RZ, 0x3c, !PT ;  /* 0x0000000c15037212 */ /* 0x000fe200078e3cff */
[----:B------:R-:W-:Y:S01]  /*0a40*/  @!P5 IMAD.MOV R10, RZ, RZ, -R10 ;  /* 0x000000ffff0ad224 */ /* 0x000fe200078e0a0a */
[----:B------:R-:W-:Y:S01]  /*0a50*/  ISETP.GT.U32.AND P5, PT, R7, R16, PT ;  /* 0x000000100700720c */ /* 0x000fe20003fa4070 */
[----:B--2---:R-:W-:Y:S01]  /*0a60*/  IMAD.MOV R20, RZ, RZ, -R5 ;  /* 0x000000ffff147224 */ /* 0x004fe200078e0a05 */
[----:B------:R-:W-:Y:S01]  /*0a70*/  @!P4 LOP3.LUT R10, RZ, R17, RZ, 0x33, !PT ;  /* 0x00000011ff0ac212 */ /* 0x000fe200078e33ff */
[----:B------:R-:W-:Y:S01]  /*0a80*/  IMAD.MOV R4, RZ, RZ, -R14 ;  /* 0x000000ffff047224 */ /* 0x000fe200078e0a0e */
[----:B------:R-:W-:Y:S01]  /*0a90*/  ISETP.GE.AND P0, PT, R3, RZ, PT ;  /* 0x000000ff0300720c */ /* 0x000fe20003f06270 */
[----:B------:R-:W-:Y:S01]  /*0aa0*/  IMAD.MOV.U32 R21, RZ, RZ, R20 ;  /* 0x000000ffff157224 */ /* 0x000fe200078e0014 */
[----:B------:R0:W2:Y:S01]  /*0ab0*/  F2I.FTZ.U32.TRUNC.NTZ R3, R2 ;  /* 0x0000000200037305 */ /* 0x0000a2000021f000 */
[----:B------:R-:W-:-:S02]  /*0ac0*/  IMAD.MOV.U32 R20, RZ, RZ, R22 ;  /* 0x000000ffff147224 */ /* 0x000fc400078e0016 */
[----:B------:R-:W-:Y:S02]  /*0ad0*/  IMAD R18, R7, R4, R18 ;  /* 0x0000000407127224 */ /* 0x000fe400078e0212 */
[----:B------:R-:W-:Y:S02]  /*0ae0*/  IMAD.MOV.U32 R4, RZ, RZ, RZ ;  /* 0x000000ffff047224 */ /* 0x000fe400078e00ff */
[----:B------:R-:W-:Y:S01]  /*0af0*/  IMAD R21, R21, R8, RZ ;  /* 0x0000000815157224 */ /* 0x000fe200078e02ff */
[----:B------:R-:W-:Y:S01]  /*0b00*/  ISETP.GT.U32.AND P4, PT, R7, R18, PT ;  /* 0x000000120700720c */ /* 0x000fe20003f84070 */
[----:B------:R-:W-:Y:S01]  /*0b10*/  IMAD.HI.U32 R15, R15, R20, RZ ;  /* 0x000000140f0f7227 */ /* 0x000fe200078e00ff */
[----:B0-----:R-:W-:-:S03]  /*0b20*/  IABS R2, R10 ;  /* 0x0000000a00027213 */ /* 0x001fc60000000000 */
[----:B------:R-:W-:Y:S01]  /*0b30*/  IMAD.HI.U32 R22, R5, R21, R4 ;  /* 0x0000001505167227 */ /* 0x000fe200078e0004 */
[----:B------:R-:W-:-:S03]  /*0b40*/  MOV R5, R2 ;  /* 0x0000000200057202 */ /* 0x000fc60000000f00 */
[----:B------:R-:W-:Y:S02]  /*0b50*/  @!P5 IMAD.IADD R16, R16, 0x1, -R7 ;  /* 0x000000011010d824 */ /* 0x000fe400078e0a07 */
[----:B------:R-:W-:Y:S02]  /*0b60*/  IMAD.MOV R4, RZ, RZ, -R15 ;  /* 0x000000ffff047224 */ /* 0x000fe400078e0a0f */
[----:B------:R-:W-:Y:S01]  /*0b70*/  IMAD.MOV R2, RZ, RZ, -R0 ;  /* 0x000000ffff027224 */ /* 0x000fe200078e0a00 */
[----:B------:R-:W-:Y:S01]  /*0b80*/  ISETP.GE.U32.AND P6, PT, R16, R7, PT ;  /* 0x000000071000720c */ /* 0x000fe20003fc6070 */
[----:B------:R-:W-:Y:S02]  /*0b90*/  IMAD R4, R7, R4, R20 ;  /* 0x0000000407047224 */ /* 0x000fe400078e0214 */
[----:B------:R-:W-:-:S03]  /*0ba0*/  IMAD.HI.U32 R20, R22, R5, RZ ;  /* 0x0000000516147227 */ /* 0x000fc600078e00ff */
[----:B------:R-:W-:Y:S01]  /*0bb0*/  ISETP.GT.U32.AND P3, PT, R7, R4, PT ;  /* 0x000000040700720c */ /* 0x000fe20003f64070 */
[----:B------:R-:W-:Y:S02]  /*0bc0*/  IMAD R30, R30, R2, R11 ;  /* 0x000000021e1e7224 */ /* 0x000fe400078e020b */
[----:B------:R-:W-:Y:S02]  /*0bd0*/  IMAD.MOV R2, RZ, RZ, -R20 ;  /* 0x000000ffff027224 */ /* 0x000fe400078e0a14 */
[----:B------:R-:W-:Y:S02]  /*0be0*/  @!P5 VIADD R13, R13, 0x1 ;  /* 0x000000010d0dd836 */ /* 0x000fe40000000000 */
[----:B------:R-:W-:Y:S02]  /*0bf0*/  IMAD R5, R8, R2, R5 ;  /* 0x0000000208057224 */ /* 0x000fe400078e0205 */
[----:B--2---:R-:W-:Y:S02]  /*0c00*/  IMAD.MOV R21, RZ, RZ, -R3 ;  /* 0x000000ffff157224 */ /* 0x004fe400078e0a03 */
[----:B------:R-:W-:-:S02]  /*0c10*/  @!P4 IMAD.IADD R18, R18, 0x1, -R7 ;  /* 0x000000011212c824 */ /* 0x000fc400078e0a07 */
[----:B------:R-:W-:Y:S01]  /*0c20*/  @P6 VIADD R13, R13, 0x1 ;  /* 0x000000010d0d6836 */ /* 0x000fe20000000000 */
[----:B------:R-:W-:Y:S01]  /*0c30*/  ISETP.GT.U32.AND P6, PT, R8, R5, PT ;  /* 0x000000050800720c */ /* 0x000fe20003fc4070 */
[----:B------:R-:W-:Y:S01]  /*0c40*/  IMAD R11, R21, R6, RZ ;  /* 0x00000006150b7224 */ /* 0x000fe200078e02ff */
[----:B------:R-:W-:Y:S01]  /*0c50*/  ISETP.GE.U32.AND P5, PT, R18, R7, PT ;  /* 0x000000071200720c */ /* 0x000fe20003fa6070 */
[----:B------:R-:W-:Y:S01]  /*0c60*/  IMAD.MOV.U32 R2, RZ, RZ, RZ ;  /* 0x000000ffff027224 */ /* 0x000fe200078e00ff */
[----:B------:R-:W-:Y:S01]  /*0c70*/  LOP3.LUT R18, R10, R19, RZ, 0x3c, !PT ;  /* 0x000000130a127212 */ /* 0x000fe200078e3cff */
[----:B------:R-:W-:Y:S01]  /*0c80*/  VIADD R24, R30, UR4 ;  /* 0x000000041e187c36 */ /* 0x000fe20008000000 */
[----:B------:R-:W0:Y:S01]  /*0c90*/  LDCU UR4, c[0x0][0x3fc] ;  /* 0x00007f80ff0477ac */ /* 0x000e220008000800 */
[----:B------:R-:W-:Y:S01]  /*0ca0*/  IMAD.HI.U32 R2, R3, R11, R2 ;  /* 0x0000000b03027227 */ /* 0x000fe200078e0002 */
[----:B-1----:R-:W-:Y:S02]  /*0cb0*/  IADD3 R3, PT, PT, RZ, -UR5, RZ ;  /* 0x80000005ff037c10 */ /* 0x002fe4000fffe0ff */
[----:B------:R-:W-:Y:S01]  /*0cc0*/  IABS R11, R24 ;  /* 0x00000018000b7213 */ /* 0x000fe20000000000 */
[----:B------:R-:W-:-:S02]  /*0cd0*/  VIADD R31, R24, -UR5 ;  /* 0x80000005181f7c36 */ /* 0x000fc40008000000 */
[----:B------:R-:W-:Y:S02]  /*0ce0*/  IMAD R22, R3, 0x2, R24 ;  /* 0x0000000203167824 */ /* 0x000fe400078e0218 */
[----:B------:R-:W-:Y:S01]  /*0cf0*/  @!P3 IMAD.IADD R4, R4, 0x1, -R7 ;  /* 0x000000010404b824 */ /* 0x000fe200078e0a07 */
[----:B------:R-:W-:Y:S01]  /*0d00*/  IABS R3, R31 ;  /* 0x0000001f00037213 */ /* 0x000fe20000000000 */
[----:B------:R-:W-:Y:S01]  /*0d10*/  @!P4 VIADD R14, R14, 0x1 ;  /* 0x000000010e0ec836 */ /* 0x000fe20000000000 */
[----:B------:R-:W-:Y:S01]  /*0d20*/  IABS R21, R22 ;  /* 0x0000001600157213 */ /* 0x000fe20000000000 */
[----:B------:R-:W-:Y:S01]  /*0d30*/  @!P6 IMAD.IADD R5, R5, 0x1, -R8 ;  /* 0x000000010505e824 */ /* 0x000fe200078e0a08 */
[----:B------:R-:W-:Y:S01]  /*0d40*/  ISETP.GE.U32.AND P4, PT, R4, R7, PT ;  /* 0x000000070400720c */ /* 0x000fe20003f86070 */
[----:B------:R-:W-:Y:S02]  /*0d50*/  @P5 VIADD R14, R14, 0x1 ;  /* 0x000000010e0e5836 */ /* 0x000fe40000000000 */
[----:B------:R-:W-:Y:S01]  /*0d60*/  IMAD.MOV.U32 R7, RZ, RZ, R3 ;  /* 0x000000ffff077224 */ /* 0x000fe200078e0003 */
[----:B------:R-:W-:Y:S01]  /*0d70*/  ISETP.GE.U32.AND P5, PT, R5, R8, PT ;  /* 0x000000080500720c */ /* 0x000fe20003fa6070 */
[----:B------:R-:W-:Y:S01]  /*0d80*/  @!P3 VIADD R15, R15, 0x1 ;  /* 0x000000010f0fb836 */ /* 0x000fe20000000000 */
[----:B------:R-:W-:Y:S01]  /*0d90*/  ISETP.GE.AND P3, PT, R18, RZ, PT ;  /* 0x000000ff1200720c */ /* 0x000fe20003f66270 */
[----:B------:R-:W-:Y:S01]  /*0da0*/  IMAD.HI.U32 R4, R2, R11, RZ ;  /* 0x0000000b02047227 */ /* 0x000fe200078e00ff */
[----:B------:R-:W-:-:S03]  /*0db0*/  @!P1 IADD3 R14, PT, PT, -R14, RZ, RZ ;  /* 0x000000ff0e0e9210 */ /* 0x000fc60007ffe1ff */
[----:B------:R-:W-:Y:S01]  /*0dc0*/  IMAD.HI.U32 R3, R2, R7, RZ ;  /* 0x0000000702037227 */ /* 0x000fe200078e00ff */
[----:B------:R-:W-:-:S03]  /*0dd0*/  IADD3 R5, PT, PT, -R4, RZ, RZ ;  /* 0x000000ff04057210 */ /* 0x000fc60007ffe1ff */
[----:B------:R-:W-:-:S04]  /*0de0*/  IMAD.HI.U32 R2, R2, R21, RZ ;  /* 0x0000001502027227 */ /* 0x000fc800078e00ff */
[----:B------:R-:W-:Y:S02]  /*0df0*/  IMAD.MOV R8, RZ, RZ, -R3 ;  /* 0x000000ffff087224 */ /* 0x000fe400078e0a03 */
[----:B------:R-:W-:Y:S01]  /*0e00*/  @!P6 VIADD R20, R20, 0x1 ;  /* 0x000000011414e836 */ /* 0x000fe20000000000 */
[----:B------:R-:W-:Y:S01]  /*0e10*/  ISETP.NE.AND P6, PT, R19, RZ, PT ;  /* 0x000000ff1300720c */ /* 0x000fe20003fc5270 */
[----:B------:R-:W-:Y:S02]  /*0e20*/  IMAD.MOV R16, RZ, RZ, -R2 ;  /* 0x000000ffff107224 */ /* 0x000fe400078e0a02 */
[----:B------:R-:W-:Y:S01]  /*0e30*/  IMAD R7, R6, R8, R7 ;  /* 0x0000000806077224 */ /* 0x000fe200078e0207 */
[----:B------:R-:W-:Y:S01]  /*0e40*/  LOP3.LUT R8, RZ, R12, RZ, 0x33, !PT ;  /* 0x0000000cff087212 */ /* 0x000fe200078e33ff */
[----:B------:R-:W-:Y:S02]  /*0e50*/  @P5 VIADD R20, R20, 0x1 ;  /* 0x0000000114145836 */ /* 0x000fe40000000000 */
[----:B------:R-:W-:-:S02]  /*0e60*/  IMAD R5, R6, R5, R11 ;  /* 0x0000000506057224 */ /* 0x000fc400078e020b */
[C---:B------:R-:W-:Y:S02]  /*0e70*/  IMAD R11, R6.reuse, R16, R21 ;  /* 0x00000010060b7224 */ /* 0x040fe400078e0215 */
[----:B------:R-:W-:Y:S01]  /*0e80*/  @!P3 IMAD.MOV R20, RZ, RZ, -R20 ;  /* 0x000000ffff14b224 */ /* 0x000fe200078e0a14 */
[C---:B------:R-:W-:Y:S01]  /*0e90*/  ISETP.GT.U32.AND P3, PT, R6.reuse, R7, PT ;  /* 0x000000070600720c */ /* 0x040fe20003f64070 */
[----:B------:R-:W-:Y:S01]  /*0ea0*/  @!P2 IMAD.MOV R13, RZ, RZ, -R13 ;  /* 0x000000ffff0da224 */ /* 0x000fe200078e0a0d */
[C---:B------:R-:W-:Y:S01]  /*0eb0*/  ISETP.GT.U32.AND P5, PT, R6.reuse, R5, PT ;  /* 0x000000050600720c */ /* 0x040fe20003fa4070 */
[----:B------:R-:W-:Y:S01]  /*0ec0*/  @P4 VIADD R15, R15, 0x1 ;  /* 0x000000010f0f4836 */ /* 0x000fe20000000000 */
[----:B------:R-:W-:Y:S02]  /*0ed0*/  ISETP.GT.U32.AND P2, PT, R6, R11, PT ;  /* 0x0000000b0600720c */ /* 0x000fe40003f44070 */
[----:B------:R-:W-:Y:S01]  /*0ee0*/  ISETP.NE.AND P4, PT, R12, RZ, PT ;  /* 0x000000ff0c00720c */ /* 0x000fe20003f85270 */
[----:B------:R-:W-:Y:S01]  /*0ef0*/  @!P0 IMAD.MOV R15, RZ, RZ, -R15 ;  /* 0x000000ffff0f8224 */ /* 0x000fe200078e0a0f */
[----:B------:R-:W-:-:S02]  /*0f00*/  @!P6 LOP3.LUT R20, RZ, R19, RZ, 0x33, !PT ;  /* 0x00000013ff14e212 */ /* 0x000fc400078e33ff */
[C---:B------:R-:W-:Y:S02]  /*0f10*/  SEL R25, R8.reuse, R13, !P4 ;  /* 0x0000000d08197207 */ /* 0x040fe40006000000 */
[C---:B------:R-:W-:Y:S01]  /*0f20*/  SEL R23, R8.reuse, R14, !P4 ;  /* 0x0000000e08177207 */ /* 0x040fe20006000000 */
[--C-:B------:R-:W-:Y:S01]  /*0f30*/  @!P3 IMAD.IADD R7, R7, 0x1, -R6.reuse ;  /* 0x000000010707b824 */ /* 0x100fe200078e0a06 */
[----:B------:R-:W-:Y:S01]  /*0f40*/  SEL R21, R8, R15, !P4 ;  /* 0x0000000f08157207 */ /* 0x000fe20006000000 */
[--C-:B------:R-:W-:Y:S01]  /*0f50*/  @!P5 IMAD.IADD R5, R5, 0x1, -R6.reuse ;  /* 0x000000010505d824 */ /* 0x100fe200078e0a06 */
[-C--:B------:R-:W-:Y:S01]  /*0f60*/  LOP3.LUT R8, R24, R9.reuse, RZ, 0x3c, !PT ;  /* 0x0000000918087212 */ /* 0x080fe200078e3cff */
[----:B------:R-:W-:Y:S01]  /*0f70*/  @!P2 IMAD.IADD R11, R11, 0x1, -R6 ;  /* 0x000000010b0ba824 */ /* 0x000fe200078e0a06 */
[-C--:B------:R-:W-:Y:S01]  /*0f80*/  ISETP.GE.U32.AND P0, PT, R7, R6.reuse, PT ;  /* 0x000000060700720c */ /* 0x080fe20003f06070 */
[----:B------:R-:W-:Y:S01]  /*0f90*/  @!P5 VIADD R4, R4, 0x1 ;  /* 0x000000010404d836 */ /* 0x000fe20000000000 */
[-C--:B------:R-:W-:Y:S01]  /*0fa0*/  ISETP.GE.U32.AND P6, PT, R5, R6.reuse, PT ;  /* 0x000000060500720c */ /* 0x080fe20003fc6070 */
[----:B------:R-:W-:Y:S01]  /*0fb0*/  @!P3 VIADD R3, R3, 0x1 ;  /* 0x000000010303b836 */ /* 0x000fe20000000000 */
[----:B------:R-:W-:Y:S01]  /*0fc0*/  ISETP.GE.U32.AND P4, PT, R11, R6, PT ;  /* 0x000000060b00720c */ /* 0x000fe20003f86070 */
[----:B------:R-:W-:Y:S01]  /*0fd0*/  @!P2 VIADD R2, R2, 0x1 ;  /* 0x000000010202a836 */ /* 0x000fe20000000000 */
[-C--:B------:R-:W-:Y:S01]  /*0fe0*/  LOP3.LUT R6, R31, R9.reuse, RZ, 0x3c, !PT ;  /* 0x000000091f067212 */ /* 0x080fe200078e3cff */
[----:B------:R-:W-:Y:S01]  /*0ff0*/  IMAD.MOV R16, RZ, RZ, -R20 ;  /* 0x000000ffff107224 */ /* 0x000fe200078e0a14 */
[----:B------:R-:W-:Y:S01]  /*1000*/  LOP3.LUT R7, R22, R9, RZ, 0x3c, !PT ;  /* 0x0000000916077212 */ /* 0x000fe200078e3cff */
[----:B------:R-:W-:Y:S01]  /*1010*/  IMAD R13, R25, R12, RZ ;  /* 0x0000000c190d7224 */ /* 0x000fe200078e02ff */
[----:B------:R-:W-:Y:S01]  /*1020*/  ISETP.GE.AND P1, PT, R8, RZ, PT ;  /* 0x000000ff0800720c */ /* 0x000fe20003f26270 */
[--C-:B------:R-:W-:Y:S01]  /*1030*/  IMAD R19, R19, R16, R10.reuse ;  /* 0x0000001013137224 */ /* 0x100fe200078e020a */
[----:B------:R-:W-:Y:S01]  /*1040*/  ISETP.GE.AND P5, PT, R6, RZ, PT ;  /* 0x000000ff0600720c */ /* 0x000fe20003fa6270 */
[----:B------:R-:W-:Y:S01]  /*1050*/  @P0 VIADD R3, R3, 0x1 ;  /* 0x0000000103030836 */ /* 0x000fe20000000000 */
[----:B------:R-:W-:Y:S01]  /*1060*/  ISETP.GE.AND P3, PT, R7, RZ, PT ;  /* 0x000000ff0700720c */ /* 0x000fe20003f66270 */
[----:B------:R-:W-:Y:S01]  /*1070*/  IMAD R18, R38, R19, RZ ;  /* 0x0000001326127224 */ /* 0x000fe200078e02ff */
[----:B------:R-:W-:Y:S01]  /*1080*/  @P6 IADD3 R4, PT, PT, R4, 0x1, RZ ;  /* 0x0000000104046810 */ /* 0x000fe20007ffe0ff */
[----:B------:R-:W-:Y:S01]  /*1090*/  IMAD.MOV.U32 R6, RZ, RZ, R3 ;  /* 0x000000ffff067224 */ /* 0x000fe200078e0003 */
[----:B------:R-:W-:Y:S01]  /*10a0*/  ISETP.NE.AND P2, PT, R9, RZ, PT ;  /* 0x000000ff0900720c */ /* 0x000fe20003f45270 */
[----:B------:R-:W-:Y:S01]  /*10b0*/  @P4 VIADD R2, R2, 0x1 ;  /* 0x0000000102024836 */ /* 0x000fe20000000000 */
[----:B------:R-:W-:Y:S01]  /*10c0*/  LOP3.LUT R3, RZ, R9, RZ, 0x33, !PT ;  /* 0x00000009ff037212 */ /* 0x000fe200078e33ff */
[----:B------:R-:W-:-:S02]  /*10d0*/  IMAD.MOV R10, RZ, RZ, -R10 ;  /* 0x000000ffff0a7224 */ /* 0x000fc400078e0a0a */
[----:B------:R-:W-:Y:S02]  /*10e0*/  @!P1 IMAD.MOV R4, RZ, RZ, -R4 ;  /* 0x000000ffff049224 */ /* 0x000fe400078e0a04 */
[----:B------:R-:W-:Y:S02]  /*10f0*/  @!P5 IMAD.MOV R6, RZ, RZ, -R6 ;  /* 0x000000ffff06d224 */ /* 0x000fe400078e0a06 */
[----:B------:R-:W-:Y:S01]  /*1100*/  @!P3 IMAD.MOV R2, RZ, RZ, -R2 ;  /* 0x000000ffff02b224 */ /* 0x000fe200078e0a02 */
[C---:B------:R-:W-:Y:S01]  /*1110*/  SEL R16, R3.reuse, R4, !P2 ;  /* 0x0000000403107207 */ /* 0x040fe20005000000 */
[----:B0-----:R-:W-:Y:S01]  /*1120*/  IMAD R5, R18, UR4, RZ ;  /* 0x0000000412057c24 */ /* 0x001fe2000f8e02ff */
[----:B------:R-:W-:Y:S01]  /*1130*/  SEL R15, R3, R6, !P2 ;  /* 0x00000006030f7207 */ /* 0x000fe20005000000 */
[----:B------:R-:W-:Y:S01]  /*1140*/  IMAD R17, R17, R10, R0 ;  /* 0x0000000a11117224 */ /* 0x000fe200078e0200 */
[----:B------:R-:W-:Y:S01]  /*1150*/  SEL R14, R3, R2, !P2 ;  /* 0x00000002030e7207 */ /* 0x000fe20005000000 */
[----:B------:R-:W-:-:S02]  /*1160*/  IMAD R11, R16, R9, RZ ;  /* 0x00000009100b7224 */ /* 0x000fc400078e02ff */
[----:B------:R-:W-:Y:S02]  /*1170*/  IMAD R10, R15, R9, RZ ;  /* 0x000000090f0a7224 */ /* 0x000fe400078e02ff */
[----:B------:R-:W-:-:S04]  /*1180*/  IMAD.WIDE R44, R5, 0x2, R44 ;  /* 0x00000002052c7825 */ /* 0x000fc800078e022c */
[----:B------:R-:W-:Y:S02]  /*1190*/  IMAD R12, R23, R12, RZ ;  /* 0x0000000c170c7224 */ /* 0x000fe400078e02ff */
[----:B------:R-:W-:-:S07]  /*11a0*/  IMAD R9, R14, R9, RZ ;  /* 0x000000090e097224 */ /* 0x000fce00078e02ff */
.L_x_227:
[----:B------:R-:W0:Y:S01]  /*11b0*/  LDC R0, c[0x0][0x410] ;  /* 0x00010400ff007b82 */ /* 0x000e220000000800 */
[----:B------:R-:W1:Y:S01]  /*11c0*/  LDCU UR4, c[0x0][0x3a0] ;  /* 0x00007400ff0477ac */ /* 0x000e620008000800 */
[C---:B------:R-:W-:Y:S01]  /*11d0*/  IMAD R5, R38.reuse, R19, RZ ;  /* 0x0000001326057224 */ /* 0x040fe200078e02ff */
[----:B------:R-:W2:Y:S03]  /*11e0*/  LDCU UR8, c[0x0][0x430] ;  /* 0x00008600ff0877ac */ /* 0x000ea60008000800 */
[----:B------:R-:W-:Y:S01]  /*11f0*/  IMAD.IADD R5, R38, 0x1, R5 ;  /* 0x0000000126057824 */ /* 0x000fe200078e0205 */
[----:B------:R-:W3:Y:S01]  /*1200*/  LDCU UR13, c[0x0][0x39c] ;  /* 0x00007380ff0d77ac */ /* 0x000ee20008000800 */
[----:B------:R-:W4:Y:S01]  /*1210*/  LDCU UR14, c[0x0][0x418] ;  /* 0x00008300ff0e77ac */ /* 0x000f220008000800 */
[----:B------:R-:W5:Y:S01]  /*1220*/  LDCU UR5, c[0x0][0x394] ;  /* 0x00007280ff0577ac */ /* 0x000f620008000800 */
[----:B-1----:R-:W-:-:S02]  /*1230*/  IMAD R4, R18, UR4, RZ ;  /* 0x0000000412047c24 */ /* 0x002fc4000f8e02ff */
[----:B------:R-:W-:Y:S01]  /*1240*/  VIADD R18, R18, 0x1 ;  /* 0x0000000112127836 */ /* 0x000fe20000000000 */
[----:B------:R-:W1:Y:S01]  /*1250*/  LDCU UR4, c[0x0][0x41c] ;  /* 0x00008380ff0477ac */ /* 0x000e620008000800 */
[----:B0-----:R-:W-:-:S03]  /*1260*/  IABS R8, R0 ;  /* 0x0000000000087213 */ /* 0x001fc60000000000 */
[----:B------:R-:W-:Y:S01]  /*1270*/  ISETP.GE.AND P0, PT, R18, R5, PT ;  /* 0x000000051200720c */ /* 0x000fe20003f06270 */
[----:B--2---:R-:W-:Y:S01]  /*1280*/  IMAD R5, RZ, RZ, -UR8 ;  /* 0x80000008ff057e24 */ /* 0x004fe2000f8e02ff */
[----:B------:R-:W0:Y:S01]  /*1290*/  I2F.RP R0, R8 ;  /* 0x0000000800007306 */ /* 0x000e220000209400 */
[----:B---3--:R-:W-:Y:S01]  /*12a0*/  IMAD R27, R20, UR13, RZ ;  /* 0x0000000d141b7c24 */ /* 0x008fe2000f8e02ff */
[----:B------:R-:W-:Y:S01]  /*12b0*/  P2R R41, PR, RZ, 0x1 ;  /* 0x00000001ff297803 */ /* 0x000fe20000000000 */
[----:B----4-:R-:W-:Y:S02]  /*12c0*/  IMAD R7, R21, UR14, RZ ;  /* 0x0000000e15077c24 */ /* 0x010fe4000f8e02ff */
[----:B------:R-:W-:Y:S01]  /*12d0*/  IMAD R6, R5, 0x2, R32 ;  /* 0x0000000205067824 */ /* 0x000fe200078e0220 */
[----:B------:R-:W-:Y:S02]  /*12e0*/  SHF.R.S32.HI R29, RZ, 0x1f, R27 ;  /* 0x0000001fff1d7819 */ /* 0x000fe4000001141b */
[----:B-----5:R-:W-:-:S02]  /*12f0*/  ISETP.GE.AND P1, PT, R16, UR5, PT ;  /* 0x0000000510007c0c */ /* 0x020fc4000bf26270 */
[----:B------:R-:W-:Y:S02]  /*1300*/  IADD3 R5, P0, PT, R27, R4, RZ ;  /* 0x000000041b057210 */ /* 0x000fe40007f1e0ff */
[----:B------:R-:W-:Y:S02]  /*1310*/  P2R R40, PR, RZ, 0x2 ;  /* 0x00000002ff287803 */ /* 0x000fe40000000000 */
[----:B------:R-:W-:Y:S01]  /*1320*/  ISETP.NE.AND P1, PT, R7, R6, PT ;  /* 0x000000060700720c */ /* 0x000fe20003f25270 */
[----:B0-----:R-:W0:Y:S01]  /*1330*/  MUFU.RCP R0, R0 ;  /* 0x0000000000007308 */ /* 0x001e220000001000 */
[----:B------:R-:W-:Y:S02]  /*1340*/  LEA.HI.X.SX32 R4, R4, R29, 0x1, P0 ;  /* 0x0000001d04047211 */ /* 0x000fe400000f0eff */
[----:B0-----:R-:W-:Y:S01]  /*1350*/  IADD3 R2, PT, PT, R0, 0xffffffe, RZ ;  /* 0x0ffffffe00027810 */ /* 0x001fe20007ffe0ff */
[----:B-1----:R-:W-:-:S04]  /*1360*/  VIADD R0, R17, UR4 ;  /* 0x0000000411007c36 */ /* 0x002fc80008000000 */
[----:B------:R0:W1:Y:S02]  /*1370*/  F2I.FTZ.U32.TRUNC.NTZ R3, R2 ;  /* 0x0000000200037305 */ /* 0x000064000021f000 */
[----:B0-----:R-:W-:Y:S02]  /*1380*/  IMAD.MOV.U32 R2, RZ, RZ, RZ ;  /* 0x000000ffff027224 */ /* 0x001fe400078e00ff */
[----:B-1----:R-:W-:-:S04]  /*1390*/  IMAD.MOV R39, RZ, RZ, -R3 ;  /* 0x000000ffff277224 */ /* 0x002fc800078e0a03 */
[----:B------:R-:W-:Y:S01]  /*13a0*/  IMAD R27, R39, R8, RZ ;  /* 0x00000008271b7224 */ /* 0x000fe200078e02ff */
[----:B------:R-:W-:-:S03]  /*13b0*/  P2R R39, PR, RZ, 0x2 ;  /* 0x00000002ff277803 */ /* 0x000fc60000000000 */
[----:B------:R-:W-:-:S07]  /*13c0*/  IMAD.HI.U32 R3, R3, R27, R2 ;  /* 0x0000001b03037227 */ /* 0x000fce00078e0002 */
.L_x_226:
[----:B------:R-:W0:Y:S01]  /*13d0*/  LDC R43, c[0x0][0x410] ;  /* 0x00010400ff2b7b82 */ /* 0x000e220000000800 */
[----:B------:R-:W-:Y:S02]  /*13e0*/  IABS R26, R0 ;  /* 0x00000000001a7213 */ /* 0x000fe40000000000 */
[----:B------:R-:W-:Y:S02]  /*13f0*/  ISETP.NE.AND P4, PT, R40, RZ, PT ;  /* 0x000000ff2800720c */ /* 0x000fe40003f85270 */
[----:B------:R-:W-:Y:S01]  /*1400*/  ISETP.GE.AND P5, PT, R15, UR11, PT ;  /* 0x0000000b0f007c0c */ /* 0x000fe2000bfa6270 */
[----:B------:R-:W-:-:S04]  /*1410*/  IMAD.HI.U32 R42, R3, R26, RZ ;  /* 0x0000001a032a7227 */ /* 0x000fc800078e00ff */
[----:B------:R-:W-:Y:S01]  /*1420*/  IMAD.MOV R27, RZ, RZ, -R42 ;  /* 0x000000ffff1b7224 */ /* 0x000fe200078e0a2a */
[----:B0-----:R-:W-:-:S05]  /*1430*/  IABS R28, R43 ;  /* 0x0000002b001c7213 */ /* 0x001fca0000000000 */
[----:B------:R-:W-:Y:S01]  /*1440*/  IMAD R27, R28, R27, R26 ;  /* 0x0000001b1c1b7224 */ /* 0x000fe200078e021a */
[----:B------:R-:W-:-:S04]  /*1450*/  LOP3.LUT R26, R0, R43, RZ, 0x3c, !PT ;  /* 0x0000002b001a7212 */ /* 0x000fc800078e3cff */
[----:B------:R-:W-:Y:S02]  /*1460*/  ISETP.GT.U32.AND P1, PT, R8, R27, PT ;  /* 0x0000001b0800720c */ /* 0x000fe40003f24070 */
[----:B------:R-:W-:-:S11]  /*1470*/  ISETP.GE.AND P2, PT, R26, RZ, PT ;  /* 0x000000ff1a00720c */ /* 0x000fd60003f46270 */
[----:B------:R-:W-:Y:S01]  /*1480*/  @!P1 IADD3 R27, PT, PT, R27, -R28, RZ ;  /* 0x8000001c1b1b9210 */ /* 0x000fe20007ffe0ff */
[----:B------:R-:W-:Y:S01]  /*1490*/  @!P1 VIADD R42, R42, 0x1 ;  /* 0x000000012a2a9836 */ /* 0x000fe20000000000 */
[----:B------:R-:W-:Y:S02]  /*14a0*/  ISETP.NE.AND P1, PT, R43, RZ, PT ;  /* 0x000000ff2b00720c */ /* 0x000fe40003f25270 */
[----:B------:R-:W-:-:S13]  /*14b0*/  ISETP.GE.U32.AND P0, PT, R27, R8, PT ;  /* 0x000000081b00720c */ /* 0x000fda0003f06070 */
[----:B------:R-:W-:Y:S01]  /*14c0*/  @P0 VIADD R42, R42, 0x1 ;  /* 0x000000012a2a0836 */ /* 0x000fe20000000000 */
[----:B------:R-:W-:-:S03]  /*14d0*/  ISETP.GE.OR P0, PT, R25, UR9, P4 ;  /* 0x0000000919007c0c */ /* 0x000fc6000a706670 */
[----:B------:R-:W-:Y:S01]  /*14e0*/  @!P2 IMAD.MOV R42, RZ, RZ, -R42 ;  /* 0x000000ffff2aa224 */ /* 0x000fe200078e0a2a */
[----:B------:R-:W-:Y:S02]  /*14f0*/  @!P1 LOP3.LUT R42, RZ, R43, RZ, 0x33, !PT ;  /* 0x0000002bff2a9212 */ /* 0x000fe400078e33ff */
[----:B------:R-:W-:Y:S02]  /*1500*/  ISETP.GE.AND P1, PT, R16, UR11, PT ;  /* 0x0000000b10007c0c */ /* 0x000fe4000bf26270 */
[C-C-:B------:R-:W-:Y:S01]  /*1510*/  LOP3.LUT R26, R42.reuse, R25, R16.reuse, 0xfe, !PT ;  /* 0x000000192a1a7212 */ /* 0x140fe200078efe10 */
[----:B------:R-:W-:-:S03]  /*1520*/  IMAD R48, R42, UR11, R16 ;  /* 0x0000000b2a307c24 */ /* 0x000fc6000f8e0210 */
[----:B------:R-:W-:Y:S02]  /*1530*/  ISETP.LT.OR P0, PT, R26, RZ, P0 ;  /* 0x000000ff1a00720c */ /* 0x000fe40000701670 */
[C---:B------:R-:W-:Y:S02]  /*1540*/  LOP3.LUT R26, R42.reuse, R23, R16, 0xfe, !PT ;  /* 0x000000172a1a7212 */ /* 0x040fe400078efe10 */
[----:B------:R-:W-:Y:S02]  /*1550*/  ISETP.GE.OR P3, PT, R42, UR10, P0 ;  /* 0x0000000a2a007c0c */ /* 0x000fe40008766670 */
[----:B------:R-:W-:-:S04]  /*1560*/  ISETP.GE.OR P0, PT, R23, UR9, P4 ;  /* 0x0000000917007c0c */ /* 0x000fc8000a706670 */
[----:B------:R-:W-:Y:S02]  /*1570*/  ISETP.LT.OR P0, PT, R26, RZ, P0 ;  /* 0x000000ff1a00720c */ /* 0x000fe40000701670 */
[C---:B------:R-:W-:Y:S02]  /*1580*/  LOP3.LUT R26, R42.reuse, R21, R16, 0xfe, !PT ;  /* 0x000000152a1a7212 */ /* 0x040fe400078efe10 */
[----:B------:R-:W-:Y:S02]  /*1590*/  ISETP.GE.OR P2, PT, R42, UR10, P0 ;  /* 0x0000000a2a007c0c */ /* 0x000fe40008746670 */
[----:B------:R-:W-:Y:S01]  /*15a0*/  ISETP.GE.OR P0, PT, R21, UR9, P1 ;  /* 0x0000000915007c0c */ /* 0x000fe20008f06670 */
[----:B------:R-:W0:Y:S01]  /*15b0*/  @!P3 LDC.64 R28, c[0x0][0x380] ;  /* 0x0000e000ff1cbb82 */ /* 0x000e220000000a00 */
[----:B------:R-:W-:Y:S02]  /*15c0*/  @!P3 IMAD R47, R48, UR9, R25 ;  /* 0x00000009302fbc24 */ /* 0x000fe4000f8e0219 */
[----:B------:R-:W-:-:S04]  /*15d0*/  ISETP.LT.OR P0, PT, R26, RZ, P0 ;  /* 0x000000ff1a00720c */ /* 0x000fc80000701670 */
[----:B------:R-:W-:Y:S02]  /*15e0*/  ISETP.GE.OR P1, PT, R42, UR10, P0 ;  /* 0x0000000a2a007c0c */ /* 0x000fe40008726670 */
[C---:B------:R-:W-:Y:S01]  /*15f0*/  @!P3 IADD3 R49, P0, PT, R47.reuse, R5, RZ ;  /* 0x000000052f31b210 */ /* 0x040fe20007f1e0ff */
[----:B------:R-:W1:Y:S03]  /*1600*/  @!P2 LDC.64 R26, c[0x0][0x380] ;  /* 0x0000e000ff1aab82 */ /* 0x000e660000000a00 */
[----:B------:R-:W-:Y:S02]  /*1610*/  @!P3 LEA.HI.X.SX32 R50, R47, R4, 0x1, P0 ;  /* 0x000000042f32b211 */ /* 0x000fe400000f0eff */
[----:B0-----:R-:W-:-:S04]  /*1620*/  @!P3 LEA R60, P0, R49, R28, 0x1 ;  /* 0x0000001c313cb211 */ /* 0x001fc800078008ff */
[----:B------:R-:W-:Y:S01]  /*1630*/  @!P3 LEA.HI.X R61, R49, R29, R50, 0x1, P0 ;  /* 0x0000001d313db211 */ /* 0x000fe200000f0c32 */
[C---:B------:R-:W-:Y:S01]  /*1640*/  @!P2 IMAD R49, R48.reuse, UR9, R23 ;  /* 0x000000093031ac24 */ /* 0x040fe2000f8e0217 */
[----:B------:R-:W0:Y:S01]  /*1650*/  @!P1 LDC.64 R28, c[0x0][0x380] ;  /* 0x0000e000ff1c9b82 */ /* 0x000e220000000a00 */
[----:B------:R-:W-:Y:S02]  /*1660*/  @!P1 IMAD R48, R48, UR9, R21 ;  /* 0x0000000930309c24 */ /* 0x000fe4000f8e0215 */
[----:B------:R-:W2:Y:S01]  /*1670*/  @!P3 LDG.E.U16 R60, desc[UR6][R60.64] ;  /* 0x000000063c3cb981 */ /* 0x000ea2000c1e1500 */
[----:B------:R-:W-:-:S04]  /*1680*/  @!P2 IADD3 R47, P0, PT, R49, R5, RZ ;  /* 0x00000005312fa210 */ /* 0x000fc80007f1e0ff */
[----:B------:R-:W-:Y:S02]  /*1690*/  @!P2 LEA.HI.X.SX32 R50, R49, R4, 0x1, P0 ;  /* 0x000000043132a211 */ /* 0x000fe400000f0eff */
[----:B-1----:R-:W-:-:S04]  /*16a0*/  @!P2 LEA R58, P0, R47, R26, 0x1 ;  /* 0x0000001a2f3aa211 */ /* 0x002fc800078008ff */
[----:B------:R-:W-:Y:S02]  /*16b0*/  @!P2 LEA.HI.X R59, R47, R27, R50, 0x1, P0 ;  /* 0x0000001b2f3ba211 */ /* 0x000fe400000f0c32 */
[C---:B------:R-:W-:Y:S01]  /*16c0*/  @!P1 IADD3 R26, P0, PT, R48.reuse, R5, RZ ;  /* 0x00000005301a9210 */ /* 0x040fe20007f1e0ff */
[----:B------:R-:W3:Y:S03]  /*16d0*/  LDG.E.U16 R50, desc[UR6][R44.64+0x2] ;  /* 0x000002062c327981 */ /* 0x000ee6000c1e1500 */
[----:B------:R-:W-:Y:S02]  /*16e0*/  @!P1 LEA.HI.X.SX32 R48, R48, R4, 0x1, P0 ;  /* 0x0000000430309211 */ /* 0x000fe400000f0eff */
[----:B0-----:R-:W-:Y:S01]  /*16f0*/  @!P1 LEA R56, P0, R26, R28, 0x1 ;  /* 0x0000001c1a389211 */ /* 0x001fe200078008ff */
[----:B------:R-:W-:-:S03]  /*1700*/  IMAD R28, R42, UR11, R15 ;  /* 0x0000000b2a1c7c24 */ /* 0x000fc6000f8e020f */
[----:B------:R-:W-:Y:S02]  /*1710*/  @!P1 LEA.HI.X R57, R26, R29, R48, 0x1, P0 ;  /* 0x0000001d1a399211 */ /* 0x000fe400000f0c30 */
[----:B------:R-:W-:Y:S02]  /*1720*/  LOP3.LUT R26, R42, R25, R15, 0xfe, !PT ;  /* 0x000000192a1a7212 */ /* 0x000fe400078efe0f */
[----:B------:R-:W-:-:S04]  /*1730*/  ISETP.GE.OR P0, PT, R25, UR9, P5 ;  /* 0x0000000919007c0c */ /* 0x000fc8000af06670 */
[----:B------:R-:W-:-:S04]  /*1740*/  ISETP.LT.OR P0, PT, R26, RZ, P0 ;  /* 0x000000ff1a00720c */ /* 0x000fc80000701670 */
[----:B------:R-:W-:-:S13]  /*1750*/  ISETP.GE.OR P0, PT, R42, UR10, P0 ;  /* 0x0000000a2a007c0c */ /* 0x000fda0008706670 */
[----:B------:R-:W0:Y:S01]  /*1760*/  @!P0 LDC.64 R26, c[0x0][0x380] ;  /* 0x0000e000ff1a8b82 */ /* 0x000e220000000a00 */
[----:B------:R-:W-:-:S05]  /*1770*/  @!P0 IMAD R48, R28, UR9, R25 ;  /* 0x000000091c308c24 */ /* 0x000fca000f8e0219 */
[----:B------:R-:W-:-:S04]  /*1780*/  @!P0 IADD3 R29, P4, PT, R48, R5, RZ ;  /* 0x00000005301d8210 */ /* 0x000fc80007f9e0ff */
[----:B------:R-:W-:Y:S02]  /*1790*/  @!P0 LEA.HI.X.SX32 R48, R48, R4, 0x1, P4 ;  /* 0x0000000430308211 */ /* 0x000fe400020f0eff */
[C---:B0-----:R-:W-:Y:S02]  /*17a0*/  @!P0 LEA R52, P4, R29.reuse, R26, 0x1 ;  /* 0x0000001a1d348211 */ /* 0x041fe400078808ff */
[----:B------:R-:W4:Y:S02]  /*17b0*/  @!P1 LDG.E.U16 R26, desc[UR6][R56.64] ;  /* 0x00000006381a9981 */ /* 0x000f24000c1e1500 */
[----:B------:R-:W-:Y:S02]  /*17c0*/  @!P0 LEA.HI.X R53, R29, R27, R48, 0x1, P4 ;  /* 0x0000001b1d358211 */ /* 0x000fe400020f0c30 */
[----:B------:R-:W5:Y:S04]  /*17d0*/  LDG.E.U16 R27, desc[UR6][R44.64] ;  /* 0x000000062c1b7981 */ /* 0x000f68000c1e1500 */
[----:B------:R-:W3:Y:S04]  /*17e0*/  @!P2 LDG.E.U16 R29, desc[UR6][R58.64] ;  /* 0x000000063a1da981 */ /* 0x000ee8000c1e1500 */
[----:B------:R0:W3:Y:S04]  /*17f0*/  @!P0 LDG.E.U16 R52, desc[UR6][R52.64] ;  /* 0x0000000634348981 */ /* 0x0000e8000c1e1500 */
[----:B------:R-:W3:Y:S01]  /*1800*/  LDG.E.U16 R48, desc[UR6][R44.64+0x4] ;  /* 0x000004062c307981 */ /* 0x000ee2000c1e1500 */
[----:B------:R-:W-:-:S02]  /*1810*/  IMAD.MOV.U32 R47, RZ, RZ, RZ ;  /* 0x000000ffff2f7224 */ /* 0x000fc400078e00ff */
[----:B------:R-:W-:Y:S02]  /*1820*/  IMAD.MOV.U32 R51, RZ, RZ, R46 ;  /* 0x000000ffff337224 */ /* 0x000fe400078e002e */
[----:B------:R-:W-:Y:S02]  /*1830*/  IMAD R43, R42, R43, RZ ;  /* 0x0000002b2a2b7224 */ /* 0x000fe400078e02ff */
[----:B------:R-:W-:Y:S02]  /*1840*/  IMAD.MOV.U32 R54, RZ, RZ, RZ ;  /* 0x000000ffff367224 */ /* 0x000fe400078e00ff */
[----:B------:R-:W-:Y:S01]  /*1850*/  IMAD.MOV.U32 R49, RZ, RZ, RZ ;  /* 0x000000ffff317224 */ /* 0x000fe200078e00ff */
[----:B------:R-:W-:Y:S01]  /*1860*/  ISETP.NE.AND P6, PT, R11, R24, PT ;  /* 0x000000180b00720c */ /* 0x000fe20003fc5270 */
[----:B--2---:R-:W-:Y:S01]  /*1870*/  @!P3 IMAD.U32 R54, R60, 0x10000, RZ ;  /* 0x000100003c36b824 */ /* 0x004fe200078e00ff */
[----:B------:R-:W-:Y:S02]  /*1880*/  ISETP.NE.AND P3, PT, R0, R43, PT ;  /* 0x0000002b0000720c */ /* 0x000fe40003f65270 */
[----:B----4-:R-:W-:-:S02]  /*1890*/  @!P1 SHF.L.U32 R47, R26, 0x10, RZ ;  /* 0x000000101a2f9819 */ /* 0x010fc400000006ff */
[----:B------:R-:W-:Y:S02]  /*18a0*/  ISETP.GE.OR P1, PT, R23, UR9, P5 ;  /* 0x0000000917007c0c */ /* 0x000fe4000af26670 */
[----:B------:R-:W-:-:S04]  /*18b0*/  LOP3.LUT R26, R42, R23, R15, 0xfe, !PT ;  /* 0x000000172a1a7212 */ /* 0x000fc800078efe0f */
[----:B------:R-:W-:-:S04]  /*18c0*/  ISETP.LT.OR P1, PT, R26, RZ, P1 ;  /* 0x000000ff1a00720c */ /* 0x000fc80000f21670 */
[----:B------:R-:W-:Y:S01]  /*18d0*/  ISETP.GE.OR P4, PT, R42, UR10, P1 ;  /* 0x0000000a2a007c0c */ /* 0x000fe20008f86670 */
[----:B-----5:R-:W-:-:S12]  /*18e0*/  IMAD.U32 R46, R27, 0x10000, RZ ;  /* 0x000100001b2e7824 */ /* 0x020fd800078e00ff */
[----:B------:R-:W1:Y:S01]  /*18f0*/  @!P4 LDC.64 R26, c[0x0][0x380] ;  /* 0x0000e000ff1acb82 */ /* 0x000e620000000a00 */
[----:B0-----:R-:W-:Y:S02]  /*1900*/  @!P4 IMAD R53, R28, UR9, R23 ;  /* 0x000000091c35cc24 */ /* 0x001fe4000f8e0217 */
[----:B------:R-:W-:Y:S01]  /*1910*/  FFMA.FTZ R46, R46, R54, R51 ;  /* 0x000000362e2e7223 */ /* 0x000fe20000010033 */
[----:B---3--:R-:W-:Y:S01]  /*1920*/  @!P2 IMAD.U32 R49, R29, 0x10000, RZ ;  /* 0x000100001d31a824 */ /* 0x008fe200078e00ff */
[----:B------:R-:W-:Y:S01]  /*1930*/  ISETP.NE.AND P1, PT, R13, R32, PT ;  /* 0x000000200d00720c */ /* 0x000fe20003f25270 */
[----:B------:R-:W-:Y:S02]  /*1940*/  IMAD.MOV.U32 R29, RZ, RZ, RZ ;  /* 0x000000ffff1d7224 */ /* 0x000fe400078e00ff */
[----:B------:R-:W-:Y:S01]  /*1950*/  @!P0 IMAD.U32 R29, R52, 0x10000, RZ ;  /* 0x00010000341d8824 */ /* 0x000fe200078e00ff */
[----:B------:R-:W-:Y:S02]  /*1960*/  @!P4 IADD3 R52, P0, PT, R53, R5, RZ ;  /* 0x000000053534c210 */ /* 0x000fe40007f1e0ff */
[----:B------:R-:W-:-:S02]  /*1970*/  FSEL R46, R46, R51, !P1 ;  /* 0x000000332e2e7208 */ /* 0x000fc40004800000 */
[----:B------:R-:W-:Y:S02]  /*1980*/  @!P4 LEA.HI.X.SX32 R53, R53, R4, 0x1, P0 ;  /* 0x000000043535c211 */ /* 0x000fe400000f0eff */
[----:B------:R-:W-:Y:S02]  /*1990*/  @!P3 FSEL R51, R46, R51, !P6 ;  /* 0x000000332e33b208 */ /* 0x000fe40007000000 */
[----:B-1----:R-:W-:Y:S01]  /*19a0*/  @!P4 LEA R54, P0, R52, R26, 0x1 ;  /* 0x0000001a3436c211 */ /* 0x002fe200078008ff */
[----:B------:R-:W-:-:S03]  /*19b0*/  IMAD.U32 R26, R50, 0x10000, RZ ;  /* 0x00010000321a7824 */ /* 0x000fc600078e00ff */
[----:B------:R-:W-:Y:S01]  /*19c0*/  @!P4 LEA.HI.X R55, R52, R27, R53, 0x1, P0 ;  /* 0x0000001b3437c211 */ /* 0x000fe200000f0c35 */
[----:B------:R-:W-:Y:S01]  /*19d0*/  FFMA.FTZ R26, R26, R49, R51 ;  /* 0x000000311a1a7223 */ /* 0x000fe20000010033 */
[----:B------:R-:W-:Y:S01]  /*19e0*/  ISETP.NE.AND P0, PT, R12, R33, PT ;  /* 0x000000210c00720c */ /* 0x000fe20003f05270 */
[----:B------:R-:W2:Y:S03]  /*19f0*/  LDG.E.U16 R49, desc[UR6][R44.64+0x8] ;  /* 0x000008062c317981 */ /* 0x000ea6000c1e1500 */
[-C--:B------:R-:W-:Y:S01]  /*1a00*/  FSEL R26, R26, R51.reuse, !P0 ;  /* 0x000000331a1a7208 */ /* 0x080fe20004000000 */
[----:B------:R-:W3:Y:S03]  /*1a10*/  @!P4 LDG.E.U16 R54, desc[UR6][R54.64] ;  /* 0x000000063636c981 */ /* 0x000ee6000c1e1500 */
[----:B------:R-:W-:Y:S01]  /*1a20*/  @!P3 FSEL R51, R26, R51, !P6 ;  /* 0x000000331a33b208 */ /* 0x000fe20007000000 */
[----:B------:R-:W-:Y:S01]  /*1a30*/  IMAD.U32 R26, R48, 0x10000, RZ ;  /* 0x00010000301a7824 */ /* 0x000fe200078e00ff */
[----:B------:R-:W-:Y:S01]  /*1a40*/  ISETP.NE.AND P2, PT, R7, R6, PT ;  /* 0x000000060700720c */ /* 0x000fe20003f45270 */
[----:B------:R-:W4:Y:S02]  /*1a50*/  LDG.E.U16 R48, desc[UR6][R44.64+0x6] ;  /* 0x000006062c307981 */ /* 0x000f24000c1e1500 */
[----:B------:R-:W-:Y:S01]  /*1a60*/  FFMA.FTZ R26, R26, R47, R51 ;  /* 0x0000002f1a1a7223 */ /* 0x000fe20000010033 */
[----:B------:R-:W-:Y:S01]  /*1a70*/  ISETP.GE.OR P5, PT, R21, UR9, P5 ;  /* 0x0000000915007c0c */ /* 0x000fe2000afa6670 */
[----:B------:R-:W5:Y:S03]  /*1a80*/  LDG.E.U16 R47, desc[UR6][R44.64+0xa] ;  /* 0x00000a062c2f7981 */ /* 0x000f66000c1e1500 */
[----:B------:R-:W-:-:S04]  /*1a90*/  FSEL R26, R26, R51, !P2 ;  /* 0x000000331a1a7208 */ /* 0x000fc80005000000 */
[----:B------:R-:W-:Y:S02]  /*1aa0*/  @!P3 FSEL R51, R26, R51, !P6 ;  /* 0x000000331a33b208 */ /* 0x000fe40007000000 */
[----:B------:R-:W-:-:S04]  /*1ab0*/  LOP3.LUT R26, R42, R21, R15, 0xfe, !PT ;  /* 0x000000152a1a7212 */ /* 0x000fc800078efe0f */
[----:B------:R-:W-:-:S04]  /*1ac0*/  ISETP.LT.OR P5, PT, R26, RZ, P5 ;  /* 0x000000ff1a00720c */ /* 0x000fc80002fa1670 */
[----:B------:R-:W-:-:S13]  /*1ad0*/  ISETP.GE.OR P5, PT, R42, UR10, P5 ;  /* 0x0000000a2a007c0c */ /* 0x000fda000afa6670 */
[----:B------:R-:W0:Y:S01]  /*1ae0*/  @!P5 LDC.64 R26, c[0x0][0x380] ;  /* 0x0000e000ff1adb82 */ /* 0x000e220000000a00 */
[----:B------:R-:W-:-:S05]  /*1af0*/  @!P5 IMAD R28, R28, UR9, R21 ;  /* 0x000000091c1cdc24 */ /* 0x000fca000f8e0215 */
[----:B------:R-:W-:-:S04]  /*1b00*/  @!P5 IADD3 R46, P6, PT, R28, R5, RZ ;  /* 0x000000051c2ed210 */ /* 0x000fc80007fde0ff */
[----:B------:R-:W-:Y:S02]  /*1b10*/  @!P5 LEA.HI.X.SX32 R28, R28, R4, 0x1, P6 ;  /* 0x000000041c1cd211 */ /* 0x000fe400030f0eff */
[----:B0-----:R-:W-:-:S04]  /*1b20*/  @!P5 LEA R26, P6, R46, R26, 0x1 ;  /* 0x0000001a2e1ad211 */ /* 0x001fc800078c08ff */
[----:B------:R-:W-:-:S05]  /*1b30*/  @!P5 LEA.HI.X R27, R46, R27, R28, 0x1, P6 ;  /* 0x0000001b2e1bd211 */ /* 0x000fca00030f0c1c */
[----:B------:R-:W2:Y:S01]  /*1b40*/  @!P5 LDG.E.U16 R26, desc[UR6][R26.64] ;  /* 0x000000061a1ad981 */ /* 0x000ea2000c1e1500 */
[----:B------:R-:W-:Y:S02]  /*1b50*/  IMAD.MOV.U32 R28, RZ, RZ, RZ ;  /* 0x000000ffff1c7224 */ /* 0x000fe400078e00ff */
[----:B------:R-:W-:Y:S02]  /*1b60*/  HFMA2 R46, -RZ, RZ, 0, 0 ;  /* 0x00000000ff2e7431 */ /* 0x000fe400000001ff */
[----:B----4-:R-:W-:-:S04]  /*1b70*/  IMAD.U32 R48, R48, 0x10000, RZ ;  /* 0x0001000030307824 */ /* 0x010fc800078e00ff */
[----:B------:R-:W-:Y:S01]  /*1b80*/  FFMA.FTZ R48, R48, R29, R51 ;  /* 0x0000001d30307223 */ /* 0x000fe20000010033 */
[----:B---3--:R-:W-:Y:S01]  /*1b90*/  @!P4 IMAD.U32 R28, R54, 0x10000, RZ ;  /* 0x00010000361cc824 */ /* 0x008fe200078e00ff */
[----:B------:R-:W-:-:S03]  /*1ba0*/  ISETP.NE.AND P4, PT, R10, R31, PT ;  /* 0x0000001f0a00720c */ /* 0x000fc60003f85270 */
[----:B------:R-:W-:-:S04]  /*1bb0*/  FSEL R48, R48, R51, !P1 ;  /* 0x0000003330307208 */ /* 0x000fc80004800000 */
[----:B------:R-:W-:Y:S01]  /*1bc0*/  @!P3 FSEL R51, R48, R51, !P4 ;  /* 0x000000333033b208 */ /* 0x000fe20006000000 */
[----:B--2---:R-:W-:Y:S02]  /*1bd0*/  @!P5 IMAD.U32 R46, R26, 0x10000, RZ ;  /* 0x000100001a2ed824 */ /* 0x004fe400078e00ff */
[----:B------:R-:W-:-:S04]  /*1be0*/  IMAD.U32 R26, R49, 0x10000, RZ ;  /* 0x00010000311a7824 */ /* 0x000fc800078e00ff */
[----:B------:R-:W-:-:S05]  /*1bf0*/  FFMA.FTZ R28, R26, R28, R51 ;  /* 0x0000001c1a1c7223 */ /* 0x000fca0000010033 */
[----:B------:R-:W-:Y:S01]  /*1c00*/  FSEL R28, R28, R51, !P0 ;  /* 0x000000331c1c7208 */ /* 0x000fe20004000000 */
[----:B-----5:R-:W-:-:S03]  /*1c10*/  IMAD.U32 R26, R47, 0x10000, RZ ;  /* 0x000100002f1a7824 */ /* 0x020fc600078e00ff */
[----:B------:R-:W-:-:S05]  /*1c20*/  @!P3 FSEL R51, R28, R51, !P4 ;  /* 0x000000331c33b208 */ /* 0x000fca0006000000 */
[----:B------:R-:W-:-:S05]  /*1c30*/  FFMA.FTZ R46, R26, R46, R51 ;  /* 0x0000002e1a2e7223 */ /* 0x000fca0000010033 */
[----:B------:R-:W-:-:S04]  /*1c40*/  FSEL R46, R46, R51, !P2 ;  /* 0x000000332e2e7208 */ /* 0x000fc80005000000 */
[----:B------:R-:W-:Y:S02]  /*1c50*/  @!P3 FSEL R51, R46, R51, !P4 ;  /* 0x000000332e33b208 */ /* 0x000fe40006000000 */
[----:B------:R-:W-:Y:S02]  /*1c60*/  ISETP.GE.AND P3, PT, R14, UR11, PT ;  /* 0x0000000b0e007c0c */ /* 0x000fe4000bf66270 */
[----:B------:R-:W-:Y:S02]  /*1c70*/  LOP3.LUT R26, R42, R25, R14, 0xfe, !PT ;  /* 0x000000192a1a7212 */ /* 0x000fe400078efe0e */
[----:B------:R-:W-:-:S04]  /*1c80*/  ISETP.GE.OR P2, PT, R25, UR9, P3 ;  /* 0x0000000919007c0c */ /* 0x000fc80009f46670 */
[----:B------:R-:W-:-:S04]  /*1c90*/  ISETP.LT.OR P2, PT, R26, RZ, P2 ;  /* 0x000000ff1a00720c */ /* 0x000fc80001741670 */
[C---:B------:R-:W-:Y:S01]  /*1ca0*/  ISETP.GE.OR P2, PT, R42.reuse, UR10, P2 ;  /* 0x0000000a2a007c0c */ /* 0x040fe20009746670 */
[----:B------:R-:W-:-:S12]  /*1cb0*/  IMAD R46, R42, UR11, R14 ;  /* 0x0000000b2a2e7c24 */ /* 0x000fd8000f8e020e */
        /* <DEDUP_REMOVED lines=8> */
[----:B------:R-:W-:Y:S01]  /*1d40*/  IMAD.MOV.U32 R48, RZ, RZ, RZ ;  /* 0x000000ffff307224 */ /* 0x000fe200078e00ff */
[----:B------:R-:W-:Y:S02]  /*1d50*/  LOP3.LUT R29, R42, R23, R14, 0xfe, !PT ;  /* 0x000000172a1d7212 */ /* 0x000fe400078efe0e */
[----:B------:R-:W-:Y:S01]  /*1d60*/  ISETP.NE.AND P4, PT, R0, R43, PT ;  /* 0x0000002b0000720c */ /* 0x000fe20003f85270 */
[----:B---3--:R-:W-:Y:S01]  /*1d70*/  @!P2 IMAD.U32 R48, R26, 0x10000, RZ ;  /* 0x000100001a30a824 */ /* 0x008fe200078e00ff */
[----:B------:R-:W-:-:S04]  /*1d80*/  ISETP.GE.OR P2, PT, R23, UR9, P3 ;  /* 0x0000000917007c0c */ /* 0x000fc80009f46670 */
[----:B------:R-:W-:Y:S02]  /*1d90*/  ISETP.LT.OR P2, PT, R29, RZ, P2 ;  /* 0x000000ff1d00720c */ /* 0x000fe40001741670 */
[----:B------:R-:W-:Y:S02]  /*1da0*/  ISETP.GE.OR P3, PT, R21, UR9, P3 ;  /* 0x0000000915007c0c */ /* 0x000fe40009f66670 */
[C---:B------:R-:W-:Y:S02]  /*1db0*/  ISETP.GE.OR P2, PT, R42.reuse, UR10, P2 ;  /* 0x0000000a2a007c0c */ /* 0x040fe40009746670 */
[----:B------:R-:W-:-:S04]  /*1dc0*/  LOP3.LUT R29, R42, R21, R14, 0xfe, !PT ;  /* 0x000000152a1d7212 */ /* 0x000fc800078efe0e */
[----:B------:R-:W-:-:S04]  /*1dd0*/  ISETP.LT.OR P3, PT, R29, RZ, P3 ;  /* 0x000000ff1d00720c */ /* 0x000fc80001f61670 */
[----:B------:R-:W-:-:S03]  /*1de0*/  ISETP.GE.OR P3, PT, R42, UR10, P3 ;  /* 0x0000000a2a007c0c */ /* 0x000fc60009f66670 */
[----:B------:R-:W0:Y:S01]  /*1df0*/  @!P2 LDC.64 R26, c[0x0][0x380] ;  /* 0x0000e000ff1aab82 */ /* 0x000e220000000a00 */
[----:B--2---:R-:W-:Y:S02]  /*1e00*/  IMAD.U32 R42, R28, 0x10000, RZ ;  /* 0x000100001c2a7824 */ /* 0x004fe400078e00ff */
[----:B------:R-:W-:Y:S02]  /*1e10*/  @!P2 IMAD R47, R46, UR9, R23 ;  /* 0x000000092e2fac24 */ /* 0x000fe4000f8e0217 */
[----:B------:R-:W-:-:S05]  /*1e20*/  FFMA.FTZ R42, R42, R48, R51 ;  /* 0x000000302a2a7223 */ /* 0x000fca0000010033 */
[----:B------:R-:W1:Y:S01]  /*1e30*/  @!P3 LDC.64 R28, c[0x0][0x380] ;  /* 0x0000e000ff1cbb82 */ /* 0x000e620000000a00 */
[----:B------:R-:W-:Y:S02]  /*1e40*/  FSEL R42, R42, R51, !P1 ;  /* 0x000000332a2a7208 */ /* 0x000fe40004800000 */
[----:B------:R-:W-:Y:S01]  /*1e50*/  @!P2 IADD3 R48, P1, PT, R47, R5, RZ ;  /* 0x000000052f30a210 */ /* 0x000fe20007f3e0ff */
[----:B------:R-:W-:-:S03]  /*1e60*/  @!P3 IMAD R46, R46, UR9, R21 ;  /* 0x000000092e2ebc24 */ /* 0x000fc6000f8e0215 */
[----:B------:R-:W-:Y:S02]  /*1e70*/  @!P2 LEA.HI.X.SX32 R47, R47, R4, 0x1, P1 ;  /* 0x000000042f2fa211 */ /* 0x000fe400008f0eff */
[----:B0-----:R-:W-:-:S04]  /*1e80*/  @!P2 LEA R26, P1, R48, R26, 0x1 ;  /* 0x0000001a301aa211 */ /* 0x001fc800078208ff */
[----:B------:R-:W-:Y:S02]  /*1e90*/  @!P2 LEA.HI.X R27, R48, R27, R47, 0x1, P1 ;  /* 0x0000001b301ba211 */ /* 0x000fe400008f0c2f */
[----:B------:R-:W-:-:S03]  /*1ea0*/  @!P3 IADD3 R47, P1, PT, R46, R5, RZ ;  /* 0x000000052e2fb210 */ /* 0x000fc60007f3e0ff */
[----:B------:R-:W2:Y:S01]  /*1eb0*/  @!P2 LDG.E.U16 R26, desc[UR6][R26.64] ;  /* 0x000000061a1aa981 */ /* 0x000ea2000c1e1500 */
[----:B------:R-:W-:Y:S02]  /*1ec0*/  @!P3 LEA.HI.X.SX32 R46, R46, R4, 0x1, P1 ;  /* 0x000000042e2eb211 */ /* 0x000fe400008f0eff */
[----:B-1----:R-:W-:-:S04]  /*1ed0*/  @!P3 LEA R28, P1, R47, R28, 0x1 ;  /* 0x0000001c2f1cb211 */ /* 0x002fc800078208ff */
[----:B------:R-:W-:Y:S02]  /*1ee0*/  @!P3 LEA.HI.X R29, R47, R29, R46, 0x1, P1 ;  /* 0x0000001d2f1db211 */ /* 0x000fe400008f0c2e */
[----:B------:R-:W-:Y:S01]  /*1ef0*/  ISETP.NE.AND P1, PT, R9, R22, PT ;  /* 0x000000160900720c */ /* 0x000fe20003f25270 */
[----:B------:R-:W3:Y:S03]  /*1f00*/  LDG.E.U16 R47, desc[UR6][R44.64+0x10] ;  /* 0x000010062c2f7981 */ /* 0x000ee6000c1e1500 */
[----:B------:R-:W-:Y:S01]  /*1f10*/  @!P4 FSEL R51, R42, R51, !P1 ;  /* 0x000000332a33c208 */ /* 0x000fe20004800000 */
[----:B------:R-:W4:Y:S04]  /*1f20*/  @!P3 LDG.E.U16 R28, desc[UR6][R28.64] ;  /* 0x000000061c1cb981 */ /* 0x000f28000c1e1500 */
[----:B------:R-:W5:Y:S01]  /*1f30*/  LDG.E.U16 R42, desc[UR6][R44.64+0xe] ;  /* 0x00000e062c2a7981 */ /* 0x000f62000c1e1500 */
[----:B------:R-:W-:Y:S01]  /*1f40*/  ISETP.EQ.AND P1, PT, R0, R43, !P1 ;  /* 0x0000002b0000720c */ /* 0x000fe20004f22270 */
[----:B------:R-:W-:-:S02]  /*1f50*/  IMAD.MOV.U32 R46, RZ, RZ, RZ ;  /* 0x000000ffff2e7224 */ /* 0x000fc400078e00ff */
[----:B------:R-:W-:Y:S02]  /*1f60*/  VIADD R2, R2, 0x1 ;  /* 0x0000000102027836 */ /* 0x000fe40000000000 */
[----:B------:R-:W-:Y:S01]  /*1f70*/  IMAD.MOV.U32 R43, RZ, RZ, RZ ;  /* 0x000000ffff2b7224 */ /* 0x000fe200078e00ff */
[----:B------:R-:W-:Y:S01]  /*1f80*/  ISETP.NE.AND P6, PT, R39, RZ, PT ;  /* 0x000000ff2700720c */ /* 0x000fe20003fc5270 */
[----:B------:R-:W-:Y:S01]  /*1f90*/  VIADD R0, R0, -UR12 ;  /* 0x8000000c00007c36 */ /* 0x000fe20008000000 */
[----:B--2---:R-:W-:Y:S01]  /*1fa0*/  @!P2 SHF.L.U32 R46, R26, 0x10, RZ ;  /* 0x000000101a2ea819 */ /* 0x004fe200000006ff */
[----:B-----5:R-:W-:-:S04]  /*1fb0*/  IMAD.U32 R42, R42, 0x10000, RZ ;  /* 0x000100002a2a7824 */ /* 0x020fc800078e00ff */
[----:B------:R-:W-:-:S05]  /*1fc0*/  FFMA.FTZ R46, R42, R46, R51 ;  /* 0x0000002e2a2e7223 */ /* 0x000fca0000010033 */
[----:B------:R-:W-:Y:S02]  /*1fd0*/  @P1 FSEL R51, R46, R51, !P0 ;  /* 0x000000332e331208 */ /* 0x000fe40004000000 */
[----:B------:R-:W-:Y:S01]  /*1fe0*/  ISETP.NE.AND P0, PT, R2, 0x3, PT ;  /* 0x000000030200780c */ /* 0x000fe20003f05270 */
[----:B----4-:R-:W-:Y:S02]  /*1ff0*/  @!P3 IMAD.U32 R43, R28, 0x10000, RZ ;  /* 0x000100001c2bb824 */ /* 0x010fe400078e00ff */
[----:B---3--:R-:W-:Y:S02]  /*2000*/  IMAD.U32 R47, R47, 0x10000, RZ ;  /* 0x000100002f2f7824 */ /* 0x008fe400078e00ff */
[----:B------:R-:W-:Y:S01]  /*2010*/  IMAD.MOV.U32 R46, RZ, RZ, R51 ;  /* 0x000000ffff2e7224 */ /* 0x000fe200078e0033 */
[----:B------:R-:W-:-:S03]  /*2020*/  IADD3 R44, P2, PT, R44, 0x12, RZ ;  /* 0x000000122c2c7810 */ /* 0x000fc60007f5e0ff */
[----:B------:R-:W-:Y:S02]  /*2030*/  FFMA.FTZ R43, R47, R43, R46 ;  /* 0x0000002b2f2b7223 */ /* 0x000fe4000001002e */
[----:B------:R-:W-:-:S03]  /*2040*/  IMAD.X R45, RZ, RZ, R45, P2 ;  /* 0x000000ffff2d7224 */ /* 0x000fc600010e062d */
[----:B------:R-:W-:Y:S01]  /*2050*/  @P1 FSEL R46, R43, R46, !P6 ;  /* 0x0000002e2b2e1208 */ /* 0x000fe20007000000 */
[----:B------:R-:W-:Y:S06]  /*2060*/  @P0 BRA `(.L_x_226) ;  /* 0xfffffff000d80947 */ /* 0x000fec000383ffff */
[----:B------:R-:W-:-:S13]  /*2070*/  ISETP.NE.AND P6, PT, R41, RZ, PT ;  /* 0x000000ff2900720c */ /* 0x000fda0003fc5270 */
[----:B------:R-:W-:Y:S05]  /*2080*/  @!P6 BRA `(.L_x_227) ;  /* 0xfffffff00048e947 */ /* 0x000fea000383ffff */
[----:B------:R-:W-:Y:S05]  /*2090*/  BSYNC.RECONVERGENT B0 ;  /* 0x0000000000007941 */ /* 0x000fea0003800200 */
.L_x_225:
        /* <DEDUP_REMOVED lines=25> */
[----:B------:R0:W-:Y:S01]  /*2230*/  STG.E.U16 desc[UR6][R2.64], R46 ;  /* 0x0000002e02007986 */ /* 0x0001e2000c101506 */
[----:B------:R-:W-:Y:S02]  /*2240*/  IADD3.X R35, PT, PT, RZ, R35, RZ, P0, !PT ;  /* 0x00000023ff237210 */ /* 0x000fe400007fe4ff */
[----:B------:R-:W-:-:S04]  /*2250*/  ISETP.GE.U32.AND P0, PT, R37, UR4, PT ;  /* 0x0000000425007c0c */ /* 0x000fc8000bf06070 */
[----:B------:R-:W-:-:S13]  /*2260*/  ISETP.GE.AND.EX P0, PT, R35, UR5, PT, P0 ;  /* 0x0000000523007c0c */ /* 0x000fda000bf06300 */
[----:B0-----:R-:W-:Y:S05]  /*2270*/  @!P0 BRA `(.L_x_228) ;  /* 0xffffffe0001c8947 */ /* 0x001fea000383ffff */
[----:B------:R-:W-:Y:S05]  /*2280*/  EXIT ;  /* 0x000000000000794d */ /* 0x000fea0003800000 */
.L_x_224:
        /* <DEDUP_REMOVED lines=23> */
[----:B------:R0:W1:Y:S02]  /*2400*/  F2I.FTZ.U32.TRUNC.NTZ R7, R6 ;  /* 0x0000000600077305 */ /* 0x000064000021f000 */
[----:B0-----:R-:W-:Y:S02]  /*2410*/  IMAD.MOV.U32 R6, RZ, RZ, RZ ;  /* 0x000000ffff067224 */ /* 0x001fe400078e00ff */
[----:B-1----:R-:W-:-:S04]  /*2420*/  IMAD R9, R9, R7, RZ ;  /* 0x0000000709097224 */ /* 0x002fc800078e02ff */
        /* <DEDUP_REMOVED lines=12> */
.L_x_230:
[----:B------:R-:W-:-:S07]  /*24f0*/  MOV R4, 0x2510 ;  /* 0x0000251000047802 */ /* 0x000fce0000000f00 */
[----:B---34-:R-:W-:Y:S05]  /*2500*/  CALL.REL.NOINC `($__internal_1_$__cuda_sm20_div_u64) ;  /* 0x0000001400d47944 */ /* 0x018fea0003c00000 */
[----:B------:R-:W-:Y:S02]  /*2510*/  IMAD.MOV.U32 R4, RZ, RZ, R6 ;  /* 0x000000ffff047224 */ /* 0x000fe400078e0006 */
[----:B------:R-:W-:-:S07]  /*2520*/  IMAD.MOV.U32 R5, RZ, RZ, R7 ;  /* 0x000000ffff057224 */ /* 0x000fce00078e0007 */
.L_x_231:
[----:B---34-:R-:W-:Y:S05]  /*2530*/  BSYNC.RECONVERGENT B0 ;  /* 0x0000000000007941 */ /* 0x018fea0003800200 */
.L_x_229:
        /* <DEDUP_REMOVED lines=13> */
[----:B------:R-:W3:Y:S08]  /*2610*/  LDC R3, c[0x0][0x3c4] ;  /* 0x0000f100ff037b82 */ /* 0x000ef00000000800 */
[----:B------:R-:W4:Y:S01]  /*2620*/  LDC R15, c[0x0][0x3bc] ;  /* 0x0000ef00ff0f7b82 */ /* 0x000f220000000800 */
        /* <DEDUP_REMOVED lines=15> */
[----:B------:R-:W-:-:S04]  /*2720*/  IMAD.HI.U32 R6, R8, R5, RZ ;  /* 0x0000000508067227 */ /* 0x000fc800078e00ff */
[----:B------:R-:W-:-:S04]  /*2730*/  IMAD.MOV R8, RZ, RZ, -R6 ;  /* 0x000000ffff087224 */ /* 0x000fc800078e0a06 */
[----:B------:R-:W-:Y:S01]  /*2740*/  IMAD R5, R10, R8, R5 ;  /* 0x000000080a057224 */ /* 0x000fe200078e0205 */
[----:B------:R-:W-:-:S04]  /*2750*/  IADD3 R8, PT, PT, R12, 0xffffffe, RZ ;  /* 0x0ffffffe0c087810 */ /* 0x000fc80007ffe0ff */
        /* <DEDUP_REMOVED lines=11> */
[----:B------:R-:W-:-:S04]  /*2810*/  @P1 VIADD R6, R6, 0x1 ;  /* 0x0000000106061836 */ /* 0x000fc80000000000 */
[----:B------:R-:W-:Y:S01]  /*2820*/  @!P3 IMAD.MOV R6, RZ, RZ, -R6 ;  /* 0x000000ffff06b224 */ /* 0x000fe200078e0a06 */
[----:B------:R-:W-:-:S04]  /*2830*/  @!P2 LOP3.LUT R6, RZ, R4, RZ, 0x33, !PT ;  /* 0x00000004ff06a212 */ /* 0x000fc800078e33ff */
[----:B------:R-:W-:Y:S02]  /*2840*/  IABS R10, R6 ;  /* 0x00000006000a7213 */ /* 0x000fe40000000000 */
[----:B0-----:R-:W-:-:S03]  /*2850*/  IABS R13, R5 ;  /* 0x00000005000d7213 */ /* 0x001fc60000000000 */
[----:B------:R-:W-:Y:S02]  /*2860*/  IMAD.MOV.U32 R8, RZ, RZ, R10 ;  /* 0x000000ffff087224 */ /* 0x000fe400078e000a */
[----:B------:R-:W0:Y:S02]  /*2870*/  I2F.RP R10, R13 ;  /* 0x0000000d000a7306 */ /* 0x000e240000209400 */
[----:B------:R-:W-:-:S04]  /*2880*/  IMAD.HI.U32 R7, R7, R8, RZ ;  /* 0x0000000807077227 */ /* 0x000fc800078e00ff */
[----:B------:R-:W-:-:S04]  /*2890*/  IMAD.MOV R9, RZ, RZ, -R7 ;  /* 0x000000ffff097224 */ /* 0x000fc800078e0a07 */
[----:B------:R-:W-:-:S05]  /*28a0*/  IMAD R8, R11, R9, R8 ;  /* 0x000000090b087224 */ /* 0x000fca00078e0208 */
[----:B------:R-:W-:Y:S01]  /*28b0*/  ISETP.GT.U32.AND P2, PT, R11, R8, PT ;  /* 0x000000080b00720c */ /* 0x000fe20003f44070 */
[----:B0-----:R-:W0:-:S12]  /*28c0*/  MUFU.RCP R10, R10 ;  /* 0x0000000a000a7308 */ /* 0x001e180000001000 */
[----:B------:R-:W-:Y:S02]  /*28d0*/  @!P2 IMAD.IADD R8, R8, 0x1, -R11 ;  /* 0x000000010808a824 */ /* 0x000fe400078e0a0b */
[----:B------:R-:W-:Y:S01]  /*28e0*/  @!P2 VIADD R7, R7, 0x1 ;  /* 0x000000010707a836 */ /* 0x000fe20000000000 */
[----:B------:R-:W-:Y:S02]  /*28f0*/  ISETP.NE.AND P2, PT, R3, RZ, PT ;  /* 0x000000ff0300720c */ /* 0x000fe40003f45270 */
[----:B------:R-:W-:Y:S02]  /*2900*/  ISETP.GE.U32.AND P1, PT, R8, R11, PT ;  /* 0x0000000b0800720c */ /* 0x000fe40003f26070 */
[----:B0-----:R-:W-:Y:S02]  /*2910*/  IADD3 R9, PT, PT, R10, 0xffffffe, RZ ;  /* 0x0ffffffe0a097810 */ /* 0x001fe40007ffe0ff */
[----:B------:R-:W-:Y:S02]  /*2920*/  LOP3.LUT R8, R6, R3, RZ, 0x3c, !PT ;  /* 0x0000000306087212 */ /* 0x000fe400078e3cff */
[----:B----4-:R-:W-:-:S02]  /*2930*/  IABS R11, R15 ;  /* 0x0000000f000b7213 */ /* 0x010fc40000000000 */
[----:B------:R-:W0:Y:S01]  /*2940*/  F2I.FTZ.U32.TRUNC.NTZ R9, R9 ;  /* 0x0000000900097305 */ /* 0x000e22000021f000 */
[----:B------:R-:W-:-:S04]  /*2950*/  ISETP.GE.AND P3, PT, R8, RZ, PT ;  /* 0x000000ff0800720c */ /* 0x000fc80003f66270 */
[----:B------:R-:W-:-:S04]  /*2960*/  @P1 VIADD R7, R7, 0x1 ;  /* 0x0000000107071836 */ /* 0x000fc80000000000 */
[----:B------:R-:W-:-:S05]  /*2970*/  IMAD.MOV.U32 R12, RZ, RZ, R7 ;  /* 0x000000ffff0c7224 */ /* 0x000fca00078e0007 */
[----:B------:R-:W-:Y:S01]  /*2980*/  @!P3 IMAD.MOV R12, RZ, RZ, -R12 ;  /* 0x000000ffff0cb224 */ /* 0x000fe200078e0a0c */
[----:B------:R-:W-:Y:S01]  /*2990*/  @!P2 LOP3.LUT R12, RZ, R3, RZ, 0x33, !PT ;  /* 0x00000003ff0ca212 */ /* 0x000fe200078e33ff */
[----:B0-----:R-:W-:-:S03]  /*29a0*/  IMAD.MOV R8, RZ, RZ, -R9 ;  /* 0x000000ffff087224 */ /* 0x001fc600078e0a09 */
[----:B------:R-:W-:Y:S01]  /*29b0*/  IABS R10, R12 ;  /* 0x0000000c000a7213 */ /* 0x000fe20000000000 */
[----:B------:R-:W-:Y:S02]  /*29c0*/  IMAD R7, R8, R13, RZ ;  /* 0x0000000d08077224 */ /* 0x000fe400078e02ff */
        /* <DEDUP_REMOVED lines=25> */
[----:B------:R-:W-:-:S04]  /*2b60*/  IMAD.HI.U32 R7, R9, R7, R8 ;  /* 0x0000000709077227 */ /* 0x000fc800078e0008 */
[----:B------:R-:W-:Y:S02]  /*2b70*/  IMAD.MOV.U32 R8, RZ, RZ, R10 ;  /* 0x000000ffff087224 */ /* 0x000fe400078e000a */
[----:B------:R-:W-:Y:S02]  /*2b80*/  IMAD.MOV R10, RZ, RZ, -R14 ;  /* 0x000000ffff0a7224 */ /* 0x000fe400078e0a0e */
[----:B------:R-:W-:-:S04]  /*2b90*/  IMAD.HI.U32 R7, R7, R8, RZ ;  /* 0x0000000807077227 */ /* 0x000fc800078e00ff */
[----:B------:R-:W-:Y:S01]  /*2ba0*/  IMAD R5, R5, R10, R12 ;  /* 0x0000000a05057224 */ /* 0x000fe200078e020c */
[----:B------:R-:W-:-:S03]  /*2bb0*/  IADD3 R9, PT, PT, -R7, RZ, RZ ;  /* 0x000000ff07097210 */ /* 0x000fc60007ffe1ff */
[----:B-1----:R-:W-:Y:S02]  /*2bc0*/  IMAD R5, R5, UR9, RZ ;  /* 0x0000000905057c24 */ /* 0x002fe4000f8e02ff */
[----:B------:R-:W-:Y:S02]  /*2bd0*/  IMAD R8, R11, R9, R8 ;  /* 0x000000090b087224 */ /* 0x000fe400078e0208 */
[----:B------:R-:W-:-:S03]  /*2be0*/  IMAD.MOV R9, RZ, RZ, -R12 ;  /* 0x000000ffff097224 */ /* 0x000fc600078e0a0c */
        /* <DEDUP_REMOVED lines=12> */
[----:B------:R-:W-:Y:S01]  /*2cb0*/  IMAD R6, R6, UR10, RZ ;  /* 0x0000000a06067c24 */ /* 0x000fe2000f8e02ff */
[----:B------:R-:W0:Y:S01]  /*2cc0*/  LDCU.64 UR10, c[0x0][0x3b0] ;  /* 0x00007600ff0a77ac */ /* 0x000e220008000a00 */
        /* <DEDUP_REMOVED lines=16> */
[----:B0-----:R-:W-:-:S04]  /*2dd0*/  LEA R4, P1, R3, UR10, 0x1 ;  /* 0x0000000a03047c11 */ /* 0x001fc8000f8208ff */
[----:B------:R-:W-:-:S05]  /*2de0*/  LEA.HI.X R5, R3, UR11, R6, 0x1, P1 ;  /* 0x0000000b03057c11 */ /* 0x000fca00088f0c06 */
[----:B------:R0:W-:Y:S04]  /*2df0*/  STG.E.U16 desc[UR6][R4.64], RZ ;  /* 0x000000ff04007986 */ /* 0x0001e8000c101506 */
.L_x_233:
[----:B------:R-:W-:Y:S05]  /*2e00*/  BSYNC.RECONVERGENT B0 ;  /* 0x0000000000007941 */ /* 0x000fea0003800200 */
.L_x_232:
        /* <DEDUP_REMOVED lines=14> */
.L_x_234:
        /* <DEDUP_REMOVED lines=58> */
[----:B------:R-:W-:Y:S02]  /*3290*/  IABS R14, R7 ;  /* 0x00000007000e7213 */ /* 0x000fe40000000000 */
[----:B------:R-:W-:-:S02]  /*32a0*/  MOV R12, R8 ;  /* 0x00000008000c7202 */ /* 0x000fc40000000f00 */
[----:B------:R-:W1:Y:S03]  /*32b0*/  LDC R8, c[0x0][0x3bc] ;  /* 0x0000ef00ff087b82 */ /* 0x000e660000000800 */
        /* <DEDUP_REMOVED lines=8> */
[----:B------:R-:W-:-:S02]  /*3340*/  ISETP.GT.U32.AND P6, PT, R19, R14, PT ;  /* 0x0000000e1300720c */ /* 0x000fc40003fc4070 */
[----:B-1----:R-:W-:Y:S01]  /*3350*/  IABS R16, R8 ;  /* 0x0000000800107213 */ /* 0x002fe20000000000 */
[----:B------:R-:W0:Y:S08]  /*3360*/  F2I.FTZ.U32.TRUNC.NTZ R15, R15 ;  /* 0x0000000f000f7305 */ /* 0x000e30000021f000 */
[--C-:B------:R-:W-:Y:S02]  /*3370*/  @!P5 IMAD.IADD R12, R12, 0x1, -R19.reuse ;  /* 0x000000010c0cd824 */ /* 0x100fe400078e0a13 */
[----:B------:R-:W-:-:S02]  /*3380*/  @!P6 IMAD.IADD R14, R14, 0x1, -R19 ;  /* 0x000000010e0ee824 */ /* 0x000fc400078e0a13 */
[----:B------:R-:W-:Y:S01]  /*3390*/  @!P5 VIADD R10, R10, 0x1 ;  /* 0x000000010a0ad836 */ /* 0x000fe20000000000 */
[-C--:B------:R-:W-:Y:S01]  /*33a0*/  ISETP.GE.U32.AND P3, PT, R12, R19.reuse, PT ;  /* 0x000000130c00720c */ /* 0x080fe20003f66070 */
[----:B------:R-:W-:Y:S01]  /*33b0*/  @!P6 VIADD R13, R13, 0x1 ;  /* 0x000000010d0de836 */ /* 0x000fe20000000000 */
[----:B------:R-:W-:Y:S02]  /*33c0*/  ISETP.GE.U32.AND P4, PT, R14, R19, PT ;  /* 0x000000130e00720c */ /* 0x000fe40003f86070 */
[-C--:B------:R-:W-:Y:S02]  /*33d0*/  LOP3.LUT R12, R9, R4.reuse, RZ, 0x3c, !PT ;  /* 0x00000004090c7212 */ /* 0x080fe400078e3cff */
[-C--:B------:R-:W-:Y:S02]  /*33e0*/  LOP3.LUT R14, R7, R4.reuse, RZ, 0x3c, !PT ;  /* 0x00000004070e7212 */ /* 0x080fe400078e3cff */
[----:B------:R-:W-:Y:S02]  /*33f0*/  ISETP.GE.AND P2, PT, R12, RZ, PT ;  /* 0x000000ff0c00720c */ /* 0x000fe40003f46270 */
[----:B------:R-:W-:Y:S01]  /*3400*/  ISETP.GE.AND P1, PT, R14, RZ, PT ;  /* 0x000000ff0e00720c */ /* 0x000fe20003f26270 */
[----:B0-----:R-:W-:Y:S01]  /*3410*/  IMAD.MOV R14, RZ, RZ, -R15 ;  /* 0x000000ffff0e7224 */ /* 0x001fe200078e0a0f */
[----:B------:R-:W-:-:S02]  /*3420*/  LOP3.LUT R12, RZ, R4, RZ, 0x33, !PT ;  /* 0x00000004ff0c7212 */ /* 0x000fc400078e33ff */
[----:B------:R-:W-:Y:S01]  /*3430*/  @P3 IADD3 R10, PT, PT, R10, 0x1, RZ ;  /* 0x000000010a0a3810 */ /* 0x000fe20007ffe0ff */
[----:B------:R-:W-:Y:S01]  /*3440*/  @P4 VIADD R13, R13, 0x1 ;  /* 0x000000010d0d4836 */ /* 0x000fe20000000000 */
[----:B------:R-:W-:Y:S01]  /*3450*/  ISETP.NE.AND P3, PT, R4, RZ, PT ;  /* 0x000000ff0400720c */ /* 0x000fe20003f65270 */
[----:B------:R-:W-:Y:S02]  /*3460*/  IMAD R17, R14, R11, RZ ;  /* 0x0000000b0e117224 */ /* 0x000fe400078e02ff */
[----:B------:R-:W-:Y:S02]  /*3470*/  IMAD.MOV.U32 R14, RZ, RZ, RZ ;  /* 0x000000ffff0e7224 */ /* 0x000fe400078e00ff */
[----:B------:R-:W-:Y:S02]  /*3480*/  @!P2 IMAD.MOV R10, RZ, RZ, -R10 ;  /* 0x000000ffff0aa224 */ /* 0x000fe400078e0a0a */
[----:B------:R-:W-:Y:S02]  /*3490*/  @!P1 IMAD.MOV R13, RZ, RZ, -R13 ;  /* 0x000000ffff0d9224 */ /* 0x000fe400078e0a0d */
[----:B------:R-:W-:Y:S01]  /*34a0*/  IMAD.HI.U32 R17, R15, R17, R14 ;  /* 0x000000110f117227 */ /* 0x000fe200078e000e */
[----:B------:R-:W-:-:S02]  /*34b0*/  SEL R10, R12, R10, !P3 ;  /* 0x0000000a0c0a7207 */ /* 0x000fc40005800000 */
        /* <DEDUP_REMOVED lines=48> */
[--C-:B------:R-:W-:Y:S02]  /*37c0*/  @!P5 IMAD.IADD R16, R16, 0x1, -R13.reuse ;  /* 0x000000011010d824 */ /* 0x100fe400078e0a0d */
[----:B------:R-:W-:Y:S02]  /*37d0*/  @!P6 IMAD.IADD R18, R18, 0x1, -R13 ;  /* 0x000000011212e824 */ /* 0x000fe400078e0a0d */
[----:B------:R-:W-:Y:S01]  /*37e0*/  @!P5 VIADD R14, R14, 0x1 ;  /* 0x000000010e0ed836 */ /* 0x000fe20000000000 */
[-C--:B------:R-:W-:Y:S01]  /*37f0*/  ISETP.GE.U32.AND P3, PT, R16, R13.reuse, PT ;  /* 0x0000000d1000720c */ /* 0x080fe20003f66070 */
[----:B------:R-:W-:Y:S01]  /*3800*/  @!P6 VIADD R15, R15, 0x1 ;  /* 0x000000010f0fe836 */ /* 0x000fe20000000000 */
[----:B------:R-:W-:Y:S02]  /*3810*/  ISETP.GE.U32.AND P4, PT, R18, R13, PT ;  /* 0x0000000d1200720c */ /* 0x000fe40003f86070 */
[-C--:B------:R-:W-:Y:S02]  /*3820*/  LOP3.LUT R13, R11, R8.reuse, RZ, 0x3c, !PT ;  /* 0x000000080b0d7212 */ /* 0x080fe400078e3cff */
[----:B------:R-:W-:-:S02]  /*3830*/  LOP3.LUT R16, R17, R8, RZ, 0x3c, !PT ;  /* 0x0000000811107212 */ /* 0x000fc400078e3cff */
[----:B------:R-:W-:Y:S02]  /*3840*/  ISETP.GE.AND P2, PT, R13, RZ, PT ;  /* 0x000000ff0d00720c */ /* 0x000fe40003f46270 */
[----:B------:R-:W-:Y:S01]  /*3850*/  ISETP.GE.AND P1, PT, R16, RZ, PT ;  /* 0x000000ff1000720c */ /* 0x000fe20003f26270 */
[----:B------:R-:W-:Y:S01]  /*3860*/  IMAD.MOV R16, RZ, RZ, -R7 ;  /* 0x000000ffff107224 */ /* 0x000fe200078e0a07 */
[----:B------:R-:W-:Y:S01]  /*3870*/  IADD3 R13, PT, PT, -R9, RZ, RZ ;  /* 0x000000ff090d7210 */ /* 0x000fe20007ffe1ff */
[----:B------:R-:W-:Y:S01]  /*3880*/  @P3 VIADD R14, R14, 0x1 ;  /* 0x000000010e0e3836 */ /* 0x000fe20000000000 */
[----:B------:R-:W-:Y:S01]  /*3890*/  ISETP.NE.AND P3, PT, R8, RZ, PT ;  /* 0x000000ff0800720c */ /* 0x000fe20003f65270 */
[----:B------:R-:W-:Y:S01]  /*38a0*/  @P4 VIADD R15, R15, 0x1 ;  /* 0x000000010f0f4836 */ /* 0x000fe20000000000 */
[----:B------:R-:W-:Y:S01]  /*38b0*/  LOP3.LUT R18, RZ, R8, RZ, 0x33, !PT ;  /* 0x00000008ff127212 */ /* 0x000fe200078e33ff */
[----:B------:R-:W-:Y:S02]  /*38c0*/  IMAD R37, R6, R13, R37 ;  /* 0x0000000d06257224 */ /* 0x000fe400078e0225 */
        /* <DEDUP_REMOVED lines=9> */
[----:B------:R-:W-:-:S02]  /*3960*/  IMAD.MOV R16, RZ, RZ, -R17 ;  /* 0x000000ffff107224 */ /* 0x000fc400078e0a11 */
[----:B------:R-:W-:Y:S02]  /*3970*/  IMAD R13, R4, R13, R7 ;  /* 0x0000000d040d7224 */ /* 0x000fe400078e0207 */
[----:B------:R-:W-:Y:S02]  /*3980*/  IMAD.MOV R9, RZ, RZ, -R14 ;  /* 0x000000ffff097224 */ /* 0x000fe400078e0a0e */
[C---:B------:R-:W-:Y:S02]  /*3990*/  IMAD R4, R5.reuse, R6, R10 ;  /* 0x0000000605047224 */ /* 0x040fe400078e020a */
[----:B------:R-:W-:Y:S02]  /*39a0*/  IMAD R7, R5, R16, R12 ;  /* 0x0000001005077224 */ /* 0x000fe400078e020c */
[----:B------:R-:W-:Y:S01]  /*39b0*/  IMAD R6, R37, UR11, RZ ;  /* 0x0000000b25067c24 */ /* 0x000fe2000f8e02ff */
[----:B------:R-:W-:Y:S01]  /*39c0*/  IADD3 R37, P0, PT, R36, R3, RZ ;  /* 0x0000000324257210 */ /* 0x000fe20007f1e0ff */
[----:B------:R-:W-:-:S02]  /*39d0*/  IMAD.MOV R18, RZ, RZ, -R15 ;  /* 0x000000ffff127224 */ /* 0x000fc400078e0a0f */
[----:B------:R-:W-:Y:S01]  /*39e0*/  IMAD R11, R8, R9, R11 ;  /* 0x00000009080b7224 */ /* 0x000fe200078e020b */
[--C-:B------:R-:W-:Y:S01]  /*39f0*/  SHF.R.S32.HI R12, RZ, 0x1f, R6.reuse ;  /* 0x0000001fff0c7819 */ /* 0x100fe20000011406 */
[----:B------:R-:W-:Y:S02]  /*3a00*/  IMAD R5, R19, UR10, RZ ;  /* 0x0000000a13057c24 */ /* 0x000fe4000f8e02ff */
        /* <DEDUP_REMOVED lines=37> */
        .weak           $__internal_1_$__cuda_sm20_div_u64
        .type           $__internal_1_$__cuda_sm20_div_u64,@function
        .size           $__internal_1_$__cuda_sm20_div_u64,(.L_x_834 - $__internal_1_$__cuda_sm20_div_u64)
$__internal_1_$__cuda_sm20_div_u64:
[----:B------:R-:W-:Y:S01]  /*3c60*/  MOV R12, R36 ;  /* 0x00000024000c7202 */ /* 0x000fe20000000f00 */
[----:B------:R-:W-:-:S04]  /*3c70*/  IMAD.MOV.U32 R13, RZ, RZ, RZ ;  /* 0x000000ffff0d7224 */ /* 0x000fc800078e00ff */
        /* <DEDUP_REMOVED lines=8> */
[----:B------:R-:W-:Y:S01]  /*3d00*/  IMAD R11, R9, R36, R11 ;  /* 0x00000024090b7224 */ /* 0x000fe200078e020b */
[----:B------:R-:W-:-:S05]  /*3d10*/  IADD3 R15, P0, PT, RZ, -R10, RZ ;  /* 0x8000000aff0f7210 */ /* 0x000fca0007f1e0ff */
        /* <DEDUP_REMOVED lines=10> */
[----:B------:R-:W-:-:S03]  /*3dc0*/  IMAD.WIDE.U32 R8, R11, R36, RZ ;  /* 0x000000240b087225 */ /* 0x000fc600078e00ff */
[----:B------:R-:W-:Y:S01]  /*3dd0*/  IADD3 R13, P0, PT, RZ, -R8, RZ ;  /* 0x80000008ff0d7210 */ /* 0x000fe20007f1e0ff */
[----:B------:R-:W-:Y:S02]  /*3de0*/  IMAD R8, R7, R36, R9 ;  /* 0x0000002407087224 */ /* 0x000fe400078e0209 */
[----:B------:R-:W-:Y:S02]  /*3df0*/  HFMA2 R9, -RZ, RZ, 0, 0 ;  /* 0x00000000ff097431 */ /* 0x000fe400000001ff */
[----:B------:R-:W-:-:S04]  /*3e00*/  IMAD.HI.U32 R10, R11, R13, RZ ;  /* 0x0000000d0b0a7227 */ /* 0x000fc800078e00ff */
[----:B------:R-:W-:-:S04]  /*3e10*/  IMAD.X R8, RZ, RZ, ~R8, P0 ;  /* 0x000000ffff087224 */ /* 0x000fc800000e0e08 */
        /* <DEDUP_REMOVED lines=16> */
[----:B------:R-:W-:-:S03]  /*3f20*/  IADD3 R13, P0, PT, -R8, R5, RZ ;  /* 0x00000005080d7210 */ /* 0x000fc60007f1e1ff */
[----:B------:R-:W-:Y:S01]  /*3f30*/  IMAD R9, R7, R36, R9 ;  /* 0x0000002407097224 */ /* 0x000fe200078e0209 */
[----:B------:R-:W-:-:S03]  /*3f40*/  IADD3 R5, P1, PT, -R36, R13, RZ ;  /* 0x0000000d24057210 */ /* 0x000fc60007f3e1ff */
[----:B------:R-:W-:Y:S01]  /*3f50*/  IMAD.X R10, R6, 0x1, ~R9, P0 ;  /* 0x00000001060a7824 */ /* 0x000fe200000e0e09 */
[----:B------:R-:W-:Y:S02]  /*3f60*/  ISETP.GE.U32.AND P0, PT, R13, R36, PT ;  /* 0x000000240d00720c */ /* 0x000fe40003f06070 */
[----:B------:R-:W-:Y:S02]  /*3f70*/  IADD3 R6, P2, PT, R11, 0x1, RZ ;  /* 0x000000010b067810 */ /* 0x000fe40007f5e0ff */
[C---:B------:R-:W-:Y:S02]  /*3f80*/  ISETP.GE.U32.AND.EX P0, PT, R10.reuse, RZ, PT, P0 ;  /* 0x000000ff0a00720c */ /* 0x040fe40003f06100 */
[----:B------:R-:W-:Y:S01]  /*3f90*/  IADD3.X R9, PT, PT, R10, -0x1, RZ, P1, !PT ;  /* 0xffffffff0a097810 */ /* 0x000fe20000ffe4ff */
[----:B------:R-:W-:Y:S01]  /*3fa0*/  IMAD.X R8, RZ, RZ, R7, P2 ;  /* 0x000000ffff087224 */ /* 0x000fe200010e0607 */
[----:B------:R-:W-:Y:S02]  /*3fb0*/  SEL R11, R6, R11, P0 ;  /* 0x0000000b060b7207 */ /* 0x000fe40000000000 */
[----:B------:R-:W-:-:S02]  /*3fc0*/  SEL R5, R5, R13, P0 ;  /* 0x0000000d05057207 */ /* 0x000fc40000000000 */
[----:B------:R-:W-:Y:S02]  /*3fd0*/  SEL R8, R8, R7, P0 ;  /* 0x0000000708087207 */ /* 0x000fe40000000000 */
[----:B------:R-:W-:Y:S02]  /*3fe0*/  IADD3 R6, P2, PT, R11, 0x1, RZ ;  /* 0x000000010b067810 */ /* 0x000fe40007f5e0ff */
[----:B------:R-:W-:Y:S02]  /*3ff0*/  SEL R9, R9, R10, P0 ;  /* 0x0000000a09097207 */ /* 0x000fe40000000000 */
[----:B------:R-:W-:Y:S01]  /*4000*/  ISETP.GE.U32.AND P0, PT, R5, R36, PT ;  /* 0x000000240500720c */ /* 0x000fe20003f06070 */
[----:B------:R-:W-:Y:S01]  /*4010*/  IMAD.X R7, RZ, RZ, R8, P2 ;  /* 0x000000ffff077224 */ /* 0x000fe200010e0608 */
[----:B------:R-:W-:Y:S01]  /*4020*/  ISETP.NE.U32.AND P1, PT, R36, RZ, PT ;  /* 0x000000ff2400720c */ /* 0x000fe20003f25070 */
[----:B------:R-:W-:Y:S01]  /*4030*/  IMAD.MOV.U32 R5, RZ, RZ, 0x0 ;  /* 0x00000000ff057424 */ /* 0x000fe200078e00ff */
[----:B------:R-:W-:-:S02]  /*4040*/  ISETP.GE.U32.AND.EX P0, PT, R9, RZ, PT, P0 ;  /* 0x000000ff0900720c */ /* 0x000fc40003f06100 */
[----:B------:R-:W-:Y:S02]  /*4050*/  ISETP.NE.AND.EX P1, PT, RZ, RZ, PT, P1 ;  /* 0x000000ffff00720c */ /* 0x000fe40003f25310 */
[----:B------:R-:W-:Y:S02]  /*4060*/  SEL R6, R6, R11, P0 ;  /* 0x0000000b06067207 */ /* 0x000fe40000000000 */
[----:B------:R-:W-:Y:S02]  /*4070*/  SEL R7, R7, R8, P0 ;  /* 0x0000000807077207 */ /* 0x000fe40000000000 */
[----:B------:R-:W-:Y:S02]  /*4080*/  SEL R6, R6, 0xffffffff, P1 ;  /* 0xffffffff06067807 */ /* 0x000fe40000800000 */
[----:B------:R-:W-:Y:S01]  /*4090*/  SEL R7, R7, 0xffffffff, P1 ;  /* 0xffffffff07077807 */ /* 0x000fe20000800000 */
[----:B------:R-:W-:Y:S06]  /*40a0*/  RET.REL.NODEC R4 `(_ZN2at6native51_GLOBAL__N__11011a27_18_DepthwiseConv3d_cu_35e0c7b543conv_depthwise3d_cuda_backward_input_kernelIN3c108BFloat16EfLi3ELi3ELi3ELin1ELin1ELin1ELin1ELin1ELin1EEEvNS_27GenericPackedTensorAccessorIKT_Lm5ENS_16DefaultPtrTraitsEiEENS5_IS6_Lm5ES8_iEES9_iiiiiiiii) ;  /* 0xffffffbc04d47950 */ /* 0x000fec0003c3ffff */
.L_x_235:
        /* <DEDUP_REMOVED lines=13> */
.L_x_834:


//--------------------- .text._ZN2at6native51_GLOBAL__N__11011a27_18_DepthwiseConv3d_cu_35e0c7b543conv_depthwise3d_cuda_backward_input_kernelIN3c108BFloat16EfLi3ELi3ELi3ELin1ELin1ELin1ELi1ELi1ELi1EEEvNS_27GenericPackedTensorAccessorIKT_Lm5ENS_16DefaultPtrTraitsEiEENS5_IS6_Lm5ES8_iEES9_iiiiiiiii --------------------------
	.section	.text._ZN2at6native51_GLOBAL__N__11011a27_18_DepthwiseConv3d_cu_35e0c7b543conv_depthwise3d_cuda_backward_input_kernelIN3c108BFloat16EfLi3ELi3ELi3ELin1ELin1ELin1ELi1ELi1ELi1EEEvNS_27GenericPackedTensorAccessorIKT_Lm5ENS_16DefaultPtrTraitsEiEENS5_IS6_Lm5ES8_iEES9_iiiiiiiii,"ax",@progbits
	.align	128
.text._ZN2at6native51_GLOBAL__N__11011a27_18_DepthwiseConv3d_cu_35e0c7b543conv_depthwise3d_cuda_backward_input_kernelIN3c108BFloat16EfLi3ELi3ELi3ELin1ELin1ELin1ELi1ELi1ELi1EEEvNS_27GenericPackedTensorAccessorIKT_Lm5ENS_16DefaultPtrTraitsEiEENS5_IS6_Lm5ES8_iEES9_iiiiiiiii:
        .type           _ZN2at6native51_GLOBAL__N__11011a27_18_DepthwiseConv3d_cu_35e0c7b543conv_depthwise3d_cuda_backward_input_kernelIN3c108BFloat16EfLi3ELi3ELi3ELin1ELin1ELin1ELi1ELi1ELi1EEEvNS_27GenericPackedTensorAccessorIKT_Lm5ENS_16DefaultPtrTraitsEiEENS5_IS6_Lm5ES8_iEES9_iiiiiiiii,@function
        .size           _ZN2at6native51_GLOBAL__N__11011a27_18_DepthwiseConv3d_cu_35e0c7b543conv_depthwise3d_cuda_backward_input_kernelIN3c108BFloat16EfLi3ELi3ELi3ELin1ELin1ELin1ELi1ELi1ELi1EEEvNS_27GenericPackedTensorAccessorIKT_Lm5ENS_16DefaultPtrTraitsEiEENS5_IS6_Lm5ES8_iEES9_iiiiiiiii,(.L_x_836 - _ZN2at6native51_GLOBAL__N__11011a27_18_DepthwiseConv3d_cu_35e0c7b543conv_depthwise3d_cuda_backward_input_kernelIN3c108BFloat16EfLi3ELi3ELi3ELin1ELin1ELin1ELi1ELi1ELi1EEEvNS_27GenericPackedTensorAccessorIKT_Lm5ENS_16DefaultPtrTraitsEiEENS5_IS6_Lm5ES8_iEES9_iiiiiiiii)
        .other          _ZN2at6native51_GLOBAL__N__11011a27_18_DepthwiseConv3d_cu_35e0c7b543conv_depthwise3d_cuda_backward_input_kernelIN3c108BFloat16EfLi3ELi3ELi3ELin1ELin1ELin1ELi1ELi1ELi1EEEvNS_27GenericPackedTensorAccessorIKT_Lm5ENS_16DefaultPtrTraitsEiEENS5_IS6_Lm5ES8_iEES9_iiiiiiiii,@"STO_CUDA_ENTRY STV_DEFAULT"
_ZN2at6native51_GLOBAL__N__11011a27_18_DepthwiseConv3d_cu_35e0c7b543conv_depthwise3d_cuda_backward_input_kernelIN3c108BFloat16EfLi3ELi3ELi3ELin1ELin1ELin1ELi1ELi1ELi1EEEvNS_27GenericPackedTensorAccessorIKT_Lm5ENS_16DefaultPtrTraitsEiEENS5_IS6_Lm5ES8_iEES9_iiiiiiiii:
        /* <DEDUP_REMOVED lines=19> */
[----:B------:R-:W3:Y:S04]  /*0130*/  S2R R2, SR_TID.X ;  /* 0x0000000000027919 */ /* 0x000ee80000002100 */
        /* <DEDUP_REMOVED lines=22> */
[----:B0-----:R-:W-:-:S12]  /*02a0*/  IMAD R43, R43, UR4, RZ ;  /* 0x000000042b2b7c24 */ /* 0x001fd8000f8e02ff */
[----:B------:R-:W-:Y:S05]  /*02b0*/  @!P0 BRA `(.L_x_236) ;  /* 0x0000001400ec8947 */ /* 0x000fea0003800000 */
[----:B------:R-:W0:Y:S01]  /*02c0*/  LDCU UR4, c[0x0][0x394] ;  /* 0x00007280ff0477ac */ /* 0x000e220008000800 */
[----:B------:R-:W0:Y:S01]  /*02d0*/  LDCU UR5, c[0x0][0x398] ;  /* 0x00007300ff0577ac */ /* 0x000e220008000800 */
[----:B------:R-:W2:Y:S01]  /*02e0*/  LDCU UR19, c[0x0][0x394] ;  /* 0x00007280ff1377ac */ /* 0x000ea20008000800 */
[----:B------:R-:W3:Y:S01]  /*02f0*/  LDCU UR18, c[0x0][0x398] ;  /* 0x00007300ff1277ac */ /* 0x000ee20008000800 */
[----:B------:R-:W4:Y:S01]  /*0300*/  LDCU UR7, c[0x0][0x390] ;  /* 0x00007200ff0777ac */ /* 0x000f220008000800 */
[----:B------:R-:W1:Y:S01]  /*0310*/  LDCU UR10, c[0x0][0x428] ;  /* 0x00008500ff0a77ac */ /* 0x000e620008000800 */
[----:B0-----:R-:W-:-:S12]  /*0320*/  UIMAD UR4, UR4, UR5, URZ ;  /* 0x00000005040472a4 */ /* 0x001fd8000f8e02ff */
.L_x_240:
[----:B------:R-:W0:Y:S01]  /*0330*/  LDC R31, c[0x0][0x3c8] ;  /* 0x0000f200ff1f7b82 */ /* 0x000e220000000800 */
[----:B------:R-:W-:Y:S01]  /*0340*/  IABS R6, R34 ;  /* 0x0000002200067213 */ /* 0x000fe20000000000 */
[----:B------:R-:W5:Y:S01]  /*0350*/  LDCU UR5, c[0x0][0x3fc] ;  /* 0x00007f80ff0577ac */ /* 0x000f620008000800 */
[----:B------:R-:W-:Y:S01]  /*0360*/  BSSY.RECONVERGENT B0, `(.L_x_237) ;  /* 0x0000151000007945 */ /* 0x000fe20003800200 */
[----:B------:R-:W-:Y:S01]  /*0370*/  IMAD.MOV.U32 R46, RZ, RZ, RZ ;  /* 0x000000ffff2e7224 */ /* 0x000fe200078e00ff */
[----:B------:R-:W1:Y:S03]  /*0380*/  LDCU UR11, c[0x0][0x42c] ;  /* 0x00008580ff0b77ac */ /* 0x000e660008000800 */
[----:B------:R-:W2:Y:S01]  /*0390*/  LDC R23, c[0x0][0x3c4] ;  /* 0x0000f100ff177b82 */ /* 0x000ea20000000800 */
[----:B------:R-:W3:Y:S01]  /*03a0*/  LDCU UR16, c[0x0][0x430] ;  /* 0x00008600ff1077ac */ /* 0x000ee20008000800 */
[----:B------:R-:W4:Y:S06]  /*03b0*/  LDCU.64 UR14, c[0x0][0x420] ;  /* 0x00008400ff0e77ac */ /* 0x000f2c0008000a00 */
[----:B------:R-:W5:Y:S01]  /*03c0*/  LDC R22, c[0x0][0x3c0] ;  /* 0x0000f000ff167b82 */ /* 0x000f620000000800 */
[----:B------:R-:W5:Y:S01]  /*03d0*/  LDCU.64 UR12, c[0x0][0x420] ;  /* 0x00008400ff0c77ac */ /* 0x000f620008000a00 */
[----:B------:R-:W5:Y:S01]  /*03e0*/  LDCU UR6, c[0x0][0x394] ;  /* 0x00007280ff0677ac */ /* 0x000f620008000800 */
[----:B0-----:R-:W-:-:S05]  /*03f0*/  IABS R5, R31 ;  /* 0x0000001f00057213 */ /* 0x001fca0000000000 */
[----:B------:R-:W0:Y:S01]  /*0400*/  LDC R8, c[0x0][0x3bc] ;  /* 0x0000ef00ff087b82 */ /* 0x000e220000000800 */
[----:B-1----:R-:W-:Y:S01]  /*0410*/  IADD3 R20, PT, PT, RZ, -UR11, RZ ;  /* 0x8000000bff147c10 */ /* 0x002fe2000fffe0ff */
[----:B------:R-:W1:Y:S01]  /*0420*/  LDCU UR11, c[0x0][0x398] ;  /* 0x00007300ff0b77ac */ /* 0x000e620008000800 */
[----:B------:R-:W5:Y:S01]  /*0430*/  I2F.RP R0, R5 ;  /* 0x0000000500007306 */ /* 0x000f620000209400 */
[----:B---3--:R-:W-:Y:S01]  /*0440*/  IMAD R18, RZ, RZ, -UR16 ;  /* 0x80000010ff127e24 */ /* 0x008fe2000f8e02ff */
[----:B--2---:R-:W-:-:S03]  /*0450*/  IABS R9, R23 ;  /* 0x0000001700097213 */ /* 0x004fc60000000000 */
[----:B------:R-:W2:Y:S01]  /*0460*/  LDC.64 R28, c[0x0][0x3e0] ;  /* 0x0000f800ff1c7b82 */ /* 0x000ea20000000a00 */
[----:B----4-:R-:W-:Y:S02]  /*0470*/  LEA R20, R20, UR14, 0x1 ;  /* 0x0000000e14147c11 */ /* 0x010fe4000f8e08ff */
[----:B------:R-:W-:-:S05]  /*0480*/  LEA R18, R18, UR15, 0x1 ;  /* 0x0000000f12127c11 */ /* 0x000fca000f8e08ff */
[----:B------:R-:W3:Y:S01]  /*0490*/  LDC R14, c[0x0][0x430] ;  /* 0x00010c00ff0e7b82 */ /* 0x000ee20000000800 */
[----:B-----5:R-:W4:Y:S01]  /*04a0*/  MUFU.RCP R0, R0 ;  /* 0x0000000000007308 */ /* 0x020f220000001000 */
[----:B0-----:R-:W-:Y:S01]  /*04b0*/  IABS R11, R8 ;  /* 0x00000008000b7213 */ /* 0x001fe20000000000 */
[----:B----4-:R-:W-:-:S06]  /*04c0*/  VIADD R2, R0, 0xffffffe ;  /* 0x0ffffffe00027836 */ /* 0x010fcc0000000000 */
[----:B------:R0:W4:Y:S01]  /*04d0*/  F2I.FTZ.U32.TRUNC.NTZ R3, R2 ;  /* 0x0000000200037305 */ /* 0x000122000021f000 */
[----:B---3--:R-:W-:Y:S01]  /*04e0*/  IADD3 R19, PT, PT, -R14, RZ, RZ ;  /* 0x000000ff0e137210 */ /* 0x008fe20007ffe1ff */
[----:B0-----:R-:W-:Y:S01]  /*04f0*/  IMAD.MOV.U32 R2, RZ, RZ, RZ ;  /* 0x000000ffff027224 */ /* 0x001fe200078e00ff */
[----:B----4-:R-:W-:-:S05]  /*0500*/  IADD3 R4, PT, PT, RZ, -R3, RZ ;  /* 0x80000003ff047210 */ /* 0x010fca0007ffe0ff */
[----:B------:R-:W-:Y:S02]  /*0510*/  IMAD R7, R4, R5, RZ ;  /* 0x0000000504077224 */ /* 0x000fe400078e02ff */
[----:B------:R-:W0:Y:S02]  /*0520*/  I2F.RP R4, R9 ;  /* 0x0000000900047306 */ /* 0x000e240000209400 */
[----:B------:R-:W-:Y:S01]  /*0530*/  IMAD.HI.U32 R3, R3, R7, R2 ;  /* 0x0000000703037227 */ /* 0x000fe200078e0002 */
[----:B------:R-:W-:-:S05]  /*0540*/  IABS R7, R22 ;  /* 0x0000001600077213 */ /* 0x000fca0000000000 */
[----:B------:R-:W-:-:S04]  /*0550*/  IMAD.HI.U32 R0, R3, R6, RZ ;  /* 0x0000000603007227 */ /* 0x000fc800078e00ff */
[----:B------:R-:W-:Y:S01]  /*0560*/  IMAD.MOV R2, RZ, RZ, -R0 ;  /* 0x000000ffff027224 */ /* 0x000fe200078e0a00 */
[----:B0-----:R-:W0:Y:S03]  /*0570*/  MUFU.RCP R4, R4 ;  /* 0x0000000400047308 */ /* 0x001e260000001000 */
[----:B------:R-:W-:-:S05]  /*0580*/  IMAD R2, R5, R2, R6 ;  /* 0x0000000205027224 */ /* 0x000fca00078e0206 */
[----:B------:R-:W-:Y:S01]  /*0590*/  ISETP.GT.U32.AND P1, PT, R5, R2, PT ;  /* 0x000000020500720c */ /* 0x000fe20003f24070 */
[----:B------:R-:W3:Y:S01]  /*05a0*/  I2F.RP R6, R7 ;  /* 0x0000000700067306 */ /* 0x000ee20000209400 */
        /* <DEDUP_REMOVED lines=8> */
[----:B---3--:R-:W3:Y:S06]  /*0630*/  MUFU.RCP R6, R6 ;  /* 0x0000000600067308 */ /* 0x008eec0000001000 */
        /* <DEDUP_REMOVED lines=11> */
[----:B---3--:R-:W-:Y:S02]  /*06f0*/  IADD3 R4, PT, PT, R6, 0xffffffe, RZ ;  /* 0x0ffffffe06047810 */ /* 0x008fe40007ffe0ff */
[----:B------:R-:W0:Y:S02]  /*0700*/  I2F.RP R6, R11 ;  /* 0x0000000b00067306 */ /* 0x000e240000209400 */
[----:B------:R-:W-:-:S06]  /*0710*/  ISETP.GT.U32.AND P1, PT, R9, R2, PT ;  /* 0x000000020900720c */ /* 0x000fcc0003f24070 */
[----:B------:R3:W4:Y:S07]  /*0720*/  F2I.FTZ.U32.TRUNC.NTZ R5, R4 ;  /* 0x0000000400057305 */ /* 0x00072e000021f000 */
[----:B------:R-:W-:Y:S01]  /*0730*/  @!P1 IMAD.IADD R2, R2, 0x1, -R9 ;  /* 0x0000000102029824 */ /* 0x000fe200078e0a09 */
[----:B0-----:R-:W0:Y:S01]  /*0740*/  MUFU.RCP R6, R6 ;  /* 0x0000000600067308 */ /* 0x001e220000001000 */
[----:B------:R-:W-:Y:S01]  /*0750*/  @!P1 VIADD R3, R3, 0x1 ;  /* 0x0000000103039836 */ /* 0x000fe20000000000 */
[----:B------:R-:W-:Y:S01]  /*0760*/  ISETP.NE.AND P1, PT, R23, RZ, PT ;  /* 0x000000ff1700720c */ /* 0x000fe20003f25270 */
[----:B---3--:R-:W-:Y:S01]  /*0770*/  IMAD.MOV.U32 R4, RZ, RZ, RZ ;  /* 0x000000ffff047224 */ /* 0x008fe200078e00ff */
[----:B------:R-:W-:-:S02]  /*0780*/  ISETP.GE.U32.AND P0, PT, R2, R9, PT ;  /* 0x000000090200720c */ /* 0x000fc40003f06070 */
[----:B------:R-:W-:-:S04]  /*0790*/  LOP3.LUT R2, R0, R23, RZ, 0x3c, !PT ;  /* 0x0000001700027212 */ /* 0x000fc800078e3cff */
[----:B------:R-:W-:Y:S01]  /*07a0*/  ISETP.GE.AND P2, PT, R2, RZ, PT ;  /* 0x000000ff0200720c */ /* 0x000fe20003f46270 */
[----:B----4-:R-:W-:-:S04]  /*07b0*/  IMAD.MOV R2, RZ, RZ, -R5 ;  /* 0x000000ffff027224 */ /* 0x010fc800078e0a05 */
        /* <DEDUP_REMOVED lines=29> */
[----:B------:R-:W-:-:S04]  /*0990*/  IMAD.HI.U32 R32, R9, R2, RZ ;  /* 0x0000000209207227 */ /* 0x000fc800078e00ff */
[----:B------:R-:W-:Y:S02]  /*09a0*/  IMAD.MOV R5, RZ, RZ, -R32 ;  /* 0x000000ffff057224 */ /* 0x000fe400078e0a20 */
[----:B------:R-:W-:Y:S02]  /*09b0*/  IMAD R23, R23, R4, R0 ;  /* 0x0000000417177224 */ /* 0x000fe400078e0200 */
[----:B------:R-:W-:Y:S02]  /*09c0*/  IMAD R2, R11, R5, R2 ;  /* 0x000000050b027224 */ /* 0x000fe400078e0202 */
[----:B------:R-:W-:Y:S02]  /*09d0*/  IMAD R22, R22, R6, R3 ;  /* 0x0000000616167224 */ /* 0x000fe400078e0203 */
[----:B------:R-:W-:Y:S01]  /*09e0*/  VIADD R21, R23, UR12 ;  /* 0x0000000c17157c36 */ /* 0x000fe20008000000 */
[----:B------:R-:W-:-:S13]  /*09f0*/  ISETP.GT.U32.AND P1, PT, R11, R2, PT ;  /* 0x000000020b00720c */ /* 0x000fda0003f24070 */
[----:B------:R-:W-:Y:S02]  /*0a00*/  @!P1 IMAD.IADD R2, R2, 0x1, -R11 ;  /* 0x0000000102029824 */ /* 0x000fe400078e0a0b */
[----:B------:R-:W-:Y:S01]  /*0a10*/  @!P1 VIADD R32, R32, 0x1 ;  /* 0x0000000120209836 */ /* 0x000fe20000000000 */
[----:B------:R-:W-:Y:S02]  /*0a20*/  ISETP.NE.AND P1, PT, R8, RZ, PT ;  /* 0x000000ff0800720c */ /* 0x000fe40003f25270 */
[----:B------:R-:W-:Y:S02]  /*0a30*/  ISETP.GE.U32.AND P0, PT, R2, R11, PT ;  /* 0x0000000b0200720c */ /* 0x000fe40003f06070 */
[----:B------:R-:W-:-:S04]  /*0a40*/  LOP3.LUT R2, R7, R8, RZ, 0x3c, !PT ;  /* 0x0000000807027212 */ /* 0x000fc800078e3cff */
[----:B------:R-:W-:Y:S01]  /*0a50*/  ISETP.GE.AND P2, PT, R2, RZ, PT ;  /* 0x000000ff0200720c */ /* 0x000fe20003f46270 */
[----:B------:R-:W-:Y:S02]  /*0a60*/  IMAD.MOV R2, RZ, RZ, -R0 ;  /* 0x000000ffff027224 */ /* 0x000fe400078e0a00 */
[----:B------:R-:W-:Y:S02]  /*0a70*/  IMAD.IADD R0, R20, 0x1, R23 ;  /* 0x0000000114007824 */ /* 0x000fe400078e0217 */
[----:B------:R-:W-:Y:S02]  /*0a80*/  IMAD R31, R31, R2, R34 ;  /* 0x000000021f1f7224 */ /* 0x000fe400078e0222 */
[----:B------:R-:W-:Y:S02]  /*0a90*/  @P0 IADD3 R32, PT, PT, R32, 0x1, RZ ;  /* 0x0000000120200810 */ /* 0x000fe40007ffe0ff */
[C---:B------:R-:W-:Y:S01]  /*0aa0*/  VIADD R16, R31.reuse, UR13 ;  /* 0x0000000d1f107c36 */ /* 0x040fe20008000000 */
[----:B------:R-:W-:Y:S01]  /*0ab0*/  IADD3 R3, PT, PT, R31, UR13, -R14 ;  /* 0x0000000d1f037c10 */ /* 0x000fe2000fffe80e */
[----:B------:R-:W-:-:S02]  /*0ac0*/  IMAD.IADD R9, R18, 0x1, R31 ;  /* 0x0000000112097824 */ /* 0x000fc400078e021f */
[----:B------:R-:W-:Y:S01]  /*0ad0*/  @!P2 IMAD.MOV R32, RZ, RZ, -R32 ;  /* 0x000000ffff20a224 */ /* 0x000fe200078e0a20 */
[----:B------:R-:W-:Y:S01]  /*0ae0*/  @!P1 LOP3.LUT R32, RZ, R8, RZ, 0x33, !PT ;  /* 0x00000008ff209212 */ /* 0x000fe200078e33ff */
[----:B------:R-:W-:Y:S01]  /*0af0*/  IMAD R19, R19, 0x2, R16 ;  /* 0x0000000213137824 */ /* 0x000fe200078e0210 */
[----:B------:R-:W-:-:S03]  /*0b00*/  IADD3 R14, PT, PT, R16, -R14, RZ ;  /* 0x8000000e100e7210 */ /* 0x000fc60007ffe0ff */
[----:B------:R-:W-:-:S04]  /*0b10*/  IMAD.MOV R30, RZ, RZ, -R32 ;  /* 0x000000ffff1e7224 */ /* 0x000fc800078e0a20 */
[----:B------:R-:W-:Y:S02]  /*0b20*/  IMAD R30, R8, R30, R7 ;  /* 0x0000001e081e7224 */ /* 0x000fe400078e0207 */
[----:B------:R-:W0:Y:S02]  /*0b30*/  LDC R8, c[0x0][0x42c] ;  /* 0x00010b00ff087b82 */ /* 0x000e240000000800 */
[----:B------:R-:W-:-:S04]  /*0b40*/  IMAD R41, R35, R30, RZ ;  /* 0x0000001e23297224 */ /* 0x000fc800078e02ff */
[----:B------:R-:W-:Y:S01]  /*0b50*/  IMAD R5, R41, UR5, RZ ;  /* 0x0000000529057c24 */ /* 0x000fe2000f8e02ff */
[----:B------:R-:W3:Y:S03]  /*0b60*/  LDCU UR5, c[0x0][0x41c] ;  /* 0x00008380ff0577ac */ /* 0x000ee60008000800 */
[----:B--2---:R-:W-:-:S04]  /*0b70*/  IMAD.WIDE R28, R5, 0x2, R28 ;  /* 0x00000002051c7825 */ /* 0x004fc800078e021c */
[----:B------:R-:W-:Y:S01]  /*0b80*/  IMAD.MOV.U32 R47, RZ, RZ, R29 ;  /* 0x000000ffff2f7224 */ /* 0x000fe200078e001d */
[--C-:B0-----:R-:W-:Y:S01]  /*0b90*/  IADD3 R2, PT, PT, R23, UR12, -R8.reuse ;  /* 0x0000000c17027c10 */ /* 0x101fe2000fffe808 */
[----:B------:R-:W-:Y:S02]  /*0ba0*/  IMAD.MOV R4, RZ, RZ, -R8 ;  /* 0x000000ffff047224 */ /* 0x000fe400078e0a08 */
[----:B---3--:R-:W-:Y:S02]  /*0bb0*/  VIADD R5, R22, UR5 ;  /* 0x0000000516057c36 */ /* 0x008fe40008000000 */
[--C-:B------:R-:W-:Y:S02]  /*0bc0*/  IMAD R17, R4, 0x2, R21.reuse ;  /* 0x0000000204117824 */ /* 0x100fe400078e0215 */
[C---:B------:R-:W-:Y:S02]  /*0bd0*/  IMAD R0, R5.reuse, UR6, R0 ;  /* 0x0000000605007c24 */ /* 0x040fe4000f8e0200 */
[C---:B------:R-:W-:Y:S01]  /*0be0*/  IMAD R2, R5.reuse, UR6, R2 ;  /* 0x0000000605027c24 */ /* 0x040fe2000f8e0202 */
[----:B------:R-:W-:Y:S01]  /*0bf0*/  LOP3.LUT R13, R14, R17, RZ, 0xfc, !PT ;  /* 0x000000110e0d7212 */ /* 0x000fe200078efcff */
[----:B------:R-:W-:-:S02]  /*0c00*/  IMAD R4, R5, UR6, R21 ;  /* 0x0000000605047c24 */ /* 0x000fc4000f8e0215 */
[----:B------:R-:W-:Y:S02]  /*0c10*/  IMAD.IADD R15, R21, 0x1, -R8 ;  /* 0x00000001150f7824 */ /* 0x000fe400078e0a08 */
[--C-:B-1----:R-:W-:Y:S02]  /*0c20*/  IMAD R12, R0, UR11, R3.reuse ;  /* 0x0000000b000c7c24 */ /* 0x102fe4000f8e0203 */
[--C-:B------:R-:W-:Y:S02]  /*0c30*/  IMAD R11, R4, UR11, R3.reuse ;  /* 0x0000000b040b7c24 */ /* 0x100fe4000f8e0203 */
[C---:B------:R-:W-:Y:S02]  /*0c40*/  IMAD R10, R2.reuse, UR11, R3 ;  /* 0x0000000b020a7c24 */ /* 0x040fe4000f8e0203 */
[C---:B------:R-:W-:Y:S02]  /*0c50*/  IMAD R9, R2.reuse, UR11, R9 ;  /* 0x0000000b02097c24 */ /* 0x040fe4000f8e0209 */
[----:B------:R-:W-:-:S07]  /*0c60*/  IMAD R8, R2, UR11, R16 ;  /* 0x0000000b02087c24 */ /* 0x000fce000f8e0210 */
.L_x_239:
[----:B------:R-:W0:Y:S01]  /*0c70*/  LDCU UR5, c[0x0][0x3a0] ;  /* 0x00007400ff0577ac */ /* 0x000e220008000800 */
[C---:B------:R-:W-:Y:S01]  /*0c80*/  IMAD R0, R35.reuse, R30, RZ ;  /* 0x0000001e23007224 */ /* 0x040fe200078e02ff */
[----:B------:R-:W-:Y:S01]  /*0c90*/  MOV R42, R9 ;  /* 0x00000009002a7202 */ /* 0x000fe20000000f00 */
[----:B------:R-:W-:Y:S01]  /*0ca0*/  IMAD.IADD R25, R20, 0x1, R23 ;  /* 0x0000000114197824 */ /* 0x000fe200078e0217 */
[----:B------:R-:W1:Y:S01]  /*0cb0*/  LDCU.64 UR12, c[0x0][0x398] ;  /* 0x00007300ff0c77ac */ /* 0x000e620008000a00 */
[----:B------:R-:W-:Y:S01]  /*0cc0*/  IMAD.IADD R0, R35, 0x1, R0 ;  /* 0x0000000123007824 */ /* 0x000fe200078e0200 */
[----:B------:R-:W-:Y:S01]  /*0cd0*/  LOP3.LUT R37, R16, R21, RZ, 0xfc, !PT ;  /* 0x0000001510257212 */ /* 0x000fe200078efcff */
[----:B------:R-:W-:Y:S01]  /*0ce0*/  IMAD.MOV.U32 R39, RZ, RZ, RZ ;  /* 0x000000ffff277224 */ /* 0x000fe200078e00ff */
[----:B------:R-:W2:Y:S01]  /*0cf0*/  LDCU UR14, c[0x0][0x41c] ;  /* 0x00008380ff0e77ac */ /* 0x000ea20008000800 */
[----:B------:R-:W-:Y:S02]  /*0d00*/  IMAD.MOV.U32 R36, RZ, RZ, R11 ;  /* 0x000000ffff247224 */ /* 0x000fe400078e000b */
[----:B------:R-:W-:Y:S01]  /*0d10*/  IMAD.MOV.U32 R38, RZ, RZ, R8 ;  /* 0x000000ffff267224 */ /* 0x000fe200078e0008 */
[----:B------:R-:W3:Y:S01]  /*0d20*/  LDCU UR15, c[0x0][0x394] ;  /* 0x00007280ff0f77ac */ /* 0x000ee20008000800 */
[----:B------:R-:W-:-:S02]  /*0d30*/  IMAD.MOV.U32 R40, RZ, RZ, R10 ;  /* 0x000000ffff287224 */ /* 0x000fc400078e000a */
[----:B------:R-:W-:Y:S01]  /*0d40*/  IMAD.MOV.U32 R44, RZ, RZ, R12 ;  /* 0x000000ffff2c7224 */ /* 0x000fe200078e000c */
[----:B------:R-:W4:Y:S01]  /*0d50*/  LDCU UR6, c[0x0][0x394] ;  /* 0x00007280ff0677ac */ /* 0x000f220008000800 */
[C---:B0-----:R-:W-:Y:S01]  /*0d60*/  IMAD R5, R41.reuse, UR5, RZ ;  /* 0x0000000529057c24 */ /* 0x041fe2000f8e02ff */
[----:B------:R-:W0:Y:S01]  /*0d70*/  LDCU UR11, c[0x0][0x398] ;  /* 0x00007300ff0b77ac */ /* 0x000e220008000800 */
[----:B------:R-:W-:Y:S02]  /*0d80*/  VIADD R41, R41, 0x1 ;  /* 0x0000000129297836 */ /* 0x000fe40000000000 */
[----:B-1----:R-:W-:Y:S01]  /*0d90*/  IMAD R2, R32, UR13, RZ ;  /* 0x0000000d20027c24 */ /* 0x002fe2000f8e02ff */
[----:B--2---:R-:W-:-:S04]  /*0da0*/  IADD3 R6, PT, PT, R22, UR14, RZ ;  /* 0x0000000e16067c10 */ /* 0x004fc8000fffe0ff */
[----:B------:R-:W-:Y:S02]  /*0db0*/  SHF.R.S32.HI R4, RZ, 0x1f, R2 ;  /* 0x0000001fff047819 */ /* 0x000fe40000011402 */
[----:B------:R-:W-:Y:S01]  /*0dc0*/  IADD3 R7, P0, PT, R2, R5, RZ ;  /* 0x0000000502077210 */ /* 0x000fe20007f1e0ff */
[----:B---3--:R-:W-:Y:S01]  /*0dd0*/  IMAD R3, R6, UR15, R21 ;  /* 0x0000000f06037c24 */ /* 0x008fe2000f8e0215 */
[----:B------:R-:W-:Y:S01]  /*0de0*/  ISETP.GE.AND P1, PT, R41, R0, PT ;  /* 0x000000002900720c */ /* 0x000fe20003f26270 */
[----:B------:R-:W-:Y:S01]  /*0df0*/  IMAD.IADD R2, R18, 0x1, R31 ;  /* 0x0000000112027824 */ /* 0x000fe200078e021f */
[----:B------:R-:W-:Y:S01]  /*0e00*/  LEA.HI.X.SX32 R5, R5, R4, 0x1, P0 ;  /* 0x0000000405057211 */ /* 0x000fe200000f0eff */
[----:B------:R-:W-:Y:S01]  /*0e10*/  IMAD R25, R6, UR15, R25 ;  /* 0x0000000f06197c24 */ /* 0x000fe2000f8e0219 */
[----:B----4-:R-:W-:Y:S01]  /*0e20*/  ISETP.GE.AND P0, PT, R21, UR6, PT ;  /* 0x0000000615007c0c */ /* 0x010fe2000bf06270 */
[C---:B------:R-:W-:Y:S01]  /*0e30*/  IMAD R4, R3.reuse, UR12, R16 ;  /* 0x0000000c03047c24 */ /* 0x040fe2000f8e0210 */
[----:B------:R-:W-:Y:S01]  /*0e40*/  P2R R45, PR, RZ, 0x2 ;  /* 0x00000002ff2d7803 */ /* 0x000fe20000000000 */
[--C-:B------:R-:W-:Y:S01]  /*0e50*/  IMAD R3, R3, UR12, R2.reuse ;  /* 0x0000000c03037c24 */ /* 0x100fe2000f8e0202 */
[----:B0-----:R-:W-:Y:S01]  /*0e60*/  ISETP.GE.OR P1, PT, R16, UR11, P0 ;  /* 0x0000000b10007c0c */ /* 0x001fe20008726670 */
[----:B------:R-:W-:-:S02]  /*0e70*/  IMAD R2, R25, UR12, R2 ;  /* 0x0000000c19027c24 */ /* 0x000fc4000f8e0202 */
[----:B------:R-:W-:-:S10]  /*0e80*/  IMAD R0, R25, UR12, R16 ;  /* 0x0000000c19007c24 */ /* 0x000fd4000f8e0210 */
.L_x_238:
[----:B------:R-:W-:Y:S02]  /*0e90*/  ISETP.GE.OR P2, PT, R14, UR18, P0 ;  /* 0x000000120e007c0c */ /* 0x000fe40008746670 */
[----:B------:R-:W-:-:S04]  /*0ea0*/  LOP3.LUT R24, R6, R14, R21, 0xfe, !PT ;  /* 0x0000000e06187212 */ /* 0x000fc800078efe15 */
[----:B------:R-:W-:-:S04]  /*0eb0*/  ISETP.LT.OR P2, PT, R24, RZ, P2 ;  /* 0x000000ff1800720c */ /* 0x000fc80001741670 */
[----:B------:R-:W-:-:S13]  /*0ec0*/  ISETP.GE.OR P5, PT, R6, UR7, P2 ;  /* 0x0000000706007c0c */ /* 0x000fda00097a6670 */
[----:B------:R-:W0:Y:S01]  /*0ed0*/  @!P5 LDC.64 R24, c[0x0][0x380] ;  /* 0x0000e000ff18db82 */ /* 0x000e220000000a00 */
[----:B------:R-:W-:-:S04]  /*0ee0*/  @!P5 IADD3 R26, P2, PT, R36, R7, RZ ;  /* 0x00000007241ad210 */ /* 0x000fc80007f5e0ff */
[----:B------:R-:W-:Y:S02]  /*0ef0*/  @!P5 LEA.HI.X.SX32 R27, R36, R5, 0x1, P2 ;  /* 0x00000005241bd211 */ /* 0x000fe400010f0eff */
[----:B0-----:R-:W-:-:S04]  /*0f00*/  @!P5 LEA R24, P2, R26, R24, 0x1 ;  /* 0x000000181a18d211 */ /* 0x001fc800078408ff */
[----:B------:R-:W-:-:S05]  /*0f10*/  @!P5 LEA.HI.X R25, R26, R25, R27, 0x1, P2 ;  /* 0x000000191a19d211 */ /* 0x000fca00010f0c1b */
[----:B------:R0:W2:Y:S01]  /*0f20*/  @!P5 LDG.E.U16 R48, desc[UR8][R24.64] ;  /* 0x000000081830d981 */ /* 0x0000a2000c1e1500 */
[----:B------:R-:W-:Y:S01]  /*0f30*/  ISETP.GE.AND P2, PT, R21, UR19, PT ;  /* 0x0000001315007c0c */ /* 0x000fe2000bf46270 */
[----:B------:R-:W-:Y:S01]  /*0f40*/  IMAD.MOV.U32 R29, RZ, RZ, RZ ;  /* 0x000000ffff1d7224 */ /* 0x000fe200078e00ff */
[----:B------:R-:W-:Y:S02]  /*0f50*/  LOP3.LUT R26, R6, R19, R21, 0xfe, !PT ;  /* 0x00000013061a7212 */ /* 0x000fe400078efe15 */
[----:B------:R-:W-:Y:S02]  /*0f60*/  ISETP.GE.OR P2, PT, R19, UR18, P2 ;  /* 0x0000001213007c0c */ /* 0x000fe40009746670 */
[----:B------:R-:W-:Y:S02]  /*0f70*/  ISETP.GE.AND P3, PT, R15, UR19, PT ;  /* 0x000000130f007c0c */ /* 0x000fe4000bf66270 */
[----:B------:R-:W-:Y:S02]  /*0f80*/  ISETP.LT.OR P2, PT, R26, RZ, P2 ;  /* 0x000000ff1a00720c */ /* 0x000fe40001741670 */
[----:B------:R-:W-:-:S02]  /*0f90*/  LOP3.LUT R26, R6, R16, R15, 0xfe, !PT ;  /* 0x00000010061a7212 */ /* 0x000fc400078efe0f */
[----:B------:R-:W-:Y:S02]  /*0fa0*/  ISETP.GE.OR P2, PT, R6, UR7, P2 ;  /* 0x0000000706007c0c */ /* 0x000fe40009746670 */
[----:B------:R-:W-:-:S04]  /*0fb0*/  ISETP.GE.OR P4, PT, R16, UR18, P3 ;  /* 0x0000001210007c0c */ /* 0x000fc80009f86670 */
[----:B------:R-:W-:-:S04]  /*0fc0*/  ISETP.LT.OR P4, PT, R26, RZ, P4 ;  /* 0x000000ff1a00720c */ /* 0x000fc80002781670 */
[----:B------:R-:W-:-:S03]  /*0fd0*/  ISETP.GE.OR P4, PT, R6, UR7, P4 ;  /* 0x0000000706007c0c */ /* 0x000fc6000a786670 */
[----:B0-----:R-:W0:Y:S10]  /*0fe0*/  @!P2 LDC.64 R24, c[0x0][0x380] ;  /* 0x0000e000ff18ab82 */ /* 0x001e340000000a00 */
[----:B------:R-:W1:Y:S01]  /*0ff0*/  @!P4 LDC.64 R26, c[0x0][0x380] ;  /* 0x0000e000ff1acb82 */ /* 0x000e620000000a00 */
[----:B--2---:R-:W-:Y:S01]  /*1000*/  @!P5 IMAD.U32 R29, R48, 0x10000, RZ ;  /* 0x00010000301dd824 */ /* 0x004fe200078e00ff */
[----:B------:R-:W-:-:S04]  /*1010*/  @!P2 IADD3 R49, P5, PT, R3, R7, RZ ;  /* 0x000000070331a210 */ /* 0x000fc80007fbe0ff */
[----:B------:R-:W-:Y:S02]  /*1020*/  @!P2 LEA.HI.X.SX32 R50, R3, R5, 0x1, P5 ;  /* 0x000000050332a211 */ /* 0x000fe400028f0eff */
[----:B0-----:R-:W-:-:S04]  /*1030*/  @!P2 LEA R48, P5, R49, R24, 0x1 ;  /* 0x000000183130a211 */ /* 0x001fc800078a08ff */
[----:B------:R-:W-:Y:S02]  /*1040*/  @!P2 LEA.HI.X R49, R49, R25, R50, 0x1, P5 ;  /* 0x000000193131a211 */ /* 0x000fe400028f0c32 */
[----:B------:R-:W-:-:S04]  /*1050*/  @!P4 IADD3 R24, P5, PT, R38, R7, RZ ;  /* 0x000000072618c210 */ /* 0x000fc80007fbe0ff */
[----:B------:R-:W-:Y:S02]  /*1060*/  @!P4 LEA.HI.X.SX32 R25, R38, R5, 0x1, P5 ;  /* 0x000000052619c211 */ /* 0x000fe400028f0eff */
[----:B-1----:R-:W-:-:S04]  /*1070*/  @!P4 LEA R26, P5, R24, R26, 0x1 ;  /* 0x0000001a181ac211 */ /* 0x002fc800078a08ff */
[----:B------:R-:W-:Y:S02]  /*1080*/  @!P4 LEA.HI.X R27, R24, R27, R25, 0x1, P5 ;  /* 0x0000001b181bc211 */ /* 0x000fe400028f0c19 */
[----:B------:R-:W-:-:S03]  /*1090*/  LOP3.LUT R24, R37, R6, RZ, 0xfc, !PT ;  /* 0x0000000625187212 */ /* 0x000fc600078efcff */
[----:B------:R-:W2:Y:S01]  /*10a0*/  @!P4 LDG.E.U16 R26, desc[UR8][R26.64] ;  /* 0x000000081a1ac981 */ /* 0x000ea2000c1e1500 */
[----:B------:R-:W-:-:S04]  /*10b0*/  ISETP.LT.OR P5, PT, R24, RZ, P1 ;  /* 0x000000ff1800720c */ /* 0x000fc80000fa1670 */
[----:B------:R-:W-:-:S13]  /*10c0*/  ISETP.GE.OR P5, PT, R6, UR7, P5 ;  /* 0x0000000706007c0c */ /* 0x000fda000afa6670 */
[----:B------:R-:W0:Y:S01]  /*10d0*/  @!P5 LDC.64 R24, c[0x0][0x380] ;  /* 0x0000e000ff18db82 */ /* 0x000e220000000a00 */
[----:B------:R-:W-:-:S04]  /*10e0*/  @!P5 IADD3 R50, P6, PT, R4, R7, RZ ;  /* 0x000000070432d210 */ /* 0x000fc80007fde0ff */
[----:B------:R-:W-:Y:S02]  /*10f0*/  @!P5 LEA.HI.X.SX32 R51, R4, R5, 0x1, P6 ;  /* 0x000000050433d211 */ /* 0x000fe400030f0eff */
[----:B0-----:R-:W-:-:S04]  /*1100*/  @!P5 LEA R52, P6, R50, R24, 0x1 ;  /* 0x000000183234d211 */ /* 0x001fc800078c08ff */
[----:B------:R-:W-:-:S05]  /*1110*/  @!P5 LEA.HI.X R53, R50, R25, R51, 0x1, P6 ;  /* 0x000000193235d211 */ /* 0x000fca00030f0c33 */
[----:B------:R-:W3:Y:S01]  /*1120*/  @!P5 LDG.E.U16 R52, desc[UR8][R52.64] ;  /* 0x000000083434d981 */ /* 0x000ee2000c1e1500 */
[----:B------:R-:W-:Y:S01]  /*1130*/  IMAD.MOV.U32 R51, RZ, RZ, RZ ;  /* 0x000000ffff337224 */ /* 0x000fe200078e00ff */
[----:B------:R-:W-:Y:S01]  /*1140*/  LOP3.LUT R24, R6, R14, R15, 0xfe, !PT ;  /* 0x0000000e06187212 */ /* 0x000fe200078efe0f */
[----:B---3--:R-:W-:Y:S01]  /*1150*/  @!P5 IMAD.U32 R51, R52, 0x10000, RZ ;  /* 0x000100003433d824 */ /* 0x008fe200078e00ff */
[----:B------:R-:W-:-:S04]  /*1160*/  ISETP.GE.OR P5, PT, R14, UR18, P3 ;  /* 0x000000120e007c0c */ /* 0x000fc80009fa6670 */
[----:B------:R-:W-:-:S04]  /*1170*/  ISETP.LT.OR P5, PT, R24, RZ, P5 ;  /* 0x000000ff1800720c */ /* 0x000fc80002fa1670 */
[----:B------:R-:W-:-:S13]  /*1180*/  ISETP.GE.OR P5, PT, R6, UR7, P5 ;  /* 0x0000000706007c0c */ /* 0x000fda000afa6670 */
[----:B------:R-:W0:Y:S01]  /*1190*/  @!P5 LDC.64 R24, c[0x0][0x380] ;  /* 0x0000e000ff18db82 */ /* 0x000e220000000a00 */
[----:B------:R-:W-:-:S04]  /*11a0*/  @!P5 IADD3 R50, P6, PT, R40, R7, RZ ;  /* 0x000000072832d210 */ /* 0x000fc80007fde0ff */
[----:B------:R-:W-:Y:S02]  /*11b0*/  @!P5 LEA.HI.X.SX32 R52, R40, R5, 0x1, P6 ;  /* 0x000000052834d211 */ /* 0x000fe400030f0eff */
[----:B0-----:R-:W-:-:S04]  /*11c0*/  @!P5 LEA R24, P6, R50, R24, 0x1 ;  /* 0x000000183218d211 */ /* 0x001fc800078c08ff */
[----:B------:R-:W-:Y:S02]  /*11d0*/  @!P5 LEA.HI.X R25, R50, R25, R52, 0x1, P6 ;  /* 0x000000193219d211 */ /* 0x000fe400030f0c34 */
[----:B------:R0:W3:Y:S02]  /*11e0*/  @!P2 LDG.E.U16 R50, desc[UR8][R48.64] ;  /* 0x000000083032a981 */ /* 0x0000e4000c1e1500 */
[----:B0-----:R-:W-:Y:S01]  /*11f0*/  MOV R48, R28 ;  /* 0x0000001c00307202 */ /* 0x001fe20000000f00 */
[----:B------:R-:W-:-:S05]  /*1200*/  IMAD.MOV.U32 R49, RZ, RZ, R47 ;  /* 0x000000ffff317224 */ /* 0x000fca00078e002f */
[----:B------:R-:W4:Y:S01]  /*1210*/  LDG.E.U16 R28, desc[UR8][R48.64] ;  /* 0x00000008301c7981 */ /* 0x000f22000c1e1500 */
[----:B------:R-:W-:-:S03]  /*1220*/  ISETP.GE.OR P3, PT, R19, UR18, P3 ;  /* 0x0000001213007c0c */ /* 0x000fc60009f66670 */
[----:B------:R-:W5:Y:S01]  /*1230*/  LDG.E.U16 R27, desc[UR8][R48.64+0x6] ;  /* 0x00000608301b7981 */ /* 0x000f62000c1e1500 */
[----:B----4-:R-:W-:-:S04]  /*1240*/  IMAD.U32 R47, R28, 0x10000, RZ ;  /* 0x000100001c2f7824 */ /* 0x010fc800078e00ff */
[----:B------:R-:W-:Y:S02]  /*1250*/  FFMA.FTZ R46, R47, R51, R46 ;  /* 0x000000332f2e7223 */ /* 0x000fe4000001002e */
[----:B------:R-:W4:Y:S04]  /*1260*/  LDG.E.U16 R51, desc[UR8][R48.64+0x2] ;  /* 0x0000020830337981 */ /* 0x000f28000c1e1500 */
[----:B------:R-:W2:Y:S01]  /*1270*/  LDG.E.U16 R47, desc[UR8][R48.64+0x4] ;  /* 0x00000408302f7981 */ /* 0x000ea2000c1e1500 */
[----:B------:R-:W-:-:S04]  /*1280*/  LOP3.LUT R28, R6, R19, R15, 0xfe, !PT ;  /* 0x00000013061c7212 */ /* 0x000fc800078efe0f */
[----:B------:R-:W-:Y:S02]  /*1290*/  ISETP.LT.OR P3, PT, R28, RZ, P3 ;  /* 0x000000ff1c00720c */ /* 0x000fe40001f61670 */
[----:B------:R0:W5:Y:S02]  /*12a0*/  @!P5 LDG.E.U16 R28, desc[UR8][R24.64] ;  /* 0x00000008181cd981 */ /* 0x000164000c1e1500 */
[----:B------:R-:W-:-:S13]  /*12b0*/  ISETP.GE.OR P3, PT, R6, UR7, P3 ;  /* 0x0000000706007c0c */ /* 0x000fda0009f66670 */
[----:B0-----:R-:W0:Y:S01]  /*12c0*/  @!P3 LDC.64 R24, c[0x0][0x380] ;  /* 0x0000e000ff18bb82 */ /* 0x001e220000000a00 */
[----:B----4-:R-:W-:-:S04]  /*12d0*/  IMAD.U32 R51, R51, 0x10000, RZ ;  /* 0x0001000033337824 */ /* 0x010fc800078e00ff */
[----:B------:R-:W-:Y:S01]  /*12e0*/  FFMA.FTZ R29, R51, R29, R46 ;  /* 0x0000001d331d7223 */ /* 0x000fe2000001002e */
[----:B------:R-:W-:Y:S02]  /*12f0*/  IMAD.MOV.U32 R46, RZ, RZ, RZ ;  /* 0x000000ffff2e7224 */ /* 0x000fe400078e00ff */
[----:B---3--:R-:W-:Y:S01]  /*1300*/  @!P2 IMAD.U32 R46, R50, 0x10000, RZ ;  /* 0x00010000322ea824 */ /* 0x008fe200078e00ff */
[----:B--2---:R-:W-:-:S05]  /*1310*/  SHF.L.U32 R50, R47, 0x10, RZ ;  /* 0x000000102f327819 */ /* 0x004fca00000006ff */
[----:B------:R-:W-:Y:S02]  /*1320*/  FFMA.FTZ R46, R50, R46, R29 ;  /* 0x0000002e322e7223 */ /* 0x000fe4000001001d */
[----:B------:R-:W2:Y:S01]  /*1330*/  LDG.E.U16 R29, desc[UR8][R48.64+0x8] ;  /* 0x00000808301d7981 */ /* 0x000ea2000c1e1500 */
[----:B------:R-:W-:-:S04]  /*1340*/  @!P3 IADD3 R47, P2, PT, R42, R7, RZ ;  /* 0x000000072a2fb210 */ /* 0x000fc80007f5e0ff */
[----:B------:R-:W-:Y:S02]  /*1350*/  @!P3 LEA.HI.X.SX32 R50, R42, R5, 0x1, P2 ;  /* 0x000000052a32b211 */ /* 0x000fe400010f0eff */
[----:B0-----:R-:W-:-:S04]  /*1360*/  @!P3 LEA R24, P2, R47, R24, 0x1 ;  /* 0x000000182f18b211 */ /* 0x001fc800078408ff */
[----:B------:R-:W-:Y:S02]  /*1370*/  @!P3 LEA.HI.X R25, R47, R25, R50, 0x1, P2 ;  /* 0x000000192f19b211 */ /* 0x000fe400010f0c32 */
[----:B------:R-:W3:Y:S04]  /*1380*/  LDG.E.U16 R47, desc[UR8][R48.64+0xa] ;  /* 0x00000a08302f7981 */ /* 0x000ee8000c1e1500 */
[----:B------:R0:W4:Y:S01]  /*1390*/  @!P3 LDG.E.U16 R50, desc[UR8][R24.64] ;  /* 0x000000081832b981 */ /* 0x000122000c1e1500 */
[----:B------:R-:W-:Y:S01]  /*13a0*/  IMAD.MOV.U32 R51, RZ, RZ, RZ ;  /* 0x000000ffff337224 */ /* 0x000fe200078e00ff */
[----:B------:R-:W-:Y:S01]  /*13b0*/  ISETP.GE.AND P2, PT, R17, UR19, PT ;  /* 0x0000001311007c0c */ /* 0x000fe2000bf46270 */
[----:B------:R-:W-:Y:S02]  /*13c0*/  @!P4 IMAD.U32 R51, R26, 0x10000, RZ ;  /* 0x000100001a33c824 */ /* 0x000fe400078e00ff */
[----:B------:R-:W-:Y:S01]  /*13d0*/  IMAD.MOV.U32 R26, RZ, RZ, RZ ;  /* 0x000000ffff1a7224 */ /* 0x000fe200078e00ff */
[----:B------:R-:W-:Y:S01]  /*13e0*/  ISETP.GE.OR P4, PT, R16, UR18, P2 ;  /* 0x0000001210007c0c */ /* 0x000fe20009786670 */
[----:B-----5:R-:W-:Y:S01]  /*13f0*/  @!P5 IMAD.U32 R26, R28, 0x10000, RZ ;  /* 0x000100001c1ad824 */ /* 0x020fe200078e00ff */
[----:B------:R-:W-:-:S02]  /*1400*/  LOP3.LUT R28, R6, R16, R17, 0xfe, !PT ;  /* 0x00000010061c7212 */ /* 0x000fc400078efe11 */
[----:B------:R-:W-:Y:S02]  /*1410*/  ISETP.GE.AND P5, PT, R6, RZ, PT ;  /* 0x000000ff0600720c */ /* 0x000fe40003fa6270 */
[----:B------:R-:W-:Y:S02]  /*1420*/  ISETP.LT.OR P4, PT, R28, RZ, P4 ;  /* 0x000000ff1c00720c */ /* 0x000fe40002781670 */
[----:B------:R-:W-:Y:S02]  /*1430*/  ISETP.LE.OR P5, PT, R13, -0x1, !P5 ;  /* 0xffffffff0d00780c */ /* 0x000fe40006fa3670 */
[----:B------:R-:W-:Y:S01]  /*1440*/  ISETP.GE.OR P4, PT, R6, UR7, P4 ;  /* 0x0000000706007c0c */ /* 0x000fe2000a786670 */
[----:B------:R-:W-:Y:S01]  /*1450*/  IMAD.U32 R27, R27, 0x10000, RZ ;  /* 0x000100001b1b7824 */ /* 0x000fe200078e00ff */
[----:B------:R-:W-:-:S03]  /*1460*/  ISETP.GE.OR P5, PT, R14, UR18, P5 ;  /* 0x000000120e007c0c */ /* 0x000fc6000afa6670 */
[----:B------:R-:W-:Y:S01]  /*1470*/  FFMA.FTZ R27, R27, R51, R46 ;  /* 0x000000331b1b7223 */ /* 0x000fe2000001002e */
[----:B------:R-:W-:Y:S02]  /*1480*/  ISETP.GE.OR P5, PT, R17, UR19, P5 ;  /* 0x0000001311007c0c */ /* 0x000fe4000afa6670 */
[----:B------:R-:W-:Y:S02]  /*1490*/  ISETP.GE.OR P2, PT, R19, UR18, P2 ;  /* 0x0000001213007c0c */ /* 0x000fe40009746670 */
[----:B------:R-:W-:-:S03]  /*14a0*/  ISETP.GE.OR P5, PT, R6, UR7, P5 ;  /* 0x0000000706007c0c */ /* 0x000fc6000afa6670 */
[----:B0-----:R-:W0:Y:S01]  /*14b0*/  @!P4 LDC.64 R24, c[0x0][0x380] ;  /* 0x0000e000ff18cb82 */ /* 0x001e220000000a00 */
[----:B------:R-:W-:Y:S01]  /*14c0*/  IMAD.MOV.U32 R46, RZ, RZ, RZ ;  /* 0x000000ffff2e7224 */ /* 0x000fe200078e00ff */
[----:B--2---:R-:W-:-:S05]  /*14d0*/  SHF.L.U32 R28, R29, 0x10, RZ ;  /* 0x000000101d1c7819 */ /* 0x004fca00000006ff */
[----:B------:R-:W-:Y:S01]  /*14e0*/  FFMA.FTZ R29, R28, R26, R27 ;  /* 0x0000001a1c1d7223 */ /* 0x000fe2000001001b */
[----:B------:R-:W-:-:S04]  /*14f0*/  LOP3.LUT R26, R6, R19, R17, 0xfe, !PT ;  /* 0x00000013061a7212 */ /* 0x000fc800078efe11 */
[----:B------:R-:W-:Y:S02]  /*1500*/  ISETP.LT.OR P2, PT, R26, RZ, P2 ;  /* 0x000000ff1a00720c */ /* 0x000fe40001741670 */
[----:B------:R-:W1:Y:S02]  /*1510*/  @!P5 LDC.64 R26, c[0x0][0x380] ;  /* 0x0000e000ff1adb82 */ /* 0x000e640000000a00 */
[----:B------:R-:W-:Y:S01]  /*1520*/  ISETP.GE.OR P2, PT, R6, UR7, P2 ;  /* 0x0000000706007c0c */ /* 0x000fe20009746670 */
[----:B---3--:R-:W-:Y:S02]  /*1530*/  IMAD.U32 R28, R47, 0x10000, RZ ;  /* 0x000100002f1c7824 */ /* 0x008fe400078e00ff */
[----:B----4-:R-:W-:Y:S01]  /*1540*/  @!P3 IMAD.U32 R46, R50, 0x10000, RZ ;  /* 0x00010000322eb824 */ /* 0x010fe200078e00ff */
[----:B------:R-:W-:-:S03]  /*1550*/  @!P4 IADD3 R47, P3, PT, R0, R7, RZ ;  /* 0x00000007002fc210 */ /* 0x000fc60007f7e0ff */
[----:B------:R-:W-:Y:S01]  /*1560*/  FFMA.FTZ R46, R28, R46, R29 ;  /* 0x0000002e1c2e7223 */ /* 0x000fe2000001001d */
[----:B------:R-:W-:-:S05]  /*1570*/  @!P4 LEA.HI.X.SX32 R50, R0, R5, 0x1, P3 ;  /* 0x000000050032c211 */ /* 0x000fca00018f0eff */
[----:B------:R-:W2:Y:S01]  /*1580*/  @!P2 LDC.64 R28, c[0x0][0x380] ;  /* 0x0000e000ff1cab82 */ /* 0x000ea20000000a00 */
[----:B0-----:R-:W-:-:S04]  /*1590*/  @!P4 LEA R24, P3, R47, R24, 0x1 ;  /* 0x000000182f18c211 */ /* 0x001fc800078608ff */
[----:B------:R-:W-:Y:S02]  /*15a0*/  @!P4 LEA.HI.X R25, R47, R25, R50, 0x1, P3 ;  /* 0x000000192f19c211 */ /* 0x000fe400018f0c32 */
[----:B------:R-:W-:-:S03]  /*15b0*/  @!P5 IADD3 R47, P3, PT, R44, R7, RZ ;  /* 0x000000072c2fd210 */ /* 0x000fc60007f7e0ff */
[----:B------:R0:W3:Y:S01]  /*15c0*/  @!P4 LDG.E.U16 R24, desc[UR8][R24.64] ;  /* 0x000000081818c981 */ /* 0x0000e2000c1e1500 */
[----:B------:R-:W-:Y:S02]  /*15d0*/  @!P5 LEA.HI.X.SX32 R50, R44, R5, 0x1, P3 ;  /* 0x000000052c32d211 */ /* 0x000fe400018f0eff */
[----:B-1----:R-:W-:-:S04]  /*15e0*/  @!P5 LEA R26, P3, R47, R26, 0x1 ;  /* 0x0000001a2f1ad211 */ /* 0x002fc800078608ff */
[----:B------:R-:W-:Y:S02]  /*15f0*/  @!P5 LEA.HI.X R27, R47, R27, R50, 0x1, P3 ;  /* 0x0000001b2f1bd211 */ /* 0x000fe400018f0c32 */
[C---:B------:R-:W-:Y:S01]  /*1600*/  @!P2 IADD3 R51, P3, PT, R2.reuse, R7, RZ ;  /* 0x000000070233a210 */ /* 0x040fe20007f7e0ff */
[----:B------:R-:W4:Y:S03]  /*1610*/  LDG.E.U16 R47, desc[UR8][R48.64+0xc] ;  /* 0x00000c08302f7981 */ /* 0x000f26000c1e1500 */
[----:B------:R-:W-:Y:S01]  /*1620*/  @!P2 LEA.HI.X.SX32 R52, R2, R5, 0x1, P3 ;  /* 0x000000050234a211 */ /* 0x000fe200018f0eff */
[----:B------:R-:W5:Y:S01]  /*1630*/  @!P5 LDG.E.U16 R26, desc[UR8][R26.64] ;  /* 0x000000081a1ad981 */ /* 0x000f62000c1e1500 */
[----:B--2---:R-:W-:-:S03]  /*1640*/  @!P2 LEA R50, P3, R51, R28, 0x1 ;  /* 0x0000001c3332a211 */ /* 0x004fc600078608ff */
[----:B------:R-:W2:Y:S01]  /*1650*/  LDG.E.U16 R28, desc[UR8][R48.64+0xe] ;  /* 0x00000e08301c7981 */ /* 0x000ea2000c1e1500 */
[----:B------:R-:W-:-:S03]  /*1660*/  @!P2 LEA.HI.X R51, R51, R29, R52, 0x1, P3 ;  /* 0x0000001d3333a211 */ /* 0x000fc600018f0c34 */
[----:B------:R-:W2:Y:S04]  /*1670*/  LDG.E.U16 R29, desc[UR8][R48.64+0x10] ;  /* 0x00001008301d7981 */ /* 0x000ea8000c1e1500 */
[----:B------:R-:W2:Y:S01]  /*1680*/  @!P2 LDG.E.U16 R50, desc[UR8][R50.64] ;  /* 0x000000083232a981 */ /* 0x000ea2000c1e1500 */
[----:B------:R-:W-:Y:S02]  /*1690*/  IMAD.MOV.U32 R53, RZ, RZ, RZ ;  /* 0x000000ffff357224 */ /* 0x000fe400078e00ff */
[----:B------:R-:W-:Y:S01]  /*16a0*/  VIADD R39, R39, 0x1 ;  /* 0x0000000127277836 */ /* 0x000fe20000000000 */
[----:B0-----:R-:W-:Y:S01]  /*16b0*/  IADD3 R25, PT, PT, RZ, -UR4, RZ ;  /* 0x80000004ff197c10 */ /* 0x001fe2000fffe0ff */
[----:B------:R-:W-:-:S04]  /*16c0*/  VIADD R6, R6, -UR10 ;  /* 0x8000000a06067c36 */ /* 0x000fc80008000000 */
[C---:B------:R-:W-:Y:S02]  /*16d0*/  IMAD R36, R25.reuse, UR10, R36 ;  /* 0x0000000a19247c24 */ /* 0x040fe4000f8e0224 */
[C---:B------:R-:W-:Y:S02]  /*16e0*/  IMAD R4, R25.reuse, UR10, R4 ;  /* 0x0000000a19047c24 */ /* 0x040fe4000f8e0204 */
[C---:B------:R-:W-:Y:S02]  /*16f0*/  IMAD R2, R25.reuse, UR10, R2 ;  /* 0x0000000a19027c24 */ /* 0x040fe4000f8e0202 */
[C---:B------:R-:W-:Y:S02]  /*1700*/  IMAD R0, R25.reuse, UR10, R0 ;  /* 0x0000000a19007c24 */ /* 0x040fe4000f8e0200 */
[C---:B------:R-:W-:Y:S02]  /*1710*/  IMAD R42, R25.reuse, UR10, R42 ;  /* 0x0000000a192a7c24 */ /* 0x040fe4000f8e022a */
[----:B------:R-:W-:-:S02]  /*1720*/  IMAD R40, R25, UR10, R40 ;  /* 0x0000000a19287c24 */ /* 0x000fc4000f8e0228 */
[C---:B------:R-:W-:Y:S02]  /*1730*/  IMAD R38, R25.reuse, UR10, R38 ;  /* 0x0000000a19267c24 */ /* 0x040fe4000f8e0226 */
[C---:B------:R-:W-:Y:S02]  /*1740*/  IMAD R3, R25.reuse, UR10, R3 ;  /* 0x0000000a19037c24 */ /* 0x040fe4000f8e0203 */
[----:B------:R-:W-:Y:S02]  /*1750*/  IMAD R44, R25, UR10, R44 ;  /* 0x0000000a192c7c24 */ /* 0x000fe4000f8e022c */
[----:B---3--:R-:W-:Y:S01]  /*1760*/  @!P4 IMAD.U32 R53, R24, 0x10000, RZ ;  /* 0x000100001835c824 */ /* 0x008fe200078e00ff */
[----:B----4-:R-:W-:-:S05]  /*1770*/  SHF.L.U32 R47, R47, 0x10, RZ ;  /* 0x000000102f2f7819 */ /* 0x010fca00000006ff */
[----:B------:R-:W-:Y:S01]  /*1780*/  FFMA.FTZ R47, R47, R53, R46 ;  /* 0x000000352f2f7223 */ /* 0x000fe2000001002e */
[----:B------:R-:W-:Y:S02]  /*1790*/  IMAD.MOV.U32 R46, RZ, RZ, RZ ;  /* 0x000000ffff2e7224 */ /* 0x000fe400078e00ff */
[----:B------:R-:W-:Y:S02]  /*17a0*/  IMAD.MOV.U32 R24, RZ, RZ, RZ ;  /* 0x000000ffff187224 */ /* 0x000fe400078e00ff */
[----:B-----5:R-:W-:Y:S02]  /*17b0*/  @!P5 IMAD.U32 R24, R26, 0x10000, RZ ;  /* 0x000100001a18d824 */ /* 0x020fe400078e00ff */
[----:B--2---:R-:W-:Y:S01]  /*17c0*/  @!P2 IMAD.U32 R46, R50, 0x10000, RZ ;  /* 0x00010000322ea824 */ /* 0x004fe200078e00ff */
[----:B------:R-:W-:Y:S01]  /*17d0*/  ISETP.NE.AND P2, PT, R39, 0x3, PT ;  /* 0x000000032700780c */ /* 0x000fe20003f45270 */
[----:B------:R-:W-:-:S04]  /*17e0*/  IMAD.U32 R28, R28, 0x10000, RZ ;  /* 0x000100001c1c7824 */ /* 0x000fc800078e00ff */
[----:B------:R-:W-:Y:S01]  /*17f0*/  FFMA.FTZ R27, R28, R24, R47 ;  /* 0x000000181c1b7223 */ /* 0x000fe2000001002f */
[----:B------:R-:W-:Y:S01]  /*1800*/  IADD3 R28, P3, PT, R48, 0x12, RZ ;  /* 0x00000012301c7810 */ /* 0x000fe20007f7e0ff */
[----:B------:R-:W-:-:S04]  /*1810*/  IMAD.U32 R24, R29, 0x10000, RZ ;  /* 0x000100001d187824 */ /* 0x000fc800078e00ff */
[----:B------:R-:W-:Y:S02]  /*1820*/  IMAD.X R47, RZ, RZ, R49, P3 ;  /* 0x000000ffff2f7224 */ /* 0x000fe400018e0631 */
[----:B------:R-:W-:Y:S01]  /*1830*/  FFMA.FTZ R46, R24, R46, R27 ;  /* 0x0000002e182e7223 */ /* 0x000fe2000001001b */
[----:B------:R-:W-:Y:S06]  /*1840*/  @P2 BRA `(.L_x_238) ;  /* 0xfffffff400902947 */ /* 0x000fec000383ffff */
[----:B------:R-:W-:-:S13]  /*1850*/  ISETP.NE.AND P6, PT, R45, RZ, PT ;  /* 0x000000ff2d00720c */ /* 0x000fda0003fc5270 */
[----:B------:R-:W-:Y:S05]  /*1860*/  @!P6 BRA `(.L_x_239) ;  /* 0xfffffff40000e947 */ /* 0x000fea000383ffff */
[----:B------:R-:W-:Y:S05]  /*1870*/  BSYNC.RECONVERGENT B0 ;  /* 0x0000000000007941 */ /* 0x000fea0003800200 */
.L_x_237:
        /* <DEDUP_REMOVED lines=31> */
.L_x_236:
        /* <DEDUP_REMOVED lines=22> */
[----:B0-----:R-:W-:Y:S02]  /*1bd0*/  VIADD R6, R5, 0xffffffe ;  /* 0x0ffffffe05067836 */ /* 0x001fe40000000000 */
[----:B------:R-:W-:-:S04]  /*1be0*/  IMAD.MOV.U32 R5, RZ, RZ, RZ ;  /* 0x000000ffff057224 */ /* 0x000fc800078e00ff */
[----:B------:R0:W2:Y:S02]  /*1bf0*/  F2I.FTZ.U32.TRUNC.NTZ R7, R6 ;  /* 0x0000000600077305 */ /* 0x0000a4000021f000 */
[----:B0-----:R-:W-:Y:S02]  /*1c00*/  IMAD.MOV.U32 R6, RZ, RZ, RZ ;  /* 0x000000ffff067224 */ /* 0x001fe400078e00ff */
[----:B--2---:R-:W-:-:S04]  /*1c10*/  IMAD R9, R9, R7, RZ ;  /* 0x0000000709097224 */ /* 0x004fc800078e02ff */
[----:B------:R-:W-:-:S06]  /*1c20*/  IMAD.HI.U32 R7, R7, R9, R6 ;  /* 0x0000000907077227 */ /* 0x000fcc00078e0006 */
        /* <DEDUP_REMOVED lines=8> */
[----:B------:R-:W-:-:S05]  /*1cb0*/  @!P2 LOP3.LUT R7, RZ, R43, RZ, 0x33, !PT ;  /* 0x0000002bff07a212 */ /* 0x000fca00078e33ff */
[----:B------:R-:W-:Y:S01]  /*1cc0*/  IMAD.MOV.U32 R4, RZ, RZ, R7 ;  /* 0x000000ffff047224 */ /* 0x000fe200078e0007 */
[----:B------:R-:W-:Y:S06]  /*1cd0*/  BRA `(.L_x_243) ;  /* 0x0000000000087947 */ /* 0x000fec0003800000 */
.L_x_242:
[----:B------:R-:W-:-:S07]  /*1ce0*/  MOV R6, 0x1d00 ;  /* 0x00001d0000067802 */ /* 0x000fce0000000f00 */
[----:B-1----:R-:W-:Y:S05]  /*1cf0*/  CALL.REL.NOINC `($__internal_2_$__cuda_sm20_div_u64) ;  /* 0x0000001400d87944 */ /* 0x002fea0003c00000 */
.L_x_243:
[----:B-1----:R-:W-:Y:S05]  /*1d00*/  BSYNC.RECONVERGENT B0 ;  /* 0x0000000000007941 */ /* 0x002fea0003800200 */
.L_x_241:
        /* <DEDUP_REMOVED lines=14> */
[----:B------:R-:W4:Y:S01]  /*1df0*/  LDCU.64 UR6, c[0x0][0x3b0] ;  /* 0x00007600ff0677ac */ /* 0x000f220008000a00 */
        /* <DEDUP_REMOVED lines=9> */
[----:B0-----:R-:W-:Y:S01]  /*1e90*/  IMAD.MOV.U32 R6, RZ, RZ, RZ ;  /* 0x000000ffff067224 */ /* 0x001fe200078e00ff */
[----:B---3--:R-:W-:-:S05]  /*1ea0*/  IADD3 R9, PT, PT, RZ, -R7, RZ ;  /* 0x80000007ff097210 */ /* 0x008fca0007ffe0ff */
[----:B------:R-:W-:-:S04]  /*1eb0*/  IMAD R9, R9, R8, RZ ;  /* 0x0000000809097224 */ /* 0x000fc800078e02ff */
[----:B------:R-:W-:-:S04]  /*1ec0*/  IMAD.HI.U32 R10, R7, R9, R6 ;  /* 0x00000009070a7227 */ /* 0x000fc800078e0006 */
[----:B------:R-:W-:Y:S02]  /*1ed0*/  VIADD R9, R12, 0xffffffe ;  /* 0x0ffffffe0c097836 */ /* 0x000fe40000000000 */
[----:B------:R-:W-:-:S04]  /*1ee0*/  IMAD.HI.U32 R7, R10, R5, RZ ;  /* 0x000000050a077227 */ /* 0x000fc800078e00ff */
[----:B------:R-:W-:Y:S01]  /*1ef0*/  IMAD.MOV R6, RZ, RZ, -R7 ;  /* 0x000000ffff067224 */ /* 0x000fe200078e0a07 */
[----:B------:R-:W0:Y:S03]  /*1f00*/  F2I.FTZ.U32.TRUNC.NTZ R9, R9 ;  /* 0x0000000900097305 */ /* 0x000e26000021f000 */
[----:B------:R-:W-:Y:S01]  /*1f10*/  IMAD R5, R8, R6, R5 ;  /* 0x0000000608057224 */ /* 0x000fe200078e0205 */
[----:B------:R-:W-:-:S04]  /*1f20*/  LOP3.LUT R6, R34, R3, RZ, 0x3c, !PT ;  /* 0x0000000322067212 */ /* 0x000fc800078e3cff */
[----:B------:R-:W-:Y:S02]  /*1f30*/  ISETP.GT.U32.AND P2, PT, R8, R5, PT ;  /* 0x000000050800720c */ /* 0x000fe40003f44070 */
[----:B------:R-:W-:Y:S01]  /*1f40*/  ISETP.GE.AND P3, PT, R6, RZ, PT ;  /* 0x000000ff0600720c */ /* 0x000fe20003f66270 */
[----:B0-----:R-:W-:-:S04]  /*1f50*/  IMAD.MOV R6, RZ, RZ, -R9 ;  /* 0x000000ffff067224 */ /* 0x001fc800078e0a09 */
[----:B------:R-:W-:-:S06]  /*1f60*/  IMAD R13, R6, R11, RZ ;  /* 0x0000000b060d7224 */ /* 0x000fcc00078e02ff */
[----:B------:R-:W-:Y:S02]  /*1f70*/  @!P2 IMAD.IADD R5, R5, 0x1, -R8 ;  /* 0x000000010505a824 */ /* 0x000fe400078e0a08 */
[----:B------:R-:W-:Y:S01]  /*1f80*/  @!P2 VIADD R7, R7, 0x1 ;  /* 0x000000010707a836 */ /* 0x000fe20000000000 */
[----:B------:R-:W-:Y:S02]  /*1f90*/  ISETP.NE.AND P2, PT, R3, RZ, PT ;  /* 0x000000ff0300720c */ /* 0x000fe40003f45270 */
[----:B------:R-:W-:Y:S01]  /*1fa0*/  ISETP.GE.U32.AND P1, PT, R5, R8, PT ;  /* 0x000000080500720c */ /* 0x000fe20003f26070 */
[----:B------:R-:W-:Y:S01]  /*1fb0*/  IMAD.MOV.U32 R8, RZ, RZ, RZ ;  /* 0x000000ffff087224 */ /* 0x000fe200078e00ff */
[----:B------:R-:W0:Y:S03]  /*1fc0*/  LDC R5, c[0x0][0x3c0] ;  /* 0x0000f000ff057b82 */ /* 0x000e260000000800 */
[----:B------:R-:W-:-:S08]  /*1fd0*/  IMAD.HI.U32 R13, R9, R13, R8 ;  /* 0x0000000d090d7227 */ /* 0x000fd000078e0008 */
[----:B------:R-:W-:-:S05]  /*1fe0*/  @P1 IADD3 R7, PT, PT, R7, 0x1, RZ ;  /* 0x0000000107071810 */ /* 0x000fca0007ffe0ff */
[----:B------:R-:W-:Y:S01]  /*1ff0*/  @!P3 IMAD.MOV R7, RZ, RZ, -R7 ;  /* 0x000000ffff07b224 */ /* 0x000fe200078e0a07 */
[----:B------:R-:W-:-:S04]  /*2000*/  @!P2 LOP3.LUT R7, RZ, R3, RZ, 0x33, !PT ;  /* 0x00000003ff07a212 */ /* 0x000fc800078e33ff */
[----:B------:R-:W-:Y:S02]  /*2010*/  IABS R6, R7 ;  /* 0x0000000700067213 */ /* 0x000fe40000000000 */
[----:B0-----:R-:W-:-:S03]  /*2020*/  IABS R15, R5 ;  /* 0x00000005000f7213 */ /* 0x001fc60000000000 */
[----:B------:R-:W-:Y:S01]  /*2030*/  IMAD.MOV.U32 R8, RZ, RZ, R6 ;  /* 0x000000ffff087224 */ /* 0x000fe200078e0006 */
[----:B------:R-:W0:Y:S03]  /*2040*/  I2F.RP R10, R15 ;  /* 0x0000000f000a7306 */ /* 0x000e260000209400 */
[----:B------:R-:W-:Y:S02]  /*2050*/  IMAD.HI.U32 R6, R13, R8, RZ ;  /* 0x000000080d067227 */ /* 0x000fe400078e00ff */
[----:B------:R-:W3:Y:S02]  /*2060*/  LDC R13, c[0x0][0x3bc] ;  /* 0x0000ef00ff0d7b82 */ /* 0x000ee40000000800 */
[----:B------:R-:W-:-:S04]  /*2070*/  IMAD.MOV R9, RZ, RZ, -R6 ;  /* 0x000000ffff097224 */ /* 0x000fc800078e0a06 */
[C---:B------:R-:W-:Y:S01]  /*2080*/  IMAD R8, R11.reuse, R9, R8 ;  /* 0x000000090b087224 */ /* 0x040fe200078e0208 */
[----:B0-----:R-:W0:Y:S04]  /*2090*/  MUFU.RCP R10, R10 ;  /* 0x0000000a000a7308 */ /* 0x001e280000001000 */
[----:B------:R-:W-:Y:S02]  /*20a0*/  ISETP.GT.U32.AND P2, PT, R11, R8, PT ;  /* 0x000000080b00720c */ /* 0x000fe40003f44070 */
[----:B---3--:R-:W-:-:S11]  /*20b0*/  IABS R17, R13 ;  /* 0x0000000d00117213 */ /* 0x008fd60000000000 */
[----:B------:R-:W-:Y:S01]  /*20c0*/  @!P2 VIADD R6, R6, 0x1 ;  /* 0x000000010606a836 */ /* 0x000fe20000000000 */
[-C--:B------:R-:W-:Y:S02]  /*20d0*/  @!P2 IADD3 R8, PT, PT, R8, -R11.reuse, RZ ;  /* 0x8000000b0808a210 */ /* 0x080fe40007ffe0ff */
[----:B------:R-:W-:Y:S01]  /*20e0*/  ISETP.NE.AND P2, PT, R4, RZ, PT ;  /* 0x000000ff0400720c */ /* 0x000fe20003f45270 */
[----:B0-----:R-:W-:Y:S01]  /*20f0*/  VIADD R9, R10, 0xffffffe ;  /* 0x0ffffffe0a097836 */ /* 0x001fe20000000000 */
[----:B------:R-:W-:Y:S01]  /*2100*/  ISETP.GE.U32.AND P1, PT, R8, R11, PT ;  /* 0x0000000b0800720c */ /* 0x000fe20003f26070 */
[----:B------:R-:W0:Y:S01]  /*2110*/  I2F.RP R10, R17 ;  /* 0x00000011000a7306 */ /* 0x000e220000209400 */
[----:B------:R-:W-:-:S04]  /*2120*/  LOP3.LUT R8, R7, R4, RZ, 0x3c, !PT ;  /* 0x0000000407087212 */ /* 0x000fc800078e3cff */
[----:B------:R-:W-:Y:S01]  /*2130*/  ISETP.GE.AND P3, PT, R8, RZ, PT ;  /* 0x000000ff0800720c */ /* 0x000fe20003f66270 */
[----:B------:R-:W-:Y:S02]  /*2140*/  IMAD.MOV.U32 R8, RZ, RZ, RZ ;  /* 0x000000ffff087224 */ /* 0x000fe400078e00ff */
[----:B------:R-:W3:Y:S04]  /*2150*/  F2I.FTZ.U32.TRUNC.NTZ R9, R9 ;  /* 0x0000000900097305 */ /* 0x000ee8000021f000 */
[----:B------:R-:W-:-:S04]  /*2160*/  @P1 VIADD R6, R6, 0x1 ;  /* 0x0000000106061836 */ /* 0x000fc80000000000 */
[----:B------:R-:W-:Y:S01]  /*2170*/  IMAD.MOV.U32 R12, RZ, RZ, R6 ;  /* 0x000000ffff0c7224 */ /* 0x000fe200078e0006 */
[----:B0-----:R-:W0:Y:S04]  /*2180*/  MUFU.RCP R10, R10 ;  /* 0x0000000a000a7308 */ /* 0x001e280000001000 */
[----:B------:R-:W-:Y:S01]  /*2190*/  @!P3 IADD3 R12, PT, PT, -R12, RZ, RZ ;  /* 0x000000ff0c0cb210 */ /* 0x000fe20007ffe1ff */
[----:B---3--:R-:W-:Y:S01]  /*21a0*/  IMAD.MOV R6, RZ, RZ, -R9 ;  /* 0x000000ffff067224 */ /* 0x008fe200078e0a09 */
[----:B------:R-:W-:-:S03]  /*21b0*/  @!P2 LOP3.LUT R12, RZ, R4, RZ, 0x33, !PT ;  /* 0x00000004ff0ca212 */ /* 0x000fc600078e33ff */
[----:B------:R-:W-:Y:S01]  /*21c0*/  IMAD R11, R6, R15, RZ ;  /* 0x0000000f060b7224 */ /* 0x000fe200078e02ff */
[----:B------:R-:W-:-:S03]  /*21d0*/  IABS R6, R12 ;  /* 0x0000000c00067213 */ /* 0x000fc60000000000 */
[----:B------:R-:W-:-:S04]  /*21e0*/  IMAD.HI.U32 R11, R9, R11, R8 ;  /* 0x0000000b090b7227 */ /* 0x000fc800078e0008 */
[----:B------:R-:W-:-:S04]  /*21f0*/  IMAD.MOV.U32 R8, RZ, RZ, R6 ;  /* 0x000000ffff087224 */ /* 0x000fc800078e0006 */
[----:B------:R-:W-:-:S04]  /*2200*/  IMAD.HI.U32 R6, R11, R8, RZ ;  /* 0x000000080b067227 */ /* 0x000fc800078e00ff */
[----:B------:R-:W-:-:S04]  /*2210*/  IMAD.MOV R9, RZ, RZ, -R6 ;  /* 0x000000ffff097224 */ /* 0x000fc800078e0a06 */
[----:B------:R-:W-:Y:S02]  /*2220*/  IMAD R8, R15, R9, R8 ;  /* 0x000000090f087224 */ /* 0x000fe400078e0208 */
[----:B0-----:R-:W-:-:S03]  /*2230*/  VIADD R9, R10, 0xffffffe ;  /* 0x0ffffffe0a097836 */ /* 0x001fc60000000000 */
[----:B------:R-:W-:-:S03]  /*2240*/  ISETP.GT.U32.AND P2, PT, R15, R8, PT ;  /* 0x000000080f00720c */ /* 0x000fc60003f44070 */
[----:B------:R-:W0:Y:S10]  /*2250*/  F2I.FTZ.U32.TRUNC.NTZ R9, R9 ;  /* 0x0000000900097305 */ /* 0x000e34000021f000 */
[----:B------:R-:W-:Y:S01]  /*2260*/  @!P2 IMAD.IADD R8, R8, 0x1, -R15 ;  /* 0x000000010808a824 */ /* 0x000fe200078e0a0f */
[----:B------:R-:W-:-:S02]  /*2270*/  @!P2 IADD3 R6, PT, PT, R6, 0x1, RZ ;  /* 0x000000010606a810 */ /* 0x000fc40007ffe0ff */
[----:B------:R-:W-:Y:S02]  /*2280*/  ISETP.NE.AND P2, PT, R5, RZ, PT ;  /* 0x000000ff0500720c */ /* 0x000fe40003f45270 */
[----:B------:R-:W-:Y:S02]  /*2290*/  ISETP.GE.U32.AND P1, PT, R8, R15, PT ;  /* 0x0000000f0800720c */ /* 0x000fe40003f26070 */
[----:B------:R-:W-:-:S04]  /*22a0*/  LOP3.LUT R8, R12, R5, RZ, 0x3c, !PT ;  /* 0x000000050c087212 */ /* 0x000fc800078e3cff */
[----:B------:R-:W-:Y:S01]  /*22b0*/  ISETP.GE.AND P3, PT, R8, RZ, PT ;  /* 0x000000ff0800720c */ /* 0x000fe20003f66270 */
[----:B------:R-:W-:-:S06]  /*22c0*/  IMAD.MOV.U32 R8, RZ, RZ, RZ ;  /* 0x000000ffff087224 */ /* 0x000fcc00078e00ff */
[----:B------:R-:W-:-:S04]  /*22d0*/  @P1 VIADD R6, R6, 0x1 ;  /* 0x0000000106061836 */ /* 0x000fc80000000000 */
[----:B------:R-:W-:Y:S02]  /*22e0*/  IMAD.MOV.U32 R14, RZ, RZ, R6 ;  /* 0x000000ffff0e7224 */ /* 0x000fe400078e0006 */
[----:B0-----:R-:W-:Y:S02]  /*22f0*/  IMAD.MOV R6, RZ, RZ, -R9 ;  /* 0x000000ffff067224 */ /* 0x001fe400078e0a09 */
[----:B------:R-:W-:Y:S01]  /*2300*/  @!P3 IMAD.MOV R14, RZ, RZ, -R14 ;  /* 0x000000ffff0eb224 */ /* 0x000fe200078e0a0e */
[----:B------:R-:W-:Y:S01]  /*2310*/  @!P2 LOP3.LUT R14, RZ, R5, RZ, 0x33, !PT ;  /* 0x00000005ff0ea212 */ /* 0x000fe200078e33ff */
[----:B------:R-:W-:-:S03]  /*2320*/  IMAD R11, R6, R17, RZ ;  /* 0x00000011060b7224 */ /* 0x000fc600078e02ff */
[----:B------:R-:W-:Y:S01]  /*2330*/  IABS R6, R14 ;  /* 0x0000000e00067213 */ /* 0x000fe20000000000 */
[----:B------:R-:W-:-:S03]  /*2340*/  IMAD.HI.U32 R11, R9, R11, R8 ;  /* 0x0000000b090b7227 */ /* 0x000fc600078e0008 */
[----:B------:R-:W-:Y:S01]  /*2350*/  MOV R8, R6 ;  /* 0x0000000600087202 */ /* 0x000fe20000000f00 */
[----:B------:R-:W-:-:S04]  /*2360*/  IMAD.MOV R10, RZ, RZ, -R14 ;  /* 0x000000ffff0a7224 */ /* 0x000fc800078e0a0e */
[----:B------:R-:W-:-:S04]  /*2370*/  IMAD.HI.U32 R6, R11, R8, RZ ;  /* 0x000000080b067227 */ /* 0x000fc800078e00ff */
[----:B------:R-:W-:-:S04]  /*2380*/  IMAD.MOV R9, RZ, RZ, -R6 ;  /* 0x000000ffff097224 */ /* 0x000fc800078e0a06 */
[----:B------:R-:W-:Y:S02]  /*2390*/  IMAD R8, R17, R9, R8 ;  /* 0x0000000911087224 */ /* 0x000fe400078e0208 */
[----:B------:R-:W-:-:S03]  /*23a0*/  IMAD.MOV R9, RZ, RZ, -R12 ;  /* 0x000000ffff097224 */ /* 0x000fc600078e0a0c */
[----:B------:R-:W-:Y:S01]  /*23b0*/  ISETP.GT.U32.AND P2, PT, R17, R8, PT ;  /* 0x000000081100720c */ /* 0x000fe20003f44070 */
[----:B------:R-:W-:Y:S02]  /*23c0*/  IMAD R9, R4, R9, R7 ;  /* 0x0000000904097224 */ /* 0x000fe400078e0207 */
[----:B------:R-:W-:Y:S02]  /*23d0*/  IMAD R4, R5, R10, R12 ;  /* 0x0000000a05047224 */ /* 0x000fe400078e020c */
[----:B-1----:R-:W-:Y:S02]  /*23e0*/  IMAD R5, R9, UR14, RZ ;  /* 0x0000000e09057c24 */ /* 0x002fe4000f8e02ff */
[----:B------:R-:W-:-:S06]  /*23f0*/  IMAD R4, R4, UR13, RZ ;  /* 0x0000000d04047c24 */ /* 0x000fcc000f8e02ff */
[----:B------:R-:W-:Y:S02]  /*2400*/  @!P2 IMAD.IADD R8, R8, 0x1, -R17 ;  /* 0x000000010808a824 */ /* 0x000fe400078e0a11 */
[----:B------:R-:W-:Y:S01]  /*2410*/  @!P2 VIADD R6, R6, 0x1 ;  /* 0x000000010606a836 */ /* 0x000fe20000000000 */
[----:B------:R-:W-:Y:S02]  /*2420*/  ISETP.NE.AND P2, PT, R13, RZ, PT ;  /* 0x000000ff0d00720c */ /* 0x000fe40003f45270 */
[----:B------:R-:W-:Y:S02]  /*2430*/  ISETP.GE.U32.AND P1, PT, R8, R17, PT ;  /* 0x000000110800720c */ /* 0x000fe40003f26070 */
[----:B------:R-:W-:-:S04]  /*2440*/  LOP3.LUT R8, R14, R13, RZ, 0x3c, !PT ;  /* 0x0000000d0e087212 */ /* 0x000fc800078e3cff */
[----:B------:R-:W-:Y:S02]  /*2450*/  ISETP.GE.AND P3, PT, R8, RZ, PT ;  /* 0x000000ff0800720c */ /* 0x000fe40003f66270 */
[----:B------:R-:W-:-:S05]  /*2460*/  IADD3 R8, PT, PT, -R7, RZ, RZ ;  /* 0x000000ff07087210 */ /* 0x000fca0007ffe1ff */
[----:B------:R-:W-:Y:S02]  /*2470*/  @P1 VIADD R6, R6, 0x1 ;  /* 0x0000000106061836 */ /* 0x000fe40000000000 */
[----:B------:R-:W-:Y:S01]  /*2480*/  IMAD R8, R3, R8, R34 ;  /* 0x0000000803087224 */ /* 0x000fe200078e0222 */
[----:B------:R-:W-:-:S03]  /*2490*/  MOV R34, R0 ;  /* 0x0000000000227202 */ /* 0x000fc60000000f00 */
[----:B------:R-:W-:Y:S01]  /*24a0*/  @!P3 IMAD.MOV R6, RZ, RZ, -R6 ;  /* 0x000000ffff06b224 */ /* 0x000fe200078e0a06 */
[----:B------:R-:W-:Y:S01]  /*24b0*/  @!P2 LOP3.LUT R6, RZ, R13, RZ, 0x33, !PT ;  /* 0x0000000dff06a212 */ /* 0x000fe200078e33ff */
[----:B------:R-:W-:-:S04]  /*24c0*/  IMAD R7, R8, UR15, RZ ;  /* 0x0000000f08077c24 */ /* 0x000fc8000f8e02ff */
[----:B------:R-:W-:Y:S01]  /*24d0*/  IMAD.MOV R11, RZ, RZ, -R6 ;  /* 0x000000ffff0b7224 */ /* 0x000fe200078e0a06 */
[--C-:B------:R-:W-:Y:S01]  /*24e0*/  SHF.R.S32.HI R8, RZ, 0x1f, R7.reuse ;  /* 0x0000001fff087819 */ /* 0x100fe20000011407 */
[----:B--2---:R-:W-:Y:S01]  /*24f0*/  IMAD R6, R6, UR5, RZ ;  /* 0x0000000506067c24 */ /* 0x004fe2000f8e02ff */
[----:B------:R-:W-:Y:S01]  /*2500*/  IADD3 R7, P1, P2, R4, R5, R7 ;  /* 0x0000000504077210 */ /* 0x000fe20007a3e007 */
[----:B------:R-:W-:Y:S01]  /*2510*/  IMAD R3, R13, R11, R14 ;  /* 0x0000000b0d037224 */ /* 0x000fe200078e020e */
[----:B------:R-:W-:Y:S02]  /*2520*/  SHF.R.S32.HI R5, RZ, 0x1f, R5 ;  /* 0x0000001fff057819 */ /* 0x000fe40000011405 */
[----:B------:R-:W-:Y:S01]  /*2530*/  SHF.R.S32.HI R4, RZ, 0x1f, R4 ;  /* 0x0000001fff047819 */ /* 0x000fe20000011404 */
[----:B------:R-:W-:-:S03]  /*2540*/  IMAD R3, R3, UR12, RZ ;  /* 0x0000000c03037c24 */ /* 0x000fc6000f8e02ff */
        /* <DEDUP_REMOVED lines=8> */
.L_x_245:
[----:B------:R-:W-:Y:S05]  /*25d0*/  BSYNC.RECONVERGENT B0 ;  /* 0x0000000000007941 */ /* 0x000fea0003800200 */
.L_x_244:
[----:B------:R-:W-:Y:S05]  /*25e0*/  @!P0 EXIT ;  /* 0x000000000000894d */ /* 0x000fea0003800000 */
[----:B------:R-:W1:Y:S01]  /*25f0*/  LDC R0, c[0x0][0x3c8] ;  /* 0x0000f200ff007b82 */ /* 0x000e620000000800 */
[----:B------:R-:W2:Y:S01]  /*2600*/  LDCU UR5, c[0x0][0x3cc] ;  /* 0x00007980ff0577ac */ /* 0x000ea20008000800 */
[----:B------:R-:W3:Y:S01]  /*2610*/  LDCU.64 UR6, c[0x0][0x3b0] ;  /* 0x00007600ff0677ac */ /* 0x000ee20008000a00 */
[----:B------:R-:W4:Y:S01]  /*2620*/  LDCU.128 UR12, c[0x0][0x3d0] ;  /* 0x00007a00ff0c77ac */ /* 0x000f220008000c00 */
[----:B-1----:R-:W-:-:S04]  /*2630*/  IABS R0, R0 ;  /* 0x0000000000007213 */ /* 0x002fc80000000000 */
[----:B0-----:R-:W0:Y:S08]  /*2640*/  I2F.RP R4, R0 ;  /* 0x0000000000047306 */ /* 0x001e300000209400 */
[----:B0-----:R-:W0:Y:S02]  /*2650*/  MUFU.RCP R4, R4 ;  /* 0x0000000400047308 */ /* 0x001e240000001000 */
[----:B0-----:R-:W-:-:S06]  /*2660*/  VIADD R2, R4, 0xffffffe ;  /* 0x0ffffffe04027836 */ /* 0x001fcc0000000000 */
[----:B------:R0:W1:Y:S02]  /*2670*/  F2I.FTZ.U32.TRUNC.NTZ R3, R2 ;  /* 0x0000000200037305 */ /* 0x000064000021f000 */
[----:B0-----:R-:W-:Y:S02]  /*2680*/  IMAD.MOV.U32 R2, RZ, RZ, RZ ;  /* 0x000000ffff027224 */ /* 0x001fe400078e00ff */
[----:B-1----:R-:W-:-:S04]  /*2690*/  IMAD.MOV R5, RZ, RZ, -R3 ;  /* 0x000000ffff057224 */ /* 0x002fc800078e0a03 */
[----:B------:R-:W-:-:S04]  /*26a0*/  IMAD R5, R5, R0, RZ ;  /* 0x0000000005057224 */ /* 0x000fc800078e02ff */
[----:B--234-:R-:W-:-:S07]  /*26b0*/  IMAD.HI.U32 R3, R3, R5, R2 ;  /* 0x0000000503037227 */ /* 0x01cfce00078e0002 */
.L_x_246:
[----:B------:R-:W0:Y:S01]  /*26c0*/  LDC R5, c[0x0][0x3c8] ;  /* 0x0000f200ff057b82 */ /* 0x000e220000000800 */
[-C--:B------:R-:W-:Y:S02]  /*26d0*/  IABS R6, R34.reuse ;  /* 0x0000002200067213 */ /* 0x080fe40000000000 */
[----:B------:R-:W-:-:S03]  /*26e0*/  IADD3 R2, P0, PT, R43, R34, RZ ;  /* 0x000000222b027210 */ /* 0x000fc60007f1e0ff */
[----:B------:R-:W-:Y:S02]  /*26f0*/  IMAD.HI.U32 R8, R3, R6, RZ ;  /* 0x0000000603087227 */ /* 0x000fe400078e00ff */
[----:B------:R-:W1:Y:S02]  /*2700*/  LDC R4, c[0x0][0x3c4] ;  /* 0x0000f100ff047b82 */ /* 0x000e640000000800 */
[----:B------:R-:W-:Y:S02]  /*2710*/  IMAD.MOV R9, RZ, RZ, -R8 ;  /* 0x000000ffff097224 */ /* 0x000fe400078e0a08 */
[----:B------:R-:W-:Y:S01]  /*2720*/  IMAD.X R33, RZ, RZ, R33, P0 ;  /* 0x000000ffff217224 */ /* 0x000fe200000e0621 */
[----:B0-----:R-:W-:-:S04]  /*2730*/  IABS R12, R5 ;  /* 0x00000005000c7213 */ /* 0x001fc80000000000 */
[----:B------:R-:W0:Y:S01]  /*2740*/  I2F.RP R10, R12 ;  /* 0x0000000c000a7306 */ /* 0x000e220000209400 */
[----:B------:R-:W-:Y:S02]  /*2750*/  IMAD R9, R12, R9, R6 ;  /* 0x000000090c097224 */ /* 0x000fe400078e0206 */
[----:B------:R-:W-:Y:S01]  /*2760*/  IMAD.MOV.U32 R6, RZ, RZ, RZ ;  /* 0x000000ffff067224 */ /* 0x000fe200078e00ff */
[----:B-1----:R-:W-:Y:S02]  /*2770*/  IABS R19, R4 ;  /* 0x0000000400137213 */ /* 0x002fe40000000000 */
        /* <DEDUP_REMOVED lines=8> */
[----:B------:R-:W-:-:S04]  /*2800*/  LOP3.LUT R9, R2, R5, RZ, 0x3c, !PT ;  /* 0x0000000502097212 */ /* 0x000fc800078e3cff */
[----:B------:R-:W-:Y:S01]  /*2810*/  ISETP.GE.AND P1, PT, R9, RZ, PT ;  /* 0x000000ff0900720c */ /* 0x000fe20003f26270 */
[----:B0-----:R-:W-:Y:S01]  /*2820*/  VIADD R7, R10, 0xffffffe ;  /* 0x0ffffffe0a077836 */ /* 0x001fe20000000000 */
[----:B------:R-:W-:-:S04]  /*2830*/  IABS R10, R2 ;  /* 0x00000002000a7213 */ /* 0x000fc80000000000 */
[----:B------:R-:W-:Y:S01]  /*2840*/  @P3 VIADD R8, R8, 0x1 ;  /* 0x0000000108083836 */ /* 0x000fe20000000000 */
[----:B------:R-:W-:Y:S01]  /*2850*/  ISETP.NE.AND P3, PT, R5, RZ, PT ;  /* 0x000000ff0500720c */ /* 0x000fe20003f65270 */
[----:B------:R-:W0:Y:S02]  /*2860*/  F2I.FTZ.U32.TRUNC.NTZ R7, R7 ;  /* 0x0000000700077305 */ /* 0x000e24000021f000 */
[----:B0-----:R-:W-:-:S05]  /*2870*/  IADD3 R3, PT, PT, RZ, -R7, RZ ;  /* 0x80000007ff037210 */ /* 0x001fca0007ffe0ff */
[----:B------:R-:W-:-:S04]  /*2880*/  IMAD R3, R3, R12, RZ ;  /* 0x0000000c03037224 */ /* 0x000fc800078e02ff */
[----:B------:R-:W-:-:S04]  /*2890*/  IMAD.HI.U32 R3, R7, R3, R6 ;  /* 0x0000000307037227 */ /* 0x000fc800078e0006 */
[----:B------:R-:W-:-:S04]  /*28a0*/  IMAD.MOV.U32 R6, RZ, RZ, R10 ;  /* 0x000000ffff067224 */ /* 0x000fc800078e000a */
[----:B------:R-:W-:-:S05]  /*28b0*/  IMAD.HI.U32 R10, R3, R6, RZ ;  /* 0x00000006030a7227 */ /* 0x000fca00078e00ff */
[----:B------:R-:W-:-:S05]  /*28c0*/  IADD3 R7, PT, PT, -R10, RZ, RZ ;  /* 0x000000ff0a077210 */ /* 0x000fca0007ffe1ff */
[----:B------:R-:W-:Y:S02]  /*28d0*/  IMAD R7, R12, R7, R6 ;  /* 0x000000070c077224 */ /* 0x000fe400078e0206 */
[----:B------:R-:W0:Y:S03]  /*28e0*/  LDC R6, c[0x0][0x3c0] ;  /* 0x0000f000ff067b82 */ /* 0x000e260000000800 */
[----:B------:R-:W-:-:S13]  /*28f0*/  ISETP.GT.U32.AND P6, PT, R0, R7, PT ;  /* 0x000000070000720c */ /* 0x000fda0003fc4070 */
[----:B------:R-:W-:Y:S01]  /*2900*/  @!P6 IMAD.IADD R7, R7, 0x1, -R12 ;  /* 0x000000010707e824 */ /* 0x000fe200078e0a0c */
[----:B------:R-:W-:Y:S01]  /*2910*/  @!P6 IADD3 R10, PT, PT, R10, 0x1, RZ ;  /* 0x000000010a0ae810 */ /* 0x000fe20007ffe0ff */
[----:B------:R-:W-:-:S03]  /*2920*/  VIADD R12, R11, 0xffffffe ;  /* 0x0ffffffe0b0c7836 */ /* 0x000fc60000000000 */
[----:B------:R-:W-:Y:S01]  /*2930*/  ISETP.GE.U32.AND P4, PT, R7, R0, PT ;  /* 0x000000000700720c */ /* 0x000fe20003f86070 */
[----:B------:R-:W1:Y:S01]  /*2940*/  F2I.FTZ.U32.TRUNC.NTZ R13, R12 ;  /* 0x0000000c000d7305 */ /* 0x000e62000021f000 */
[-C--:B------:R-:W-:Y:S02]  /*2950*/  LOP3.LUT R7, R34, R5.reuse, RZ, 0x3c, !PT ;  /* 0x0000000522077212 */ /* 0x080fe400078e3cff */
[----:B0-----:R-:W-:Y:S02]  /*2960*/  IABS R11, R6 ;  /* 0x00000006000b7213 */ /* 0x001fe40000000000 */
[----:B------:R-:W-:Y:S02]  /*2970*/  ISETP.GE.AND P2, PT, R7, RZ, PT ;  /* 0x000000ff0700720c */ /* 0x000fe40003f46270 */
[----:B------:R-:W-:-:S05]  /*2980*/  LOP3.LUT R7, RZ, R5, RZ, 0x33, !PT ;  /* 0x00000005ff077212 */ /* 0x000fca00078e33ff */
[----:B------:R-:W-:Y:S02]  /*2990*/  @P4 VIADD R10, R10, 0x1 ;  /* 0x000000010a0a4836 */ /* 0x000fe40000000000 */
[----:B-1----:R-:W-:-:S03]  /*29a0*/  IMAD.MOV R12, RZ, RZ, -R13 ;  /* 0x000000ffff0c7224 */ /* 0x002fc600078e0a0d */
[----:B------:R-:W-:Y:S01]  /*29b0*/  @!P1 IADD3 R10, PT, PT, -R10, RZ, RZ ;  /* 0x000000ff0a0a9210 */ /* 0x000fe20007ffe1ff */
[----:B------:R-:W-:-:S05]  /*29c0*/  @!P2 IMAD.MOV R8, RZ, RZ, -R8 ;  /* 0x000000ffff08a224 */ /* 0x000fca00078e0a08 */
[C---:B------:R-:W-:Y:S02]  /*29d0*/  SEL R9, R7.reuse, R8, !P3 ;  /* 0x0000000807097207 */ /* 0x040fe40005800000 */
[----:B------:R-:W-:Y:S01]  /*29e0*/  SEL R7, R7, R10, !P3 ;  /* 0x0000000a07077207 */ /* 0x000fe20005800000 */
[----:B------:R-:W-:Y:S01]  /*29f0*/  IMAD.MOV.U32 R10, RZ, RZ, R11 ;  /* 0x000000ffff0a7224 */ /* 0x000fe200078e000b */
[----:B------:R-:W-:Y:S01]  /*2a00*/  IABS R8, R9 ;  /* 0x0000000900087213 */ /* 0x000fe20000000000 */
[----:B------:R-:W-:Y:S01]  /*2a10*/  IMAD R11, R12, R19, RZ ;  /* 0x000000130c0b7224 */ /* 0x000fe200078e02ff */
[----:B------:R-:W-:Y:S01]  /*2a20*/  IABS R14, R7 ;  /* 0x00000007000e7213 */ /* 0x000fe20000000000 */
[----:B------:R-:W-:Y:S01]  /*2a30*/  IMAD.MOV.U32 R12, RZ, RZ, RZ ;  /* 0x000000ffff0c7224 */ /* 0x000fe200078e00ff */
[----:B------:R-:W0:Y:S03]  /*2a40*/  I2F.RP R16, R10 ;  /* 0x0000000a00107306 */ /* 0x000e260000209400 */
[----:B------:R-:W-:-:S04]  /*2a50*/  IMAD.HI.U32 R13, R13, R11, R12 ;  /* 0x0000000b0d0d7227 */ /* 0x000fc800078e000c */
[----:B------:R-:W-:Y:S02]  /*2a60*/  IMAD.MOV.U32 R12, RZ, RZ, R8 ;  /* 0x000000ffff0c7224 */ /* 0x000fe400078e0008 */
[----:B------:R-:W1:Y:S02]  /*2a70*/  LDC R8, c[0x0][0x3bc] ;  /* 0x0000ef00ff087b82 */ /* 0x000e640000000800 */
[----:B------:R-:W-:-:S04]  /*2a80*/  IMAD.HI.U32 R11, R13, R12, RZ ;  /* 0x0000000c0d0b7227 */ /* 0x000fc800078e00ff */
[----:B------:R-:W-:Y:S01]  /*2a90*/  IMAD.HI.U32 R13, R13, R14, RZ ;  /* 0x0000000e0d0d7227 */ /* 0x000fe200078e00ff */
[----:B0-----:R-:W0:Y:S03]  /*2aa0*/  MUFU.RCP R16, R16 ;  /* 0x0000001000107308 */ /* 0x001e260000001000 */
[----:B------:R-:W-:Y:S01]  /*2ab0*/  IMAD.MOV R15, RZ, RZ, -R11 ;  /* 0x000000ffff0f7224 */ /* 0x000fe200078e0a0b */
[----:B------:R-:W-:-:S03]  /*2ac0*/  IADD3 R17, PT, PT, -R13, RZ, RZ ;  /* 0x000000ff0d117210 */ /* 0x000fc60007ffe1ff */
[C---:B------:R-:W-:Y:S02]  /*2ad0*/  IMAD R12, R19.reuse, R15, R12 ;  /* 0x0000000f130c7224 */ /* 0x040fe400078e020c */
[----:B------:R-:W-:-:S03]  /*2ae0*/  IMAD R14, R19, R17, R14 ;  /* 0x00000011130e7224 */ /* 0x000fc600078e020e */
[C---:B------:R-:W-:Y:S02]  /*2af0*/  ISETP.GT.U32.AND P5, PT, R19.reuse, R12, PT ;  /* 0x0000000c1300720c */ /* 0x040fe40003fa4070 */
[----:B------:R-:W-:Y:S01]  /*2b00*/  ISETP.GT.U32.AND P6, PT, R19, R14, PT ;  /* 0x0000000e1300720c */ /* 0x000fe20003fc4070 */
[----:B0-----:R-:W-:-:S06]  /*2b10*/  VIADD R15, R16, 0xffffffe ;  /* 0x0ffffffe100f7836 */ /* 0x001fcc0000000000 */
[----:B------:R-:W0:Y:S04]  /*2b20*/  F2I.FTZ.U32.TRUNC.NTZ R15, R15 ;  /* 0x0000000f000f7305 */ /* 0x000e28000021f000 */
[--C-:B------:R-:W-:Y:S02]  /*2b30*/  @!P5 IMAD.IADD R12, R12, 0x1, -R19.reuse ;  /* 0x000000010c0cd824 */ /* 0x100fe400078e0a13 */
[----:B------:R-:W-:Y:S01]  /*2b40*/  @!P6 IMAD.IADD R14, R14, 0x1, -R19 ;  /* 0x000000010e0ee824 */ /* 0x000fe200078e0a13 */
[----:B------:R-:W-:Y:S01]  /*2b50*/  @!P6 IADD3 R13, PT, PT, R13, 0x1, RZ ;  /* 0x000000010d0de810 */ /* 0x000fe20007ffe0ff */
[----:B------:R-:W-:Y:S01]  /*2b60*/  @!P5 VIADD R11, R11, 0x1 ;  /* 0x000000010b0bd836 */ /* 0x000fe20000000000 */
[----:B------:R-:W-:Y:S02]  /*2b70*/  ISETP.GE.U32.AND P3, PT, R12, R19, PT ;  /* 0x000000130c00720c */ /* 0x000fe40003f66070 */
[----:B------:R-:W-:-:S02]  /*2b80*/  LOP3.LUT R12, R9, R4, RZ, 0x3c, !PT ;  /* 0x00000004090c7212 */ /* 0x000fc400078e3cff */
[----:B------:R-:W-:Y:S02]  /*2b90*/  ISETP.GE.U32.AND P4, PT, R14, R19, PT ;  /* 0x000000130e00720c */ /* 0x000fe40003f86070 */
[-C--:B------:R-:W-:Y:S02]  /*2ba0*/  LOP3.LUT R14, R7, R4.reuse, RZ, 0x3c, !PT ;  /* 0x00000004070e7212 */ /* 0x080fe400078e3cff */
[----:B------:R-:W-:Y:S01]  /*2bb0*/  ISETP.GE.AND P2, PT, R12, RZ, PT ;  /* 0x000000ff0c00720c */ /* 0x000fe20003f46270 */
[----:B0-----:R-:W-:Y:S01]  /*2bc0*/  IMAD.MOV R17, RZ, RZ, -R15 ;  /* 0x000000ffff117224 */ /* 0x001fe200078e0a0f */
[----:B------:R-:W-:Y:S02]  /*2bd0*/  ISETP.GE.AND P1, PT, R14, RZ, PT ;  /* 0x000000ff0e00720c */ /* 0x000fe40003f26270 */
[----:B------:R-:W-:Y:S01]  /*2be0*/  LOP3.LUT R12, RZ, R4, RZ, 0x33, !PT ;  /* 0x00000004ff0c7212 */ /* 0x000fe200078e33ff */
[----:B------:R-:W-:Y:S01]  /*2bf0*/  @P3 VIADD R11, R11, 0x1 ;  /* 0x000000010b0b3836 */ /* 0x000fe20000000000 */
[----:B------:R-:W-:Y:S01]  /*2c00*/  ISETP.NE.AND P3, PT, R4, RZ, PT ;  /* 0x000000ff0400720c */ /* 0x000fe20003f65270 */
[----:B------:R-:W-:Y:S01]  /*2c10*/  IMAD R17, R17, R10, RZ ;  /* 0x0000000a11117224 */ /* 0x000fe200078e02ff */
[----:B-1----:R-:W-:Y:S01]  /*2c20*/  IABS R14, R8 ;  /* 0x00000008000e7213 */ /* 0x002fe20000000000 */
[----:B------:R-:W-:-:S04]  /*2c30*/  @P4 VIADD R13, R13, 0x1 ;  /* 0x000000010d0d4836 */ /* 0x000fc80000000000 */
[----:B------:R-:W-:Y:S02]  /*2c40*/  @!P2 IMAD.MOV R11, RZ, RZ, -R11 ;  /* 0x000000ffff0ba224 */ /* 0x000fe400078e0a0b */
[----:B------:R-:W-:-:S03]  /*2c50*/  @!P1 IADD3 R13, PT, PT, -R13, RZ, RZ ;  /* 0x000000ff0d0d9210 */ /* 0x000fc60007ffe1ff */
[C---:B------:R-:W-:Y:S02]  /*2c60*/  SEL R11, R12.reuse, R11, !P3 ;  /* 0x0000000b0c0b7207 */ /* 0x040fe40005800000 */
[----:B------:R-:W-:Y:S01]  /*2c70*/  SEL R13, R12, R13, !P3 ;  /* 0x0000000d0c0d7207 */ /* 0x000fe20005800000 */
[----:B------:R-:W-:Y:S01]  /*2c80*/  IMAD.MOV.U32 R12, RZ, RZ, R14 ;  /* 0x000000ffff0c7224 */ /* 0x000fe200078e000e */
[----:B------:R-:W-:Y:S01]  /*2c90*/  IABS R18, R11 ;  /* 0x0000000b00127213 */ /* 0x000fe20000000000 */
[----:B------:R-:W-:Y:S01]  /*2ca0*/  IMAD.MOV.U32 R14, RZ, RZ, RZ ;  /* 0x000000ffff0e7224 */ /* 0x000fe200078e00ff */
[----:B------:R-:W-:Y:S01]  /*2cb0*/  IABS R19, R13 ;  /* 0x0000000d00137213 */ /* 0x000fe20000000000 */
[----:B------:R-:W0:Y:S02]  /*2cc0*/  I2F.RP R20, R12 ;  /* 0x0000000c00147306 */ /* 0x000e240000209400 */
[----:B------:R-:W-:-:S04]  /*2cd0*/  IMAD.HI.U32 R16, R15, R17, R14 ;  /* 0x000000110f107227 */ /* 0x000fc800078e000e */
[----:B------:R-:W-:-:S04]  /*2ce0*/  IMAD.MOV.U32 R15, RZ, RZ, R18 ;  /* 0x000000ffff0f7224 */ /* 0x000fc800078e0012 */
[----:B------:R-:W-:-:S04]  /*2cf0*/  IMAD.HI.U32 R14, R16, R15, RZ ;  /* 0x0000000f100e7227 */ /* 0x000fc800078e00ff */
[----:B------:R-:W-:Y:S01]  /*2d00*/  IMAD.HI.U32 R16, R16, R19, RZ ;  /* 0x0000001310107227 */ /* 0x000fe200078e00ff */
[----:B0-----:R-:W0:Y:S03]  /*2d10*/  MUFU.RCP R20, R20 ;  /* 0x0000001400147308 */ /* 0x001e260000001000 */
[----:B------:R-:W-:Y:S01]  /*2d20*/  IMAD.MOV R17, RZ, RZ, -R14 ;  /* 0x000000ffff117224 */ /* 0x000fe200078e0a0e */
[----:B------:R-:W-:-:S03]  /*2d30*/  IADD3 R18, PT, PT, -R16, RZ, RZ ;  /* 0x000000ff10127210 */ /* 0x000fc60007ffe1ff */
[C---:B------:R-:W-:Y:S02]  /*2d40*/  IMAD R15, R10.reuse, R17, R15 ;  /* 0x000000110a0f7224 */ /* 0x040fe400078e020f */
[C---:B------:R-:W-:Y:S01]  /*2d50*/  IMAD R17, R10.reuse, R18, R19 ;  /* 0x000000120a117224 */ /* 0x040fe200078e0213 */
[----:B------:R-:W-:Y:S02]  /*2d60*/  LOP3.LUT R19, RZ, R6, RZ, 0x33, !PT ;  /* 0x00000006ff137212 */ /* 0x000fe400078e33ff */
[C---:B------:R-:W-:Y:S02]  /*2d70*/  ISETP.GT.U32.AND P5, PT, R10.reuse, R15, PT ;  /* 0x0000000f0a00720c */ /* 0x040fe40003fa4070 */
[----:B------:R-:W-:Y:S01]  /*2d80*/  ISETP.GT.U32.AND P6, PT, R10, R17, PT ;  /* 0x000000110a00720c */ /* 0x000fe20003fc4070 */
[----:B0-----:R-:W-:-:S10]  /*2d90*/  VIADD R18, R20, 0xffffffe ;  /* 0x0ffffffe14127836 */ /* 0x001fd40000000000 */
[--C-:B------:R-:W-:Y:S02]  /*2da0*/  @!P5 IMAD.IADD R15, R15, 0x1, -R10.reuse ;  /* 0x000000010f0fd824 */ /* 0x100fe400078e0a0a */
[----:B------:R-:W-:Y:S01]  /*2db0*/  @!P6 IMAD.IADD R17, R17, 0x1, -R10 ;  /* 0x000000011111e824 */ /* 0x000fe200078e0a0a */
[----:B------:R-:W-:Y:S01]  /*2dc0*/  @!P6 IADD3 R16, PT, PT, R16, 0x1, RZ ;  /* 0x000000011010e810 */ /* 0x000fe20007ffe0ff */
[----:B------:R-:W-:Y:S01]  /*2dd0*/  @!P5 VIADD R14, R14, 0x1 ;  /* 0x000000010e0ed836 */ /* 0x000fe20000000000 */
[-C--:B------:R-:W-:Y:S02]  /*2de0*/  ISETP.GE.U32.AND P3, PT, R15, R10.reuse, PT ;  /* 0x0000000a0f00720c */ /* 0x080fe40003f66070 */
[----:B------:R-:W-:Y:S01]  /*2df0*/  ISETP.GE.U32.AND P4, PT, R17, R10, PT ;  /* 0x0000000a1100720c */ /* 0x000fe20003f86070 */
[----:B------:R-:W0:Y:S01]  /*2e00*/  F2I.FTZ.U32.TRUNC.NTZ R15, R18 ;  /* 0x00000012000f7305 */ /* 0x000e22000021f000 */
[-C--:B------:R-:W-:Y:S02]  /*2e10*/  LOP3.LUT R10, R11, R6.reuse, RZ, 0x3c, !PT ;  /* 0x000000060b0a7212 */ /* 0x080fe400078e3cff */
[----:B------:R-:W-:-:S02]  /*2e20*/  LOP3.LUT R17, R13, R6, RZ, 0x3c, !PT ;  /* 0x000000060d117212 */ /* 0x000fc400078e3cff */
[----:B------:R-:W-:Y:S02]  /*2e30*/  ISETP.GE.AND P2, PT, R10, RZ, PT ;  /* 0x000000ff0a00720c */ /* 0x000fe40003f46270 */
[----:B------:R-:W-:-:S03]  /*2e40*/  ISETP.GE.AND P1, PT, R17, RZ, PT ;  /* 0x000000ff1100720c */ /* 0x000fc60003f26270 */
        /* <DEDUP_REMOVED lines=12> */
[----:B------:R-:W-:-:S03]  /*2f10*/  IABS R16, R19 ;  /* 0x0000001300107213 */ /* 0x000fc60000000000 */
[----:B------:R-:W-:Y:S02]  /*2f20*/  IMAD.MOV.U32 R15, RZ, RZ, R10 ;  /* 0x000000ffff0f7224 */ /* 0x000fe400078e000a */
[----:B------:R-:W-:Y:S02]  /*2f30*/  IMAD.MOV.U32 R21, RZ, RZ, R16 ;  /* 0x000000ffff157224 */ /* 0x000fe400078e0010 */
        /* <DEDUP_REMOVED lines=21> */
[----:B------:R-:W-:Y:S02]  /*3090*/  IMAD R34, R5, R12, R34 ;  /* 0x0000000c05227224 */ /* 0x000fe400078e0222 */
[----:B------:R-:W-:Y:S01]  /*30a0*/  @P3 VIADD R10, R10, 0x1 ;  /* 0x000000010a0a3836 */ /* 0x000fe20000000000 */
[----:B------:R-:W-:Y:S01]  /*30b0*/  ISETP.NE.AND P3, PT, R8, RZ, PT ;  /* 0x000000ff0800720c */ /* 0x000fe20003f65270 */
[----:B------:R-:W-:Y:S02]  /*30c0*/  IMAD.MOV R12, RZ, RZ, -R11 ;  /* 0x000000ffff0c7224 */ /* 0x000fe400078e0a0b */
[----:B------:R-:W-:-:S02]  /*30d0*/  @P4 VIADD R14, R14, 0x1 ;  /* 0x000000010e0e4836 */ /* 0x000fc40000000000 */
[----:B------:R-:W-:Y:S01]  /*30e0*/  @!P2 IADD3 R10, PT, PT, -R10, RZ, RZ ;  /* 0x000000ff0a0aa210 */ /* 0x000fe20007ffe1ff */
[----:B------:R-:W-:Y:S02]  /*30f0*/  IMAD R18, R4, R12, R9 ;  /* 0x0000000c04127224 */ /* 0x000fe400078e0209 */
[----:B------:R-:W-:Y:S01]  /*3100*/  IMAD R20, R5, R15, R2 ;  /* 0x0000000f05147224 */ /* 0x000fe200078e0202 */
[----:B------:R-:W-:Y:S01]  /*3110*/  SEL R10, R21, R10, !P3 ;  /* 0x0000000a150a7207 */ /* 0x000fe20005800000 */
[----:B------:R-:W-:Y:S02]  /*3120*/  IMAD.MOV R12, RZ, RZ, -R13 ;  /* 0x000000ffff0c7224 */ /* 0x000fe400078e0a0d */
[----:B------:R-:W-:Y:S01]  /*3130*/  IMAD.MOV R5, RZ, RZ, -R17 ;  /* 0x000000ffff057224 */ /* 0x000fe200078e0a11 */
[----:B------:R-:W-:Y:S01]  /*3140*/  IADD3 R9, PT, PT, -R10, RZ, RZ ;  /* 0x000000ff0a097210 */ /* 0x000fe20007ffe1ff */
[----:B------:R-:W-:Y:S02]  /*3150*/  @!P1 IMAD.MOV R14, RZ, RZ, -R14 ;  /* 0x000000ffff0e9224 */ /* 0x000fe400078e0a0e */
[----:B------:R-:W-:-:S02]  /*3160*/  IMAD.MOV R15, RZ, RZ, -R19 ;  /* 0x000000ffff0f7224 */ /* 0x000fc400078e0a13 */
[----:B------:R-:W-:Y:S01]  /*3170*/  IMAD R12, R4, R12, R7 ;  /* 0x0000000c040c7224 */ /* 0x000fe200078e0207 */
[----:B------:R-:W-:Y:S01]  /*3180*/  SEL R14, R21, R14, !P3 ;  /* 0x0000000e150e7207 */ /* 0x000fe20005800000 */
[C---:B------:R-:W-:Y:S02]  /*3190*/  IMAD R4, R6.reuse, R5, R11 ;  /* 0x0000000506047224 */ /* 0x040fe400078e020b */
[----:B------:R-:W-:Y:S02]  /*31a0*/  IMAD R7, R6, R15, R13 ;  /* 0x0000000f06077224 */ /* 0x000fe400078e020d */
[----:B------:R-:W-:Y:S01]  /*31b0*/  IMAD R6, R34, UR15, RZ ;  /* 0x0000000f22067c24 */ /* 0x000fe2000f8e02ff */
[----:B------:R-:W-:Y:S01]  /*31c0*/  IADD3 R34, P0, PT, R43, R2, RZ ;  /* 0x000000022b227210 */ /* 0x000fe20007f1e0ff */
[----:B------:R-:W-:Y:S02]  /*31d0*/  IMAD R5, R18, UR14, RZ ;  /* 0x0000000e12057c24 */ /* 0x000fe4000f8e02ff */
[----:B------:R-:W-:Y:S01]  /*31e0*/  IMAD R4, R4, UR13, RZ ;  /* 0x0000000d04047c24 */ /* 0x000fe2000f8e02ff */
[----:B------:R-:W-:Y:S01]  /*31f0*/  SHF.R.S32.HI R11, RZ, 0x1f, R6 ;  /* 0x0000001fff0b7819 */ /* 0x000fe20000011406 */
[----:B------:R-:W-:-:S02]  /*3200*/  IMAD.MOV R16, RZ, RZ, -R14 ;  /* 0x000000ffff107224 */ /* 0x000fc400078e0a0e */
[----:B------:R-:W-:Y:S01]  /*3210*/  IMAD R17, R8, R9, R17 ;  /* 0x0000000908117224 */ /* 0x000fe200078e0211 */
[----:B------:R-:W-:Y:S01]  /*3220*/  IADD3 R6, P1, P2, R4, R5, R6 ;  /* 0x0000000504067210 */ /* 0x000fe20007a3e006 */
[----:B------:R-:W-:Y:S01]  /*3230*/  IMAD R9, R20, UR15, RZ ;  /* 0x0000000f14097c24 */ /* 0x000fe2000f8e02ff */
[----:B------:R-:W-:Y:S01]  /*3240*/  SHF.R.S32.HI R5, RZ, 0x1f, R5 ;  /* 0x0000001fff057819 */ /* 0x000fe20000011405 */
[----:B------:R-:W-:Y:S01]  /*3250*/  IMAD R12, R12, UR14, RZ ;  /* 0x0000000e0c0c7c24 */ /* 0x000fe2000f8e02ff */
[----:B------:R-:W-:Y:S01]  /*3260*/  SHF.R.S32.HI R4, RZ, 0x1f, R4 ;  /* 0x0000001fff047819 */ /* 0x000fe20000011404 */
[----:B------:R-:W-:Y:S01]  /*3270*/  IMAD R7, R7, UR13, RZ ;  /* 0x0000000d07077c24 */ /* 0x000fe2000f8e02ff */
[----:B------:R-:W-:Y:S01]  /*3280*/  SHF.R.S32.HI R13, RZ, 0x1f, R9 ;  /* 0x0000001fff0d7819 */ /* 0x000fe20000011409 */
[----:B------:R-:W-:Y:S01]  /*3290*/  IMAD R8, R8, R16, R19 ;  /* 0x0000001008087224 */ /* 0x000fe200078e0213 */
[----:B------:R-:W-:Y:S01]  /*32a0*/  IADD3.X R4, PT, PT, R4, R5, R11, P1, P2 ;  /* 0x0000000504047210 */ /* 0x000fe20000fe440b */
[----:B------:R-:W-:Y:S01]  /*32b0*/  IMAD R10, R10, UR5, RZ ;  /* 0x000000050a0a7c24 */ /* 0x000fe2000f8e02ff */
[----:B------:R-:W-:Y:S01]  /*32c0*/  IADD3 R9, P3, P4, R7, R12, R9 ;  /* 0x0000000c07097210 */ /* 0x000fe20007c7e009 */
[----:B------:R-:W-:Y:S01]  /*32d0*/  IMAD R17, R17, UR12, RZ ;  /* 0x0000000c11117c24 */ /* 0x000fe2000f8e02ff */
[----:B------:R-:W-:Y:S01]  /*32e0*/  SHF.R.S32.HI R12, RZ, 0x1f, R12 ;  /* 0x0000001fff0c7819 */ /* 0x000fe2000001140c */
[----:B------:R-:W-:Y:S01]  /*32f0*/  IMAD R14, R14, UR5, RZ ;  /* 0x000000050e0e7c24 */ /* 0x000fe2000f8e02ff */
[----:B------:R-:W-:Y:S01]  /*3300*/  SHF.R.S32.HI R7, RZ, 0x1f, R7 ;  /* 0x0000001fff077819 */ /* 0x000fe20000011407 */
[----:B------:R-:W-:Y:S01]  /*3310*/  IMAD R5, R8, UR12, RZ ;  /* 0x0000000c08057c24 */ /* 0x000fe2000f8e02ff */
[----:B------:R-:W-:Y:S01]  /*3320*/  IADD3 R8, P1, P2, R10, R6, R17 ;  /* 0x000000060a087210 */ /* 0x000fe20007a3e011 */
[----:B------:R-:W-:Y:S01]  /*3330*/  IMAD.X R33, RZ, RZ, R33, P0 ;  /* 0x000000ffff217224 */ /* 0x000fe200000e0621 */
[----:B------:R-:W-:-:S02]  /*3340*/  IADD3.X R12, PT, PT, R7, R12, R13, P3, P4 ;  /* 0x0000000c070c7210 */ /* 0x000fc40001fe840d */
[----:B------:R-:W-:Y:S02]  /*3350*/  SHF.R.S32.HI R10, RZ, 0x1f, R10 ;  /* 0x0000001fff0a7819 */ /* 0x000fe4000001140a */
[----:B------:R-:W-:Y:S02]  /*3360*/  SHF.R.S32.HI R17, RZ, 0x1f, R17 ;  /* 0x0000001fff117819 */ /* 0x000fe40000011411 */
[--C-:B------:R-:W-:Y:S02]  /*3370*/  IADD3 R7, P3, P4, R14, R9, R5.reuse ;  /* 0x000000090e077210 */ /* 0x100fe40007c7e005 */
[----:B------:R-:W-:Y:S02]  /*3380*/  SHF.R.S32.HI R14, RZ, 0x1f, R14 ;  /* 0x0000001fff0e7819 */ /* 0x000fe4000001140e */
[----:B------:R-:W-:Y:S02]  /*3390*/  SHF.R.S32.HI R5, RZ, 0x1f, R5 ;  /* 0x0000001fff057819 */ /* 0x000fe40000011405 */
[----:B------:R-:W-:-:S02]  /*33a0*/  IADD3.X R17, PT, PT, R10, R4, R17, P1, P2 ;  /* 0x000000040a117210 */ /* 0x000fc40000fe4411 */
[----:B------:R-:W-:Y:S02]  /*33b0*/  LEA R4, P1, R8, UR6, 0x1 ;  /* 0x0000000608047c11 */ /* 0x000fe4000f8208ff */
[----:B------:R-:W-:Y:S02]  /*33c0*/  IADD3.X R14, PT, PT, R14, R12, R5, P3, P4 ;  /* 0x0000000c0e0e7210 */ /* 0x000fe40001fe8405 */
[C---:B------:R-:W-:Y:S02]  /*33d0*/  LEA R6, P2, R7.reuse, UR6, 0x1 ;  /* 0x0000000607067c11 */ /* 0x040fe4000f8408ff */
[----:B------:R-:W-:Y:S02]  /*33e0*/  LEA.HI.X R5, R8, UR7, R17, 0x1, P1 ;  /* 0x0000000708057c11 */ /* 0x000fe400088f0c11 */
[----:B------:R-:W-:Y:S02]  /*33f0*/  LEA.HI.X R7, R7, UR7, R14, 0x1, P2 ;  /* 0x0000000707077c11 */ /* 0x000fe400090f0c0e */
[----:B------:R-:W-:Y:S01]  /*3400*/  ISETP.GE.U32.AND P0, PT, R34, UR4, PT ;  /* 0x0000000422007c0c */ /* 0x000fe2000bf06070 */
[----:B------:R0:W-:Y:S03]  /*3410*/  STG.E.U16 desc[UR8][R4.64], RZ ;  /* 0x000000ff04007986 */ /* 0x0001e6000c101508 */
[----:B------:R-:W-:Y:S01]  /*3420*/  ISETP.GE.AND.EX P0, PT, R33, UR10, PT, P0 ;  /* 0x0000000a21007c0c */ /* 0x000fe2000bf06300 */
[----:B------:R0:W-:-:S12]  /*3430*/  STG.E.U16 desc[UR8][R6.64], RZ ;  /* 0x000000ff06007986 */ /* 0x0001d8000c101508 */
[----:B0-----:R-:W-:Y:S05]  /*3440*/  @!P0 BRA `(.L_x_246) ;  /* 0xfffffff0009c8947 */ /* 0x001fea000383ffff */
[----:B------:R-:W-:Y:S05]  /*3450*/  EXIT ;  /* 0x000000000000794d */ /* 0x000fea0003800000 */
        .weak           $__internal_2_$__cuda_sm20_div_u64
        .type           $__internal_2_$__cuda_sm20_div_u64,@function
        .size           $__internal_2_$__cuda_sm20_div_u64,(.L_x_836 - $__internal_2_$__cuda_sm20_div_u64)
$__internal_2_$__cuda_sm20_div_u64:
[----:B------:R-:W-:Y:S02]  /*3460*/  IMAD.MOV.U32 R12, RZ, RZ, R43 ;  /* 0x000000ffff0c7224 */ /* 0x000fe400078e002b */
[----:B------:R-:W-:-:S04]  /*3470*/  HFMA2 R13, -RZ, RZ, 0, 0 ;  /* 0x00000000ff0d7431 */ /* 0x000fc800000001ff */
        /* <DEDUP_REMOVED lines=23> */
[----:B------:R-:W-:Y:S02]  /*35f0*/  IMAD.MOV.U32 R9, RZ, RZ, RZ ;  /* 0x000000ffff097224 */ /* 0x000fe400078e00ff */
[----:B------:R-:W-:Y:S01]  /*3600*/  IMAD.HI.U32 R10, R11, R13, RZ ;  /* 0x0000000d0b0a7227 */ /* 0x000fe200078e00ff */
[----:B------:R-:W-:-:S05]  /*3610*/  IADD3.X R8, PT, PT, RZ, ~R8, RZ, P0, !PT ;  /* 0x80000008ff087210 */ /* 0x000fca00007fe4ff */
        /* <DEDUP_REMOVED lines=18> */
[----:B------:R-:W-:Y:S02]  /*3740*/  IADD3 R9, P2, PT, R10, 0x1, RZ ;  /* 0x000000010a097810 */ /* 0x000fe40007f5e0ff */
[----:B------:R-:W-:Y:S02]  /*3750*/  IADD3 R4, P1, PT, -R43, R14, RZ ;  /* 0x0000000e2b047210 */ /* 0x000fe40007f3e1ff */
[----:B------:R-:W-:Y:S01]  /*3760*/  IADD3.X R12, PT, PT, ~R12, R5, RZ, P0, !PT ;  /* 0x000000050c0c7210 */ /* 0x000fe200007fe5ff */
[----:B------:R-:W-:Y:S01]  /*3770*/  IMAD.X R8, RZ, RZ, R7, P2 ;  /* 0x000000ffff087224 */ /* 0x000fe200010e0607 */
[----:B------:R-:W-:Y:S02]  /*3780*/  ISETP.GE.U32.AND P0, PT, R14, R43, PT ;  /* 0x0000002b0e00720c */ /* 0x000fe40003f06070 */
[C---:B------:R-:W-:Y:S02]  /*3790*/  IADD3.X R5, PT, PT, R12.reuse, -0x1, RZ, P1, !PT ;  /* 0xffffffff0c057810 */ /* 0x040fe40000ffe4ff */
[----:B------:R-:W-:-:S02]  /*37a0*/  ISETP.GE.U32.AND.EX P0, PT, R12, RZ, PT, P0 ;  /* 0x000000ff0c00720c */ /* 0x000fc40003f06100 */
[----:B------:R-:W-:Y:S02]  /*37b0*/  ISETP.NE.U32.AND P1, PT, R43, RZ, PT ;  /* 0x000000ff2b00720c */ /* 0x000fe40003f25070 */
[----:B------:R-:W-:Y:S02]  /*37c0*/  SEL R4, R4, R14, P0 ;  /* 0x0000000e04047207 */ /* 0x000fe40000000000 */
[----:B------:R-:W-:Y:S02]  /*37d0*/  SEL R9, R9, R10, P0 ;  /* 0x0000000a09097207 */ /* 0x000fe40000000000 */
[----:B------:R-:W-:Y:S02]  /*37e0*/  SEL R5, R5, R12, P0 ;  /* 0x0000000c05057207 */ /* 0x000fe40000000000 */
[----:B------:R-:W-:Y:S01]  /*37f0*/  SEL R8, R8, R7, P0 ;  /* 0x0000000708087207 */ /* 0x000fe20000000000 */
[----:B------:R-:W-:Y:S01]  /*3800*/  IMAD.MOV.U32 R7, RZ, RZ, 0x0 ;  /* 0x00000000ff077424 */ /* 0x000fe200078e00ff */
[----:B------:R-:W-:-:S02]  /*3810*/  ISETP.GE.U32.AND P0, PT, R4, R43, PT ;  /* 0x0000002b0400720c */ /* 0x000fc40003f06070 */
[----:B------:R-:W-:Y:S02]  /*3820*/  IADD3 R4, P2, PT, R9, 0x1, RZ ;  /* 0x0000000109047810 */ /* 0x000fe40007f5e0ff */
[----:B------:R-:W-:Y:S02]  /*3830*/  ISETP.GE.U32.AND.EX P0, PT, R5, RZ, PT, P0 ;  /* 0x000000ff0500720c */ /* 0x000fe40003f06100 */
[----:B------:R-:W-:Y:S01]  /*3840*/  ISETP.NE.AND.EX P1, PT, RZ, RZ, PT, P1 ;  /* 0x000000ffff00720c */ /* 0x000fe20003f25310 */
[----:B------:R-:W-:Y:S01]  /*3850*/  IMAD.X R5, RZ, RZ, R8, P2 ;  /* 0x000000ffff057224 */ /* 0x000fe200010e0608 */
[----:B------:R-:W-:-:S04]  /*3860*/  SEL R4, R4, R9, P0 ;  /* 0x0000000904047207 */ /* 0x000fc80000000000 */
[----:B------:R-:W-:Y:S02]  /*3870*/  SEL R5, R5, R8, P0 ;  /* 0x0000000805057207 */ /* 0x000fe40000000000 */
[----:B------:R-:W-:Y:S02]  /*3880*/  SEL R4, R4, 0xffffffff, P1 ;  /* 0xffffffff04047807 */ /* 0x000fe40000800000 */
[----:B------:R-:W-:Y:S01]  /*3890*/  SEL R5, R5, 0xffffffff, P1 ;  /* 0xffffffff05057807 */ /* 0x000fe20000800000 */
[----:B------:R-:W-:Y:S06]  /*38a0*/  RET.REL.NODEC R6 `(_ZN2at6native51_GLOBAL__N__11011a27_18_DepthwiseConv3d_cu_35e0c7b543conv_depthwise3d_cuda_backward_input_kernelIN3c108BFloat16EfLi3ELi3ELi3ELin1ELin1ELin1ELi1ELi1ELi1EEEvNS_27GenericPackedTensorAccessorIKT_Lm5ENS_16DefaultPtrTraitsEiEENS5_IS6_Lm5ES8_iEES9_iiiiiiiii) ;  /* 0xffffffc406d47950 */ /* 0x000fec0003c3ffff */
.L_x_247:
        /* <DEDUP_REMOVED lines=13> */
.L_x_836:


//--------------------- .text._ZN2at6native51_GLOBAL__N__11011a27_18_DepthwiseConv3d_cu_35e0c7b543conv_depthwise3d_cuda_backward_input_kernelIN3c108BFloat16EfLi3ELi3ELi3ELi1ELi1ELi1ELin1ELin1ELin1EEEvNS_27GenericPackedTensorAccessorIKT_Lm5ENS_16DefaultPtrTraitsEiEENS5_IS6_Lm5ES8_iEES9_iiiiiiiii --------------------------
	.section	.text._ZN2at6native51_GLOBAL__N__11011a27_18_DepthwiseConv3d_cu_35e0c7b543conv_depthwise3d_cuda_backward_input_kernelIN3c108BFloat16EfLi3ELi3ELi3ELi1ELi1ELi1ELin1ELin1ELin1EEEvNS_27GenericPackedTensorAccessorIKT_Lm5ENS_16DefaultPtrTraitsEiEENS5_IS6_Lm5ES8_iEES9_iiiiiiiii,"ax",@progbits
	.align	128
.text._ZN2at6native51_GLOBAL__N__11011a27_18_DepthwiseConv3d_cu_35e0c7b543conv_depthwise3d_cuda_backward_input_kernelIN3c108BFloat16EfLi3ELi3ELi3ELi1ELi1ELi1ELin1ELin1ELin1EEEvNS_27GenericPackedTensorAccessorIKT_Lm5ENS_16DefaultPtrTraitsEiEENS5_IS6_Lm5ES8_iEES9_iiiiiiiii:
        .type           _ZN2at6native51_GLOBAL__N__11011a27_18_DepthwiseConv3d_cu_35e0c7b543conv_depthwise3d_cuda_backward_input_kernelIN3c108BFloat16EfLi3ELi3ELi3ELi1ELi1ELi1ELin1ELin1ELin1EEEvNS_27GenericPackedTensorAccessorIKT_Lm5ENS_16DefaultPtrTraitsEiEENS5_IS6_Lm5ES8_iEES9_iiiiiiiii,@function
        .size           _ZN2at6native51_GLOBAL__N__11011a27_18_DepthwiseConv3d_cu_35e0c7b543conv_depthwise3d_cuda_backward_input_kernelIN3c108BFloat16EfLi3ELi3ELi3ELi1ELi1ELi1ELin1ELin1ELin1EEEvNS_27GenericPackedTensorAccessorIKT_Lm5ENS_16DefaultPtrTraitsEiEENS5_IS6_Lm5ES8_iEES9_iiiiiiiii,(.L_x_838 - _ZN2at6native51_GLOBAL__N__11011a27_18_DepthwiseConv3d_cu_35e0c7b543conv_depthwise3d_cuda_backward_input_kernelIN3c108BFloat16EfLi3ELi3ELi3ELi1ELi1ELi1ELin1ELin1ELin1EEEvNS_27GenericPackedTensorAccessorIKT_Lm5ENS_16DefaultPtrTraitsEiEENS5_IS6_Lm5ES8_iEES9_iiiiiiiii)
        .other          _ZN2at6native51_GLOBAL__N__11011a27_18_DepthwiseConv3d_cu_35e0c7b543conv_depthwise3d_cuda_backward_input_kernelIN3c108BFloat16EfLi3ELi3ELi3ELi1ELi1ELi1ELin1ELin1ELin1EEEvNS_27GenericPackedTensorAccessorIKT_Lm5ENS_16DefaultPtrTraitsEiEENS5_IS6_Lm5ES8_iEES9_iiiiiiiii,@"STO_CUDA_ENTRY STV_DEFAULT"
_ZN2at6native51_GLOBAL__N__11011a27_18_DepthwiseConv3d_cu_35e0c7b543conv_depthwise3d_cuda_backward_input_kernelIN3c108BFloat16EfLi3ELi3ELi3ELi1ELi1ELi1ELin1ELin1ELin1EEEvNS_27GenericPackedTensorAccessorIKT_Lm5ENS_16DefaultPtrTraitsEiEENS5_IS6_Lm5ES8_iEES9_iiiiiiiii:
[----:B------:R-:W-:Y:S08]  /*0000*/  LDC R1, c[0x0][0x37c] ;  /* 0x0000df00ff017b82 */ /* 0x000ff00000000800 */
[----:B------:R-:W0:Y:S01]  /*0010*/  LDC R6, c[0x0][0x3bc] ;  /* 0x0000ef00ff067b82 */ /* 0x000e220000000800 */
[----:B------:R-:W1:Y:S01]  /*0020*/  LDCU UR4, c[0x0][0x3b8] ;  /* 0x00007700ff0477ac */ /* 0x000e620008000800 */
[----:B------:R-:W1:Y:S06]  /*0030*/  LDCU UR5, c[0x0][0x3cc] ;  /* 0x00007980ff0577ac */ /* 0x000e6c0008000800 */
[----:B------:R-:W2:Y:S08]  /*0040*/  LDC R9, c[0x0][0x38c] ;  /* 0x0000e300ff097b82 */ /* 0x000eb00000000800 */
[----:B------:R-:W3:Y:S01]  /*0050*/  S2UR UR6, SR_CTAID.X ;  /* 0x00000000000679c3 */ /* 0x000ee20000002500 */
[----:B-1----:R-:W-:Y:S01]  /*0060*/  UIMAD UR4, UR4, UR5, URZ ;  /* 0x00000005040472a4 */ /* 0x002fe2000f8e02ff */
[----:B0-----:R-:W-:-:S02]  /*0070*/  IABS R7, R6 ;  /* 0x0000000600077213 */ /* 0x001fc40000000000 */
[----:B------:R-:W-:Y:S01]  /*0080*/  ISETP.NE.AND P2, PT, R6, RZ, PT ;  /* 0x000000ff0600720c */ /* 0x000fe20003f45270 */
[----:B------:R-:W-:Y:S01]  /*0090*/  USHF.R.S32.HI UR5, URZ, 0x1f, UR4 ;  /* 0x0000001fff057899 */ /* 0x000fe20008011404 */
[----:B------:R-:W0:Y:S08]  /*00a0*/  I2F.RP R0, R7 ;  /* 0x0000000700007306 */ /* 0x000e300000209400 */
[----:B0-----:R-:W0:Y:S02]  /*00b0*/  MUFU.RCP R0, R0 ;  /* 0x0000000000007308 */ /* 0x001e240000001000 */
[----:B0-----:R-:W-:Y:S01]  /*00c0*/  VIADD R4, R0, 0xffffffe ;  /* 0x0ffffffe00047836 */ /* 0x001fe20000000000 */
[----:B--2---:R-:W-:-:S05]  /*00d0*/  IABS R0, R9 ;  /* 0x0000000900007213 */ /* 0x004fca0000000000 */
[----:B------:R-:W0:Y:S02]  /*00e0*/  F2I.FTZ.U32.TRUNC.NTZ R3, R4 ;  /* 0x0000000400037305 */ /* 0x000e24000021f000 */
[----:B0-----:R-:W-:-:S04]  /*00f0*/  IMAD.MOV R2, RZ, RZ, -R3 ;  /* 0x000000ffff027224 */ /* 0x001fc800078e0a03 */
[----:B------:R-:W-:Y:S02]  /*0100*/  IMAD R5, R2, R7, RZ ;  /* 0x0000000702057224 */ /* 0x000fe400078e02ff */
[----:B------:R-:W-:-:S04]  /*0110*/  IMAD.MOV.U32 R2, RZ, RZ, RZ ;  /* 0x000000ffff027224 */ /* 0x000fc800078e00ff */
[----:B------:R-:W-:Y:S02]  /*0120*/  IMAD.HI.U32 R3, R3, R5, R2 ;  /* 0x0000000503037227 */ /* 0x000fe400078e0002 */
[----:B------:R-:W3:Y:S01]  /*0130*/  S2R R2, SR_TID.X ;  /* 0x0000000000027919 */ /* 0x000ee20000002100 */
[----:B------:R-:W3:Y:S03]  /*0140*/  LDC R5, c[0x0][0x360] ;  /* 0x0000d800ff057b82 */ /* 0x000ee60000000800 */
[----:B------:R-:W-:-:S04]  /*0150*/  IMAD.HI.U32 R44, R3, R0, RZ ;  /* 0x00000000032c7227 */ /* 0x000fc800078e00ff */
[----:B------:R-:W-:-:S04]  /*0160*/  IMAD.MOV R3, RZ, RZ, -R44 ;  /* 0x000000ffff037224 */ /* 0x000fc800078e0a2c */
[----:B------:R-:W-:Y:S02]  /*0170*/  IMAD R0, R7, R3, R0 ;  /* 0x0000000307007224 */ /* 0x000fe400078e0200 */
[----:B------:R-:W-:-:S03]  /*0180*/  IMAD.MOV.U32 R3, RZ, RZ, RZ ;  /* 0x000000ffff037224 */ /* 0x000fc600078e00ff */
[----:B------:R-:W-:-:S13]  /*0190*/  ISETP.GT.U32.AND P3, PT, R7, R0, PT ;  /* 0x000000000700720c */ /* 0x000fda0003f64070 */
[----:B------:R-:W-:Y:S02]  /*01a0*/  @!P3 IMAD.IADD R0, R0, 0x1, -R7 ;  /* 0x000000010000b824 */ /* 0x000fe400078e0a07 */
[----:B---3--:R-:W-:Y:S01]  /*01b0*/  IMAD.WIDE.U32 R34, R5, UR6, R2 ;  /* 0x0000000605227c25 */ /* 0x008fe2000f8e0002 */
[----:B------:R-:W-:Y:S02]  /*01c0*/  LOP3.LUT R2, R9, R6, RZ, 0x3c, !PT ;  /* 0x0000000609027212 */ /* 0x000fe400078e3cff */
[----:B------:R-:W-:Y:S01]  /*01d0*/  ISETP.GE.U32.AND P1, PT, R0, R7, PT ;  /* 0x000000070000720c */ /* 0x000fe20003f26070 */
[----:B------:R-:W-:Y:S01]  /*01e0*/  @!P3 VIADD R44, R44, 0x1 ;  /* 0x000000012c2cb836 */ /* 0x000fe20000000000 */
[----:B------:R-:W-:Y:S02]  /*01f0*/  ISETP.GE.U32.AND P0, PT, R34, UR4, PT ;  /* 0x0000000422007c0c */ /* 0x000fe4000bf06070 */
[----:B------:R-:W-:Y:S02]  /*0200*/  ISETP.GE.AND P4, PT, R2, RZ, PT ;  /* 0x000000ff0200720c */ /* 0x000fe40003f86270 */
[----:B------:R-:W-:-:S13]  /*0210*/  ISETP.GE.AND.EX P0, PT, R35, UR5, PT, P0 ;  /* 0x0000000523007c0c */ /* 0x000fda000bf06300 */
[----:B------:R-:W-:Y:S05]  /*0220*/  @P0 EXIT ;  /* 0x000000000000094d */ /* 0x000fea0003800000 */
[----:B------:R-:W-:Y:S01]  /*0230*/  @P1 VIADD R44, R44, 0x1 ;  /* 0x000000012c2c1836 */ /* 0x000fe20000000000 */
[----:B------:R-:W0:Y:S01]  /*0240*/  LDCU UR4, c[0x0][0x370] ;  /* 0x00006e00ff0477ac */ /* 0x000e220008000800 */
[----:B------:R-:W-:Y:S02]  /*0250*/  MOV R37, R34 ;  /* 0x0000002200257202 */ /* 0x000fe40000000f00 */
[----:B------:R-:W-:Y:S01]  /*0260*/  @!P4 IMAD.MOV R44, RZ, RZ, -R44 ;  /* 0x000000ffff2cc224 */ /* 0x000fe200078e0a2c */
[----:B------:R-:W-:Y:S01]  /*0270*/  @!P2 LOP3.LUT R44, RZ, R6, RZ, 0x33, !PT ;  /* 0x00000006ff2ca212 */ /* 0x000fe200078e33ff */
[----:B------:R-:W1:Y:S03]  /*0280*/  LDCU.64 UR6, c[0x0][0x358] ;  /* 0x00006b00ff0677ac */ /* 0x000e660008000a00 */
[----:B------:R-:W-:Y:S01]  /*0290*/  ISETP.GE.AND P0, PT, R44, 0x1, PT ;  /* 0x000000012c00780c */ /* 0x000fe20003f06270 */
[----:B------:R-:W2:Y:S01]  /*02a0*/  LDCU UR9, c[0x0][0x398] ;  /* 0x00007300ff0977ac */ /* 0x000ea20008000800 */
[----:B------:R-:W3:Y:S01]  /*02b0*/  LDCU.64 UR10, c[0x0][0x390] ;  /* 0x00007200ff0a77ac */ /* 0x000ee20008000a00 */
[----:B0-----:R-:W-:-:S10]  /*02c0*/  IMAD R42, R5, UR4, RZ ;  /* 0x00000004052a7c24 */ /* 0x001fd4000f8e02ff */
[----:B------:R-:W-:Y:S05]  /*02d0*/  @!P0 BRA `(.L_x_248) ;  /* 0x0000001c00d08947 */ /* 0x000fea0003800000 */
.L_x_252:
[----:B------:R-:W0:Y:S01]  /*02e0*/  LDC R6, c[0x0][0x3c8] ;  /* 0x0000f200ff067b82 */ /* 0x000e220000000800 */
[----:B------:R-:W4:Y:S01]  /*02f0*/  LDCU.64 UR4, c[0x0][0x420] ;  /* 0x00008400ff0477ac */ /* 0x000f220008000a00 */
[----:B------:R-:W-:Y:S01]  /*0300*/  BSSY.RECONVERGENT B0, `(.L_x_249) ;  /* 0x00001d2000007945 */ /* 0x000fe20003800200 */
[----:B------:R-:W-:Y:S01]  /*0310*/  IMAD.MOV.U32 R43, RZ, RZ, RZ ;  /* 0x000000ffff2b7224 */ /* 0x000fe200078e00ff */
[----:B------:R-:W5:Y:S04]  /*0320*/  LDCU UR8, c[0x0][0x39c] ;  /* 0x00007380ff0877ac */ /* 0x000f680008000800 */
[----:B------:R-:W1:Y:S08]  /*0330*/  LDC R31, c[0x0][0x3c4] ;  /* 0x0000f100ff1f7b82 */ /* 0x000e700000000800 */
[----:B------:R-:W2:Y:S01]  /*0340*/  LDC R18, c[0x0][0x3c0] ;  /* 0x0000f000ff127b82 */ /* 0x000ea20000000800 */
[----:B0-----:R-:W-:-:S07]  /*0350*/  IABS R5, R6 ;  /* 0x0000000600057213 */ /* 0x001fce0000000000 */
[----:B------:R-:W0:Y:S01]  /*0360*/  LDC R15, c[0x0][0x418] ;  /* 0x00010600ff0f7b82 */ /* 0x000e220000000800 */
[----:B------:R-:W3:Y:S01]  /*0370*/  I2F.RP R0, R5 ;  /* 0x0000000500007306 */ /* 0x000ee20000209400 */
[----:B-1----:R-:W-:-:S06]  /*0380*/  IABS R11, R31 ;  /* 0x0000001f000b7213 */ /* 0x002fcc0000000000 */
[----:B------:R-:W1:Y:S01]  /*0390*/  LDC R23, c[0x0][0x3bc] ;  /* 0x0000ef00ff177b82 */ /* 0x000e620000000800 */
[----:B---3--:R-:W3:Y:S01]  /*03a0*/  MUFU.RCP R0, R0 ;  /* 0x0000000000007308 */ /* 0x008ee20000001000 */
[----:B0-----:R-:W-:Y:S02]  /*03b0*/  LOP3.LUT R32, RZ, R15, RZ, 0x33, !PT ;  /* 0x0000000fff207212 */ /* 0x001fe400078e33ff */
[----:B-1----:R-:W-:Y:S01]  /*03c0*/  IABS R8, R23 ;  /* 0x0000001700087213 */ /* 0x002fe20000000000 */
[----:B---3--:R-:W-:Y:S01]  /*03d0*/  VIADD R2, R0, 0xffffffe ;  /* 0x0ffffffe00027836 */ /* 0x008fe20000000000 */
[----:B------:R-:W-:-:S03]  /*03e0*/  IABS R0, R37 ;  /* 0x0000002500007213 */ /* 0x000fc60000000000 */
[----:B------:R-:W0:Y:S08]  /*03f0*/  I2F.RP R16, R8 ;  /* 0x0000000800107306 */ /* 0x000e300000209400 */
[----:B------:R1:W3:Y:S08]  /*0400*/  F2I.FTZ.U32.TRUNC.NTZ R3, R2 ;  /* 0x0000000200037305 */ /* 0x0002f0000021f000 */
[----:B0-----:R-:W-:Y:S01]  /*0410*/  MUFU.RCP R16, R16 ;  /* 0x0000001000107308 */ /* 0x001fe20000001000 */
[----:B-1----:R-:W-:-:S02]  /*0420*/  IMAD.MOV.U32 R2, RZ, RZ, RZ ;  /* 0x000000ffff027224 */ /* 0x002fc400078e00ff */
[----:B---3--:R-:W-:-:S04]  /*0430*/  IMAD.MOV R4, RZ, RZ, -R3 ;  /* 0x000000ffff047224 */ /* 0x008fc800078e0a03 */
[----:B------:R-:W-:-:S04]  /*0440*/  IMAD R7, R4, R5, RZ ;  /* 0x0000000504077224 */ /* 0x000fc800078e02ff */
[----:B------:R-:W-:Y:S02]  /*0450*/  IMAD.HI.U32 R3, R3, R7, R2 ;  /* 0x0000000703037227 */ /* 0x000fe400078e0002 */
[----:B------:R-:W0:Y:S04]  /*0460*/  I2F.RP R7, R11 ;  /* 0x0000000b00077306 */ /* 0x000e280000209400 */
[----:B------:R-:W-:-:S04]  /*0470*/  IMAD.HI.U32 R2, R3, R0, RZ ;  /* 0x0000000003027227 */ /* 0x000fc800078e00ff */
[----:B------:R-:W-:-:S04]  /*0480*/  IMAD.MOV R3, RZ, RZ, -R2 ;  /* 0x000000ffff037224 */ /* 0x000fc800078e0a02 */
[C---:B------:R-:W-:Y:S01]  /*0490*/  IMAD R0, R5.reuse, R3, R0 ;  /* 0x0000000305007224 */ /* 0x040fe200078e0200 */
[----:B--2---:R-:W-:Y:S01]  /*04a0*/  IABS R3, R18 ;  /* 0x0000001200037213 */ /* 0x004fe20000000000 */
[----:B0-----:R-:W0:Y:S03]  /*04b0*/  MUFU.RCP R7, R7 ;  /* 0x0000000700077308 */ /* 0x001e260000001000 */
[----:B------:R-:W-:-:S13]  /*04c0*/  ISETP.GT.U32.AND P1, PT, R5, R0, PT ;  /* 0x000000000500720c */ /* 0x000fda0003f24070 */
[----:B------:R-:W-:Y:S02]  /*04d0*/  @!P1 IMAD.IADD R0, R0, 0x1, -R5 ;  /* 0x0000000100009824 */ /* 0x000fe400078e0a05 */
[----:B------:R-:W-:Y:S01]  /*04e0*/  @!P1 VIADD R2, R2, 0x1 ;  /* 0x0000000102029836 */ /* 0x000fe20000000000 */
[----:B------:R-:W-:Y:S01]  /*04f0*/  ISETP.NE.AND P1, PT, R6, RZ, PT ;  /* 0x000000ff0600720c */ /* 0x000fe20003f25270 */
[----:B0-----:R-:W-:Y:S01]  /*0500*/  VIADD R4, R7, 0xffffffe ;  /* 0x0ffffffe07047836 */ /* 0x001fe20000000000 */
[----:B------:R-:W-:Y:S02]  /*0510*/  ISETP.GE.U32.AND P0, PT, R0, R5, PT ;  /* 0x000000050000720c */ /* 0x000fe40003f06070 */
[----:B------:R-:W-:Y:S01]  /*0520*/  LOP3.LUT R0, R37, R6, RZ, 0x3c, !PT ;  /* 0x0000000625007212 */ /* 0x000fe200078e3cff */
[----:B------:R0:W1:Y:S03]  /*0530*/  F2I.FTZ.U32.TRUNC.NTZ R5, R4 ;  /* 0x0000000400057305 */ /* 0x000066000021f000 */
[----:B------:R-:W-:Y:S01]  /*0540*/  ISETP.GE.AND P2, PT, R0, RZ, PT ;  /* 0x000000ff0000720c */ /* 0x000fe20003f46270 */
[----:B0-----:R-:W-:-:S06]  /*0550*/  IMAD.MOV.U32 R4, RZ, RZ, RZ ;  /* 0x000000ffff047224 */ /* 0x001fcc00078e00ff */
[----:B------:R-:W-:Y:S01]  /*0560*/  @P0 VIADD R2, R2, 0x1 ;  /* 0x0000000102020836 */ /* 0x000fe20000000000 */
[----:B-1----:R-:W-:-:S05]  /*0570*/  IADD3 R0, PT, PT, RZ, -R5, RZ ;  /* 0x80000005ff007210 */ /* 0x002fca0007ffe0ff */
[----:B------:R-:W-:Y:S01]  /*0580*/  @!P2 IMAD.MOV R2, RZ, RZ, -R2 ;  /* 0x000000ffff02a224 */ /* 0x000fe200078e0a02 */
[----:B------:R-:W-:Y:S01]  /*0590*/  @!P1 LOP3.LUT R2, RZ, R6, RZ, 0x33, !PT ;  /* 0x00000006ff029212 */ /* 0x000fe200078e33ff */
[----:B------:R-:W-:-:S03]  /*05a0*/  IMAD R7, R0, R11, RZ ;  /* 0x0000000b00077224 */ /* 0x000fc600078e02ff */
[----:B------:R-:W-:Y:S01]  /*05b0*/  IABS R0, R2 ;  /* 0x0000000200007213 */ /* 0x000fe20000000000 */
[----:B------:R-:W-:Y:S02]  /*05c0*/  IMAD.MOV R33, RZ, RZ, -R2 ;  /* 0x000000ffff217224 */ /* 0x000fe400078e0a02 */
[----:B------:R-:W-:Y:S02]  /*05d0*/  IMAD.HI.U32 R4, R5, R7, R4 ;  /* 0x0000000705047227 */ /* 0x000fe400078e0004 */
[----:B------:R-:W0:Y:S02]  /*05e0*/  I2F.RP R7, R3 ;  /* 0x0000000300077306 */ /* 0x000e240000209400 */
[----:B------:R-:W-:Y:S02]  /*05f0*/  IMAD R33, R6, R33, R37 ;  /* 0x0000002106217224 */ /* 0x000fe400078e0225 */
[----:B------:R-:W-:Y:S02]  /*0600*/  HFMA2 R6, -RZ, RZ, 0, 0 ;  /* 0x00000000ff067431 */ /* 0x000fe400000001ff */
[----:B------:R-:W-:-:S04]  /*0610*/  IMAD.HI.U32 R5, R4, R0, RZ ;  /* 0x0000000004057227 */ /* 0x000fc800078e00ff */
[----:B------:R-:W-:Y:S02]  /*0620*/  IMAD.MOV R4, RZ, RZ, -R5 ;  /* 0x000000ffff047224 */ /* 0x000fe400078e0a05 */
[----:B----4-:R-:W-:Y:S01]  /*0630*/  VIADD R40, R33, UR5 ;  /* 0x0000000521287c36 */ /* 0x010fe20008000000 */
[----:B------:R-:W1:Y:S01]  /*0640*/  LDCU UR5, c[0x0][0x3fc] ;  /* 0x00007f80ff0577ac */ /* 0x000e620008000800 */
[C---:B------:R-:W-:Y:S01]  /*0650*/  IMAD R4, R11.reuse, R4, R0 ;  /* 0x000000040b047224 */ /* 0x040fe200078e0200 */
[----:B------:R-:W-:Y:S01]  /*0660*/  IABS R0, R15 ;  /* 0x0000000f00007213 */ /* 0x000fe20000000000 */
[----:B------:R-:W-:Y:S01]  /*0670*/  VIADD R20, R40, 0xffffffff ;  /* 0xffffffff28147836 */ /* 0x000fe20000000000 */
[----:B0-----:R-:W0:Y:S01]  /*0680*/  MUFU.RCP R7, R7 ;  /* 0x0000000700077308 */ /* 0x001e220000001000 */
[----:B------:R-:W-:Y:S02]  /*0690*/  IABS R17, R40 ;  /* 0x0000002800117213 */ /* 0x000fe40000000000 */
[----:B------:R-:W-:-:S02]  /*06a0*/  ISETP.GT.U32.AND P1, PT, R11, R4, PT ;  /* 0x000000040b00720c */ /* 0x000fc40003f24070 */
[----:B------:R-:W-:-:S03]  /*06b0*/  IABS R19, R20 ;  /* 0x0000001400137213 */ /* 0x000fc60000000000 */
[----:B------:R-:W2:Y:S08]  /*06c0*/  I2F.RP R9, R0 ;  /* 0x0000000000097306 */ /* 0x000eb00000209400 */
[----:B------:R-:W-:Y:S02]  /*06d0*/  @!P1 IMAD.IADD R4, R4, 0x1, -R11 ;  /* 0x0000000104049824 */ /* 0x000fe400078e0a0b */
[----:B0-----:R-:W-:-:S02]  /*06e0*/  VIADD R12, R7, 0xffffffe ;  /* 0x0ffffffe070c7836 */ /* 0x001fc40000000000 */
[----:B------:R-:W-:Y:S01]  /*06f0*/  @!P1 VIADD R5, R5, 0x1 ;  /* 0x0000000105059836 */ /* 0x000fe20000000000 */
[----:B------:R-:W-:Y:S01]  /*0700*/  ISETP.GE.U32.AND P0, PT, R4, R11, PT ;  /* 0x0000000b0400720c */ /* 0x000fe20003f06070 */
[----:B------:R0:W3:Y:S01]  /*0710*/  F2I.FTZ.U32.TRUNC.NTZ R13, R12 ;  /* 0x0000000c000d7305 */ /* 0x0000e2000021f000 */
[----:B------:R-:W-:Y:S01]  /*0720*/  LOP3.LUT R4, R2, R31, RZ, 0x3c, !PT ;  /* 0x0000001f02047212 */ /* 0x000fe200078e3cff */
[----:B------:R-:W4:Y:S01]  /*0730*/  LDC R11, c[0x0][0x414] ;  /* 0x00010500ff0b7b82 */ /* 0x000f220000000800 */
[----:B------:R-:W-:Y:S02]  /*0740*/  ISETP.NE.AND P1, PT, R31, RZ, PT ;  /* 0x000000ff1f00720c */ /* 0x000fe40003f25270 */
[----:B------:R-:W-:-:S03]  /*0750*/  ISETP.GE.AND P2, PT, R4, RZ, PT ;  /* 0x000000ff0400720c */ /* 0x000fc60003f46270 */
[----:B--2---:R-:W2:Y:S01]  /*0760*/  MUFU.RCP R9, R9 ;  /* 0x0000000900097308 */ /* 0x004ea20000001000 */
[----:B0-----:R-:W-:-:S03]  /*0770*/  IMAD.MOV.U32 R12, RZ, RZ, RZ ;  /* 0x000000ffff0c7224 */ /* 0x001fc600078e00ff */
[----:B------:R-:W-:Y:S02]  /*0780*/  @P0 VIADD R5, R5, 0x1 ;  /* 0x0000000105050836 */ /* 0x000fe40000000000 */
[----:B---3--:R-:W-:-:S04]  /*0790*/  IMAD.MOV R4, RZ, RZ, -R13 ;  /* 0x000000ffff047224 */ /* 0x008fc800078e0a0d */
[----:B------:R-:W-:Y:S01]  /*07a0*/  @!P2 IADD3 R5, PT, PT, -R5, RZ, RZ ;  /* 0x000000ff0505a210 */ /* 0x000fe20007ffe1ff */
[----:B------:R-:W-:Y:S01]  /*07b0*/  IMAD R7, R4, R3, RZ ;  /* 0x0000000304077224 */ /* 0x000fe200078e02ff */
[----:B------:R-:W-:Y:S02]  /*07c0*/  @!P1 LOP3.LUT R5, RZ, R31, RZ, 0x33, !PT ;  /* 0x0000001fff059212 */ /* 0x000fe400078e33ff */
[----:B------:R-:W-:Y:S01]  /*07d0*/  ISETP.NE.AND P1, PT, R18, RZ, PT ;  /* 0x000000ff1200720c */ /* 0x000fe20003f25270 */
[----:B------:R-:W-:Y:S01]  /*07e0*/  IMAD.HI.U32 R10, R13, R7, R12 ;  /* 0x000000070d0a7227 */ /* 0x000fe200078e000c */
[----:B------:R-:W-:Y:S02]  /*07f0*/  IABS R4, R5 ;  /* 0x0000000500047213 */ /* 0x000fe40000000000 */
[----:B----4-:R-:W-:Y:S01]  /*0800*/  IABS R13, R11 ;  /* 0x0000000b000d7213 */ /* 0x010fe20000000000 */
[----:B--2---:R-:W-:Y:S02]  /*0810*/  VIADD R9, R9, 0xffffffe ;  /* 0x0ffffffe09097836 */ /* 0x004fe40000000000 */
[----:B------:R-:W-:-:S02]  /*0820*/  IMAD.MOV.U32 R12, RZ, RZ, R4 ;  /* 0x000000ffff0c7224 */ /* 0x000fc400078e0004 */
[----:B------:R-:W-:Y:S01]  /*0830*/  IMAD.MOV.U32 R4, RZ, RZ, R13 ;  /* 0x000000ffff047224 */ /* 0x000fe200078e000d */
[----:B------:R-:W0:Y:S01]  /*0840*/  F2I.FTZ.U32.TRUNC.NTZ R7, R9 ;  /* 0x0000000900077305 */ /* 0x000e22000021f000 */
[----:B------:R-:W-:-:S04]  /*0850*/  IMAD.HI.U32 R10, R10, R12, RZ ;  /* 0x0000000c0a0a7227 */ /* 0x000fc800078e00ff */
[----:B------:R-:W-:-:S03]  /*0860*/  IMAD.MOV R14, RZ, RZ, -R10 ;  /* 0x000000ffff0e7224 */ /* 0x000fc600078e0a0a */
[----:B------:R-:W2:Y:S01]  /*0870*/  I2F.RP R13, R4 ;  /* 0x00000004000d7306 */ /* 0x000ea20000209400 */
[----:B------:R-:W-:Y:S02]  /*0880*/  IMAD R12, R3, R14, R12 ;  /* 0x0000000e030c7224 */ /* 0x000fe400078e020c */
[----:B------:R-:W-:-:S03]  /*0890*/  VIADD R14, R40, 0xfffffffe ;  /* 0xfffffffe280e7836 */ /* 0x000fc60000000000 */
[----:B------:R-:W-:Y:S01]  /*08a0*/  ISETP.GT.U32.AND P2, PT, R3, R12, PT ;  /* 0x0000000c0300720c */ /* 0x000fe20003f44070 */
[--C-:B0-----:R-:W-:Y:S01]  /*08b0*/  IMAD.MOV R9, RZ, RZ, -R7.reuse ;  /* 0x000000ffff097224 */ /* 0x101fe200078e0a07 */
[----:B------:R-:W-:Y:S02]  /*08c0*/  IABS R21, R14 ;  /* 0x0000000e00157213 */ /* 0x000fe40000000000 */
[----:B------:R-:W-:Y:S01]  /*08d0*/  LOP3.LUT R14, R14, R15, RZ, 0x3c, !PT ;  /* 0x0000000f0e0e7212 */ /* 0x000fe200078e3cff */
[----:B------:R-:W-:Y:S01]  /*08e0*/  IMAD R9, R9, R0, RZ ;  /* 0x0000000009097224 */ /* 0x000fe200078e02ff */
[----:B--2---:R-:W0:Y:S03]  /*08f0*/  MUFU.RCP R13, R13 ;  /* 0x0000000d000d7308 */ /* 0x004e260000001000 */
[----:B------:R-:W-:-:S04]  /*0900*/  IMAD.HI.U32 R6, R7, R9, R6 ;  /* 0x0000000907067227 */ /* 0x000fc800078e0006 */
[----:B------:R-:W-:Y:S02]  /*0910*/  @!P2 IMAD.IADD R12, R12, 0x1, -R3 ;  /* 0x000000010c0ca824 */ /* 0x000fe400078e0a03 */
[----:B------:R-:W-:Y:S02]  /*0920*/  VIADD R7, R16, 0xffffffe ;  /* 0x0ffffffe10077836 */ /* 0x000fe40000000000 */
[----:B------:R-:W-:Y:S01]  /*0930*/  IMAD.HI.U32 R9, R6, R17, RZ ;  /* 0x0000001106097227 */ /* 0x000fe200078e00ff */
[----:B------:R-:W-:Y:S02]  /*0940*/  ISETP.GE.U32.AND P0, PT, R12, R3, PT ;  /* 0x000000030c00720c */ /* 0x000fe40003f06070 */
[----:B------:R-:W-:Y:S01]  /*0950*/  LOP3.LUT R3, R5, R18, RZ, 0x3c, !PT ;  /* 0x0000001205037212 */ /* 0x000fe200078e3cff */
[----:B------:R-:W2:Y:S01]  /*0960*/  F2I.FTZ.U32.TRUNC.NTZ R7, R7 ;  /* 0x0000000700077305 */ /* 0x000ea2000021f000 */
[----:B------:R-:W-:Y:S01]  /*0970*/  LOP3.LUT R12, R40, R15, RZ, 0x3c, !PT ;  /* 0x0000000f280c7212 */ /* 0x000fe200078e3cff */
[----:B------:R-:W-:Y:S01]  /*0980*/  IMAD.MOV R16, RZ, RZ, -R9 ;  /* 0x000000ffff107224 */ /* 0x000fe200078e0a09 */
[----:B------:R-:W-:Y:S01]  /*0990*/  ISETP.GE.AND P4, PT, R3, RZ, PT ;  /* 0x000000ff0300720c */ /* 0x000fe20003f86270 */
[----:B------:R-:W-:Y:S01]  /*09a0*/  @!P2 VIADD R10, R10, 0x1 ;  /* 0x000000010a0aa836 */ /* 0x000fe20000000000 */
[----:B------:R-:W-:Y:S01]  /*09b0*/  ISETP.GE.AND P3, PT, R12, RZ, PT ;  /* 0x000000ff0c00720c */ /* 0x000fe20003f66270 */
[----:B0-----:R-:W-:-:S02]  /*09c0*/  VIADD R3, R13, 0xffffffe ;  /* 0x0ffffffe0d037836 */ /* 0x001fc40000000000 */
[----:B------:R-:W-:Y:S02]  /*09d0*/  IMAD.HI.U32 R12, R6, R19, RZ ;  /* 0x00000013060c7227 */ /* 0x000fe400078e00ff */
[----:B------:R-:W-:Y:S02]  /*09e0*/  @P0 IADD3 R10, PT, PT, R10, 0x1, RZ ;  /* 0x000000010a0a0810 */ /* 0x000fe40007ffe0ff */
[----:B------:R-:W-:Y:S01]  /*09f0*/  IMAD R17, R0, R16, R17 ;  /* 0x0000001000117224 */ /* 0x000fe200078e0211 */
[----:B------:R-:W0:Y:S01]  /*0a00*/  F2I.FTZ.U32.TRUNC.NTZ R3, R3 ;  /* 0x0000000300037305 */ /* 0x000e22000021f000 */
[----:B------:R-:W-:Y:S02]  /*0a10*/  IMAD.MOV R16, RZ, RZ, -R12 ;  /* 0x000000ffff107224 */ /* 0x000fe400078e0a0c */
[----:B------:R-:W-:Y:S01]  /*0a20*/  IMAD.HI.U32 R13, R6, R21, RZ ;  /* 0x00000015060d7227 */ /* 0x000fe200078e00ff */
[----:B------:R-:W-:Y:S02]  /*0a30*/  LOP3.LUT R6, R20, R15, RZ, 0x3c, !PT ;  /* 0x0000000f14067212 */ /* 0x000fe400078e3cff */
[C---:B------:R-:W-:Y:S01]  /*0a40*/  ISETP.GT.U32.AND P0, PT, R0.reuse, R17, PT ;  /* 0x000000110000720c */ /* 0x040fe20003f04070 */
[----:B------:R-:W-:-:S02]  /*0a50*/  IMAD R19, R0, R16, R19 ;  /* 0x0000001000137224 */ /* 0x000fc400078e0213 */
[----:B--2---:R-:W-:Y:S02]  /*0a60*/  IMAD.MOV R25, RZ, RZ, -R7 ;  /* 0x000000ffff197224 */ /* 0x004fe400078e0a07 */
[----:B------:R-:W-:Y:S01]  /*0a70*/  @!P4 IMAD.MOV R10, RZ, RZ, -R10 ;  /* 0x000000ffff0ac224 */ /* 0x000fe200078e0a0a */
[----:B------:R-:W-:Y:S01]  /*0a80*/  @!P1 LOP3.LUT R10, RZ, R18, RZ, 0x33, !PT ;  /* 0x00000012ff0a9212 */ /* 0x000fe200078e33ff */
[----:B------:R-:W-:Y:S01]  /*0a90*/  IMAD.MOV R16, RZ, RZ, -R13 ;  /* 0x000000ffff107224 */ /* 0x000fe200078e0a0d */
[----:B------:R-:W-:Y:S01]  /*0aa0*/  ISETP.GE.AND P4, PT, R6, RZ, PT ;  /* 0x000000ff0600720c */ /* 0x000fe20003f86270 */
[----:B------:R-:W-:Y:S01]  /*0ab0*/  IMAD R25, R25, R8, RZ ;  /* 0x0000000819197224 */ /* 0x000fe200078e02ff */
[C---:B------:R-:W-:Y:S01]  /*0ac0*/  ISETP.GT.U32.AND P5, PT, R0.reuse, R19, PT ;  /* 0x000000130000720c */ /* 0x040fe20003fa4070 */
[C---:B------:R-:W-:Y:S01]  /*0ad0*/  IMAD R21, R0.reuse, R16, R21 ;  /* 0x0000001000157224 */ /* 0x040fe200078e0215 */
[----:B------:R-:W-:Y:S01]  /*0ae0*/  IABS R16, R10 ;  /* 0x0000000a00107213 */ /* 0x000fe20000000000 */
[----:B------:R-:W-:Y:S01]  /*0af0*/  IMAD.MOV.U32 R6, RZ, RZ, RZ ;  /* 0x000000ffff067224 */ /* 0x000fe200078e00ff */
[-C--:B------:R-:W-:Y:S01]  /*0b00*/  @!P0 IADD3 R17, PT, PT, R17, -R0.reuse, RZ ;  /* 0x8000000011118210 */ /* 0x080fe20007ffe0ff */
[----:B0-----:R-:W-:Y:S01]  /*0b10*/  IMAD.MOV R20, RZ, RZ, -R3 ;  /* 0x000000ffff147224 */ /* 0x001fe200078e0a03 */
[----:B------:R-:W-:Y:S01]  /*0b20*/  ISETP.GT.U32.AND P2, PT, R0, R21, PT ;  /* 0x000000150000720c */ /* 0x000fe20003f44070 */
[----:B------:R-:W-:Y:S01]  /*0b30*/  IMAD.HI.U32 R30, R7, R25, R6 ;  /* 0x00000019071e7227 */ /* 0x000fe200078e0006 */
[----:B------:R-:W-:-:S03]  /*0b40*/  ISETP.GE.U32.AND P6, PT, R17, R0, PT ;  /* 0x000000001100720c */ /* 0x000fc60003fc6070 */
[----:B------:R-:W-:Y:S02]  /*0b50*/  IMAD.MOV.U32 R7, RZ, RZ, R16 ;  /* 0x000000ffff077224 */ /* 0x000fe400078e0010 */
[----:B------:R-:W-:Y:S02]  /*0b60*/  IMAD.MOV R6, RZ, RZ, -R5 ;  /* 0x000000ffff067224 */ /* 0x000fe400078e0a05 */
[----:B------:R-:W-:Y:S02]  /*0b70*/  IMAD.MOV.U32 R25, RZ, RZ, R20 ;  /* 0x000000ffff197224 */ /* 0x000fe400078e0014 */
[----:B------:R-:W-:Y:S02]  /*0b80*/  IMAD.HI.U32 R30, R30, R7, RZ ;  /* 0x000000071e1e7227 */ /* 0x000fe400078e00ff */
[----:B------:R-:W-:Y:S02]  /*0b90*/  @!P2 IADD3 R21, PT, PT, R21, -R0, RZ ;  /* 0x800000001515a210 */ /* 0x000fe40007ffe0ff */
[----:B------:R-:W-:-:S02]  /*0ba0*/  IMAD R31, R31, R6, R2 ;  /* 0x000000061f1f7224 */ /* 0x000fc400078e0202 */
[----:B------:R-:W-:Y:S02]  /*0bb0*/  IMAD R17, R25, R4, RZ ;  /* 0x0000000419117224 */ /* 0x000fe400078e02ff */
[----:B------:R-:W-:Y:S02]  /*0bc0*/  IMAD.MOV.U32 R2, RZ, RZ, RZ ;  /* 0x000000ffff027224 */ /* 0x000fe400078e00ff */
[----:B------:R-:W-:Y:S02]  /*0bd0*/  IMAD.MOV R6, RZ, RZ, -R30 ;  /* 0x000000ffff067224 */ /* 0x000fe400078e0a1e */
[----:B------:R-:W-:Y:S01]  /*0be0*/  VIADD R38, R31, UR4 ;  /* 0x000000041f267c36 */ /* 0x000fe20008000000 */
[----:B------:R-:W0:Y:S01]  /*0bf0*/  LDCU UR4, c[0x0][0x41c] ;  /* 0x00008380ff0477ac */ /* 0x000e220008000800 */
[----:B------:R-:W-:-:S03]  /*0c00*/  IMAD.HI.U32 R2, R3, R17, R2 ;  /* 0x0000001103027227 */ /* 0x000fc600078e0002 */
[----:B------:R-:W-:Y:S01]  /*0c10*/  IABS R17, R38 ;  /* 0x0000002600117213 */ /* 0x000fe20000000000 */
[----:B------:R-:W-:Y:S02]  /*0c20*/  @!P5 IMAD.IADD R19, R19, 0x1, -R0 ;  /* 0x000000011313d824 */ /* 0x000fe400078e0a00 */
[----:B------:R-:W-:Y:S02]  /*0c30*/  IMAD R3, R8, R6, R7 ;  /* 0x0000000608037224 */ /* 0x000fe400078e0207 */
[C---:B------:R-:W-:Y:S01]  /*0c40*/  VIADD R22, R38.reuse, 0xffffffff ;  /* 0xffffffff26167836 */ /* 0x040fe20000000000 */
[----:B------:R-:W-:Y:S01]  /*0c50*/  ISETP.GE.U32.AND P1, PT, R19, R0, PT ;  /* 0x000000001300720c */ /* 0x000fe20003f26070 */
[----:B------:R-:W-:Y:S02]  /*0c60*/  VIADD R16, R38, 0xfffffffe ;  /* 0xfffffffe26107836 */ /* 0x000fe40000000000 */
[----:B------:R-:W-:Y:S01]  /*0c70*/  @!P0 VIADD R9, R9, 0x1 ;  /* 0x0000000109098836 */ /* 0x000fe20000000000 */
[----:B------:R-:W-:Y:S01]  /*0c80*/  ISETP.GT.U32.AND P0, PT, R8, R3, PT ;  /* 0x000000030800720c */ /* 0x000fe20003f04070 */
[----:B------:R-:W-:Y:S01]  /*0c90*/  @!P5 VIADD R12, R12, 0x1 ;  /* 0x000000010c0cd836 */ /* 0x000fe20000000000 */
[----:B------:R-:W-:Y:S01]  /*0ca0*/  IABS R19, R22 ;  /* 0x0000001600137213 */ /* 0x000fe20000000000 */
[----:B------:R-:W-:Y:S01]  /*0cb0*/  @P6 VIADD R9, R9, 0x1 ;  /* 0x0000000109096836 */ /* 0x000fe20000000000 */
[----:B------:R-:W-:Y:S01]  /*0cc0*/  IABS R25, R16 ;  /* 0x0000001000197213 */ /* 0x000fe20000000000 */
[----:B------:R-:W-:Y:S01]  /*0cd0*/  IMAD.HI.U32 R7, R2, R17, RZ ;  /* 0x0000001102077227 */ /* 0x000fe200078e00ff */
[----:B------:R-:W-:-:S02]  /*0ce0*/  ISETP.GE.U32.AND P5, PT, R21, R0, PT ;  /* 0x000000001500720c */ /* 0x000fc40003fa6070 */
[----:B------:R-:W-:Y:S01]  /*0cf0*/  ISETP.GE.AND P6, PT, R14, RZ, PT ;  /* 0x000000ff0e00720c */ /* 0x000fe20003fc6270 */
[----:B------:R-:W-:Y:S01]  /*0d00*/  IMAD.HI.U32 R6, R2, R19, RZ ;  /* 0x0000001302067227 */ /* 0x000fe200078e00ff */
[----:B------:R-:W-:Y:S02]  /*0d10*/  @!P3 IADD3 R9, PT, PT, -R9, RZ, RZ ;  /* 0x000000ff0909b210 */ /* 0x000fe40007ffe1ff */
[----:B------:R-:W-:Y:S01]  /*0d20*/  LOP3.LUT R16, R16, R11, RZ, 0x3c, !PT ;  /* 0x0000000b10107212 */ /* 0x000fe200078e3cff */
[----:B------:R-:W-:-:S04]  /*0d30*/  IMAD.HI.U32 R0, R2, R25, RZ ;  /* 0x0000001902007227 */ /* 0x000fc800078e00ff */
[----:B------:R-:W-:Y:S02]  /*0d40*/  IMAD.MOV R2, RZ, RZ, -R7 ;  /* 0x000000ffff027224 */ /* 0x000fe400078e0a07 */
[----:B------:R-:W-:Y:S02]  /*0d50*/  IMAD.MOV R20, RZ, RZ, -R6 ;  /* 0x000000ffff147224 */ /* 0x000fe400078e0a06 */
[----:B------:R-:W-:Y:S02]  /*0d60*/  IMAD.MOV R21, RZ, RZ, -R0 ;  /* 0x000000ffff157224 */ /* 0x000fe400078e0a00 */
[----:B------:R-:W-:Y:S01]  /*0d70*/  @!P2 VIADD R13, R13, 0x1 ;  /* 0x000000010d0da836 */ /* 0x000fe20000000000 */
[----:B------:R-:W-:Y:S01]  /*0d80*/  ISETP.NE.AND P2, PT, R15, RZ, PT ;  /* 0x000000ff0f00720c */ /* 0x000fe20003f45270 */
[----:B------:R-:W-:Y:S02]  /*0d90*/  @!P0 IMAD.IADD R3, R3, 0x1, -R8 ;  /* 0x0000000103038824 */ /* 0x000fe400078e0a08 */
[----:B------:R-:W-:Y:S01]  /*0da0*/  IMAD R17, R4, R2, R17 ;  /* 0x0000000204117224 */ /* 0x000fe200078e0211 */
[----:B------:R-:W-:Y:S01]  /*0db0*/  LOP3.LUT R2, R10, R23, RZ, 0x3c, !PT ;  /* 0x000000170a027212 */ /* 0x000fe200078e3cff */
[----:B------:R-:W-:Y:S01]  /*0dc0*/  IMAD R19, R4, R20, R19 ;  /* 0x0000001404137224 */ /* 0x000fe200078e0213 */
[----:B------:R-:W-:Y:S01]  /*0dd0*/  SEL R36, R32, R9, !P2 ;  /* 0x0000000920247207 */ /* 0x000fe20005000000 */
[C---:B------:R-:W-:Y:S01]  /*0de0*/  IMAD R21, R4.reuse, R21, R25 ;  /* 0x0000001504157224 */ /* 0x040fe200078e0219 */
[----:B------:R-:W-:Y:S01]  /*0df0*/  ISETP.GT.U32.AND P3, PT, R4, R17, PT ;  /* 0x000000110400720c */ /* 0x000fe20003f64070 */
[----:B------:R-:W-:Y:S01]  /*0e00*/  @P1 VIADD R12, R12, 0x1 ;  /* 0x000000010c0c1836 */ /* 0x000fe20000000000 */
[----:B------:R-:W-:Y:S01]  /*0e10*/  ISETP.GE.U32.AND P1, PT, R3, R8, PT ;  /* 0x000000080300720c */ /* 0x000fe20003f26070 */
[----:B------:R-:W-:Y:S01]  /*0e20*/  @P5 VIADD R13, R13, 0x1 ;  /* 0x000000010d0d5836 */ /* 0x000fe20000000000 */
[----:B------:R-:W-:Y:S01]  /*0e30*/  ISETP.GE.AND P5, PT, R2, RZ, PT ;  /* 0x000000ff0200720c */ /* 0x000fe20003fa6270 */
[----:B------:R-:W-:Y:S01]  /*0e40*/  @!P4 IMAD.MOV R12, RZ, RZ, -R12 ;  /* 0x000000ffff0cc224 */ /* 0x000fe200078e0a0c */
[C---:B------:R-:W-:Y:S01]  /*0e50*/  ISETP.GT.U32.AND P4, PT, R4.reuse, R19, PT ;  /* 0x000000130400720c */ /* 0x040fe20003f84070 */
[----:B------:R-:W-:Y:S01]  /*0e60*/  @!P6 IMAD.MOV R13, RZ, RZ, -R13 ;  /* 0x000000ffff0de224 */ /* 0x000fe200078e0a0d */
[----:B------:R-:W-:Y:S01]  /*0e70*/  ISETP.GT.U32.AND P6, PT, R4, R21, PT ;  /* 0x000000150400720c */ /* 0x000fe20003fc4070 */
[----:B------:R-:W-:Y:S01]  /*0e80*/  @!P0 VIADD R30, R30, 0x1 ;  /* 0x000000011e1e8836 */ /* 0x000fe20000000000 */
[----:B------:R-:W-:-:S02]  /*0e90*/  ISETP.NE.AND P0, PT, R23, RZ, PT ;  /* 0x000000ff1700720c */ /* 0x000fc40003f05270 */
[----:B------:R-:W-:Y:S01]  /*0ea0*/  SEL R34, R32, R12, !P2 ;  /* 0x0000000c20227207 */ /* 0x000fe20005000000 */
[--C-:B------:R-:W-:Y:S01]  /*0eb0*/  @!P3 IMAD.IADD R17, R17, 0x1, -R4.reuse ;  /* 0x000000011111b824 */ /* 0x100fe200078e0a04 */
[----:B------:R-:W-:Y:S01]  /*0ec0*/  LOP3.LUT R2, R38, R11, RZ, 0x3c, !PT ;  /* 0x0000000b26027212 */ /* 0x000fe200078e3cff */
[----:B------:R-:W-:Y:S01]  /*0ed0*/  @P1 VIADD R30, R30, 0x1 ;  /* 0x000000011e1e1836 */ /* 0x000fe20000000000 */
[----:B------:R-:W-:Y:S01]  /*0ee0*/  SEL R32, R32, R13, !P2 ;  /* 0x0000000d20207207 */ /* 0x000fe20005000000 */
[----:B------:R-:W-:Y:S01]  /*0ef0*/  @!P3 VIADD R7, R7, 0x1 ;  /* 0x000000010707b836 */ /* 0x000fe20000000000 */
[-C--:B------:R-:W-:Y:S01]  /*0f00*/  ISETP.GE.U32.AND P2, PT, R17, R4.reuse, PT ;  /* 0x000000041100720c */ /* 0x080fe20003f46070 */
[--C-:B------:R-:W-:Y:S01]  /*0f10*/  @!P4 IMAD.IADD R19, R19, 0x1, -R4.reuse ;  /* 0x000000011313c824 */ /* 0x100fe200078e0a04 */
[----:B------:R-:W-:Y:S01]  /*0f20*/  @!P5 IADD3 R30, PT, PT, -R30, RZ, RZ ;  /* 0x000000ff1e1ed210 */ /* 0x000fe20007ffe1ff */
[----:B------:R-:W-:Y:S01]  /*0f30*/  @!P6 IMAD.IADD R21, R21, 0x1, -R4 ;  /* 0x000000011515e824 */ /* 0x000fe200078e0a04 */
[----:B------:R-:W-:Y:S01]  /*0f40*/  ISETP.GE.AND P1, PT, R2, RZ, PT ;  /* 0x000000ff0200720c */ /* 0x000fe20003f26270 */
[----:B------:R-:W-:Y:S01]  /*0f50*/  @!P4 VIADD R6, R6, 0x1 ;  /* 0x000000010606c836 */ /* 0x000fe20000000000 */
[-C--:B------:R-:W-:Y:S01]  /*0f60*/  ISETP.GE.U32.AND P5, PT, R19, R4.reuse, PT ;  /* 0x000000041300720c */ /* 0x080fe20003fa6070 */
[----:B------:R-:W2:Y:S01]  /*0f70*/  LDC.64 R2, c[0x0][0x3e0] ;  /* 0x0000f800ff027b82 */ /* 0x000ea20000000a00 */
[----:B------:R-:W-:Y:S01]  /*0f80*/  ISETP.GE.U32.AND P4, PT, R21, R4, PT ;  /* 0x000000041500720c */ /* 0x000fe20003f86070 */
[----:B------:R-:W-:Y:S01]  /*0f90*/  @!P6 VIADD R0, R0, 0x1 ;  /* 0x000000010000e836 */ /* 0x000fe20000000000 */
[----:B------:R-:W-:Y:S01]  /*0fa0*/  LOP3.LUT R4, R22, R11, RZ, 0x3c, !PT ;  /* 0x0000000b16047212 */ /* 0x000fe200078e3cff */
[----:B------:R-:W-:Y:S01]  /*0fb0*/  IMAD R17, R36, R15, RZ ;  /* 0x0000000f24117224 */ /* 0x000fe200078e02ff */
[----:B------:R-:W-:Y:S01]  /*0fc0*/  @!P0 LOP3.LUT R30, RZ, R23, RZ, 0x33, !PT ;  /* 0x00000017ff1e8212 */ /* 0x000fe200078e33ff */
[----:B------:R-:W-:Y:S01]  /*0fd0*/  @P2 VIADD R7, R7, 0x1 ;  /* 0x0000000107072836 */ /* 0x000fe20000000000 */
[----:B------:R-:W-:-:S02]  /*0fe0*/  ISETP.GE.AND P0, PT, R4, RZ, PT ;  /* 0x000000ff0400720c */ /* 0x000fc40003f06270 */
[----:B------:R-:W-:Y:S01]  /*0ff0*/  ISETP.GE.AND P3, PT, R16, RZ, PT ;  /* 0x000000ff1000720c */ /* 0x000fe20003f66270 */
[----:B------:R-:W-:Y:S01]  /*1000*/  IMAD.MOV R8, RZ, RZ, -R30 ;  /* 0x000000ffff087224 */ /* 0x000fe200078e0a1e */
[----:B------:R-:W-:Y:S01]  /*1010*/  ISETP.NE.AND P2, PT, R11, RZ, PT ;  /* 0x000000ff0b00720c */ /* 0x000fe20003f45270 */
[----:B------:R-:W-:Y:S01]  /*1020*/  @P5 VIADD R6, R6, 0x1 ;  /* 0x0000000106065836 */ /* 0x000fe20000000000 */
[----:B------:R-:W-:Y:S01]  /*1030*/  LOP3.LUT R4, RZ, R11, RZ, 0x33, !PT ;  /* 0x0000000bff047212 */ /* 0x000fe200078e33ff */
[----:B------:R-:W-:Y:S02]  /*1040*/  @P4 VIADD R0, R0, 0x1 ;  /* 0x0000000100004836 */ /* 0x000fe40000000000 */
[----:B------:R-:W-:Y:S02]  /*1050*/  IMAD R23, R23, R8, R10 ;  /* 0x0000000817177224 */ /* 0x000fe400078e020a */
[----:B------:R-:W-:Y:S02]  /*1060*/  @!P1 IMAD.MOV R7, RZ, RZ, -R7 ;  /* 0x000000ffff079224 */ /* 0x000fe400078e0a07 */
[----:B------:R-:W-:Y:S01]  /*1070*/  @!P0 IADD3 R6, PT, PT, -R6, RZ, RZ ;  /* 0x000000ff06068210 */ /* 0x000fe20007ffe1ff */
[----:B------:R-:W-:-:S02]  /*1080*/  IMAD R22, R44, R23, RZ ;  /* 0x000000172c167224 */ /* 0x000fc400078e02ff */
[----:B------:R-:W-:Y:S01]  /*1090*/  @!P3 IMAD.MOV R0, RZ, RZ, -R0 ;  /* 0x000000ffff00b224 */ /* 0x000fe200078e0a00 */
[C---:B------:R-:W-:Y:S01]  /*10a0*/  SEL R21, R4.reuse, R7, !P2 ;  /* 0x0000000704157207 */ /* 0x040fe20005000000 */
[----:B------:R-:W-:Y:S01]  /*10b0*/  IMAD.MOV R10, RZ, RZ, -R10 ;  /* 0x000000ffff0a7224 */ /* 0x000fe200078e0a0a */
[----:B------:R-:W-:Y:S01]  /*10c0*/  SEL R20, R4, R6, !P2 ;  /* 0x0000000604147207 */ /* 0x000fe20005000000 */
[----:B-1----:R-:W-:Y:S01]  /*10d0*/  IMAD R49, R22, UR5, RZ ;  /* 0x0000000516317c24 */ /* 0x002fe2000f8e02ff */
[----:B------:R-:W-:Y:S01]  /*10e0*/  SEL R19, R4, R0, !P2 ;  /* 0x0000000004137207 */ /* 0x000fe20005000000 */
[----:B------:R-:W-:Y:S02]  /*10f0*/  IMAD R18, R18, R10, R5 ;  /* 0x0000000a12127224 */ /* 0x000fe400078e0205 */
[----:B------:R-:W-:Y:S02]  /*1100*/  IMAD R16, R34, R15, RZ ;  /* 0x0000000f22107224 */ /* 0x000fe400078e02ff */
[----:B------:R-:W-:-:S02]  /*1110*/  IMAD R13, R21, R11, RZ ;  /* 0x0000000b150d7224 */ /* 0x000fc400078e02ff */
[----:B------:R-:W-:Y:S02]  /*1120*/  IMAD R12, R20, R11, RZ ;  /* 0x0000000b140c7224 */ /* 0x000fe400078e02ff */
[----:B--2---:R-:W-:-:S04]  /*1130*/  IMAD.WIDE R48, R49, 0x2, R2 ;  /* 0x0000000231307825 */ /* 0x004fc800078e0202 */
[----:B------:R-:W-:Y:S02]  /*1140*/  IMAD R15, R32, R15, RZ ;  /* 0x0000000f200f7224 */ /* 0x000fe400078e02ff */
[----:B0-----:R-:W-:Y:S02]  /*1150*/  VIADD R14, R18, UR4 ;  /* 0x00000004120e7c36 */ /* 0x001fe40008000000 */
[----:B------:R-:W-:Y:S02]  /*1160*/  IMAD R11, R19, R11, RZ ;  /* 0x0000000b130b7224 */ /* 0x000fe400078e02ff */
[----:B-----5:R-:W-:-:S07]  /*1170*/  IMAD R10, R30, UR8, RZ ;  /* 0x000000081e0a7c24 */ /* 0x020fce000f8e02ff */
.L_x_251:
[----:B------:R-:W0:Y:S01]  /*1180*/  LDC R0, c[0x0][0x410] ;  /* 0x00010400ff007b82 */ /* 0x000e220000000800 */
[----:B------:R-:W1:Y:S01]  /*1190*/  LDCU UR4, c[0x0][0x3a0] ;  /* 0x00007400ff0477ac */ /* 0x000e620008000800 */
[----:B------:R-:W-:Y:S01]  /*11a0*/  IMAD R3, R44, R23, RZ ;  /* 0x000000172c037224 */ /* 0x000fe200078e02ff */
[----:B------:R-:W-:Y:S01]  /*11b0*/  SHF.R.S32.HI R6, RZ, 0x1f, R10 ;  /* 0x0000001fff067819 */ /* 0x000fe2000001140a */
[----:B------:R-:W-:Y:S01]  /*11c0*/  VIADD R8, R40, 0xfffffffe ;  /* 0xfffffffe28087836 */ /* 0x000fe20000000000 */
[----:B------:R-:W2:Y:S01]  /*11d0*/  LDCU UR5, c[0x0][0x394] ;  /* 0x00007280ff0577ac */ /* 0x000ea20008000800 */
[----:B------:R-:W-:-:S03]  /*11e0*/  IMAD.IADD R7, R44, 0x1, R3 ;  /* 0x000000012c077824 */ /* 0x000fc600078e0203 */
[----:B------:R-:W-:Y:S01]  /*11f0*/  ISETP.NE.AND P1, PT, R15, R8, PT ;  /* 0x000000080f00720c */ /* 0x000fe20003f25270 */
[C---:B-1----:R-:W-:Y:S02]  /*1200*/  IMAD R3, R22.reuse, UR4, RZ ;  /* 0x0000000416037c24 */ /* 0x042fe4000f8e02ff */
[----:B------:R-:W-:Y:S01]  /*1210*/  VIADD R22, R22, 0x1 ;  /* 0x0000000116167836 */ /* 0x000fe20000000000 */
[----:B--2---:R-:W-:Y:S02]  /*1220*/  ISETP.GE.AND P2, PT, R21, UR5, PT ;  /* 0x0000000515007c0c */ /* 0x004fe4000bf46270 */
[----:B0-----:R-:W-:Y:S02]  /*1230*/  IABS R9, R0 ;  /* 0x0000000000097213 */ /* 0x001fe40000000000 */
[----:B------:R-:W-:Y:S02]  /*1240*/  ISETP.GE.AND P0, PT, R22, R7, PT ;  /* 0x000000071600720c */ /* 0x000fe40003f06270 */
[----:B------:R-:W0:Y:S01]  /*1250*/  I2F.RP R0, R9 ;  /* 0x0000000900007306 */ /* 0x000e220000209400 */
[----:B------:R-:W-:-:S02]  /*1260*/  P2R R2, PR, RZ, 0x4 ;  /* 0x00000004ff027803 */ /* 0x000fc40000000000 */
[----:B------:R-:W-:Y:S02]  /*1270*/  P2R R39, PR, RZ, 0x1 ;  /* 0x00000001ff277803 */ /* 0x000fe40000000000 */
[----:B------:R-:W-:-:S04]  /*1280*/  IADD3 R7, P0, PT, R10, R3, RZ ;  /* 0x000000030a077210 */ /* 0x000fc80007f1e0ff */
[----:B------:R-:W-:Y:S01]  /*1290*/  LEA.HI.X.SX32 R6, R3, R6, 0x1, P0 ;  /* 0x0000000603067211 */ /* 0x000fe200000f0eff */
[----:B------:R-:W-:Y:S01]  /*12a0*/  IMAD.MOV.U32 R3, RZ, RZ, R14 ;  /* 0x000000ffff037224 */ /* 0x000fe200078e000e */
[----:B0-----:R-:W0:Y:S02]  /*12b0*/  MUFU.RCP R0, R0 ;  /* 0x0000000000007308 */ /* 0x001e240000001000 */
[----:B0-----:R-:W-:-:S06]  /*12c0*/  VIADD R4, R0, 0xffffffe ;  /* 0x0ffffffe00047836 */ /* 0x001fcc0000000000 */
[----:B------:R0:W1:Y:S02]  /*12d0*/  F2I.FTZ.U32.TRUNC.NTZ R5, R4 ;  /* 0x0000000400057305 */ /* 0x000064000021f000 */
[----:B0-----:R-:W-:Y:S01]  /*12e0*/  MOV R4, RZ ;  /* 0x000000ff00047202 */ /* 0x001fe20000000f00 */
[----:B-1----:R-:W-:-:S04]  /*12f0*/  IMAD.MOV R0, RZ, RZ, -R5 ;  /* 0x000000ffff007224 */ /* 0x002fc800078e0a05 */
[----:B------:R-:W-:Y:S01]  /*1300*/  IMAD R25, R0, R9, RZ ;  /* 0x0000000900197224 */ /* 0x000fe200078e02ff */
[----:B------:R-:W-:-:S03]  /*1310*/  P2R R0, PR, RZ, 0x2 ;  /* 0x00000002ff007803 */ /* 0x000fc60000000000 */
[----:B------:R-:W-:-:S07]  /*1320*/  IMAD.HI.U32 R5, R5, R25, R4 ;  /* 0x0000001905057227 */ /* 0x000fce00078e0004 */
.L_x_250:
[----:B------:R-:W0:Y:S01]  /*1330*/  LDC R46, c[0x0][0x410] ;  /* 0x00010400ff2e7b82 */ /* 0x000e220000000800 */
[----:B------:R-:W-:Y:S02]  /*1340*/  IABS R24, R3 ;  /* 0x0000000300187213 */ /* 0x000fe40000000000 */
[----:B------:R-:W-:Y:S02]  /*1350*/  ISETP.NE.AND P4, PT, R2, RZ, PT ;  /* 0x000000ff0200720c */ /* 0x000fe40003f85270 */
[----:B------:R-:W-:Y:S01]  /*1360*/  ISETP.GE.AND P5, PT, R20, UR11, PT ;  /* 0x0000000b14007c0c */ /* 0x000fe2000bfa6270 */
[----:B------:R-:W-:-:S04]  /*1370*/  IMAD.HI.U32 R41, R5, R24, RZ ;  /* 0x0000001805297227 */ /* 0x000fc800078e00ff */
[----:B------:R-:W-:Y:S01]  /*1380*/  IMAD.MOV R25, RZ, RZ, -R41 ;  /* 0x000000ffff197224 */ /* 0x000fe200078e0a29 */
[----:B0-----:R-:W-:-:S05]  /*1390*/  IABS R27, R46 ;  /* 0x0000002e001b7213 */ /* 0x001fca0000000000 */
[----:B------:R-:W-:-:S05]  /*13a0*/  IMAD R24, R27, R25, R24 ;  /* 0x000000191b187224 */ /* 0x000fca00078e0218 */
[----:B------:R-:W-:-:S13]  /*13b0*/  ISETP.GT.U32.AND P1, PT, R9, R24, PT ;  /* 0x000000180900720c */ /* 0x000fda0003f24070 */
[----:B------:R-:W-:Y:S02]  /*13c0*/  @!P1 IMAD.IADD R24, R24, 0x1, -R27 ;  /* 0x0000000118189824 */ /* 0x000fe400078e0a1b */
[----:B------:R-:W-:Y:S01]  /*13d0*/  @!P1 VIADD R41, R41, 0x1 ;  /* 0x0000000129299836 */ /* 0x000fe20000000000 */
[----:B------:R-:W-:Y:S02]  /*13e0*/  ISETP.NE.AND P1, PT, R46, RZ, PT ;  /* 0x000000ff2e00720c */ /* 0x000fe40003f25270 */
[----:B------:R-:W-:Y:S02]  /*13f0*/  ISETP.GE.U32.AND P0, PT, R24, R9, PT ;  /* 0x000000091800720c */ /* 0x000fe40003f06070 */
[----:B------:R-:W-:-:S04]  /*1400*/  LOP3.LUT R24, R3, R46, RZ, 0x3c, !PT ;  /* 0x0000002e03187212 */ /* 0x000fc800078e3cff */
[----:B------:R-:W-:-:S07]  /*1410*/  ISETP.GE.AND P2, PT, R24, RZ, PT ;  /* 0x000000ff1800720c */ /* 0x000fce0003f46270 */
[----:B------:R-:W-:Y:S01]  /*1420*/  @P0 VIADD R41, R41, 0x1 ;  /* 0x0000000129290836 */ /* 0x000fe20000000000 */
[----:B------:R-:W-:-:S05]  /*1430*/  ISETP.GE.OR P0, PT, R36, UR9, P4 ;  /* 0x0000000924007c0c */ /* 0x000fca000a706670 */
[----:B------:R-:W-:Y:S01]  /*1440*/  @!P2 IMAD.MOV R41, RZ, RZ, -R41 ;  /* 0x000000ffff29a224 */ /* 0x000fe200078e0a29 */
[----:B------:R-:W-:Y:S02]  /*1450*/  @!P1 LOP3.LUT R41, RZ, R46, RZ, 0x33, !PT ;  /* 0x0000002eff299212 */ /* 0x000fe400078e33ff */
[----:B------:R-:W-:Y:S02]  /*1460*/  ISETP.GE.AND P1, PT, R21, UR11, PT ;  /* 0x0000000b15007c0c */ /* 0x000fe4000bf26270 */
[C-C-:B------:R-:W-:Y:S01]  /*1470*/  LOP3.LUT R24, R41.reuse, R36, R21.reuse, 0xfe, !PT ;  /* 0x0000002429187212 */ /* 0x140fe200078efe15 */
[C-C-:B------:R-:W-:Y:S01]  /*1480*/  IMAD R45, R41.reuse, UR11, R21.reuse ;  /* 0x0000000b292d7c24 */ /* 0x140fe2000f8e0215 */
[----:B------:R-:W-:Y:S02]  /*1490*/  ISETP.GE.OR P1, PT, R32, UR9, P1 ;  /* 0x0000000920007c0c */ /* 0x000fe40008f26670 */
[----:B------:R-:W-:Y:S02]  /*14a0*/  ISETP.LT.OR P0, PT, R24, RZ, P0 ;  /* 0x000000ff1800720c */ /* 0x000fe40000701670 */
[----:B------:R-:W-:-:S02]  /*14b0*/  LOP3.LUT R24, R41, R34, R21, 0xfe, !PT ;  /* 0x0000002229187212 */ /* 0x000fc400078efe15 */
[C---:B------:R-:W-:Y:S02]  /*14c0*/  ISETP.GE.OR P3, PT, R41.reuse, UR10, P0 ;  /* 0x0000000a29007c0c */ /* 0x040fe40008766670 */
[----:B------:R-:W-:Y:S02]  /*14d0*/  ISETP.GE.OR P0, PT, R34, UR9, P4 ;  /* 0x0000000922007c0c */ /* 0x000fe4000a706670 */
[----:B------:R-:W-:Y:S02]  /*14e0*/  LOP3.LUT R26, R41, R32, R21, 0xfe, !PT ;  /* 0x00000020291a7212 */ /* 0x000fe400078efe15 */
[----:B------:R-:W-:-:S04]  /*14f0*/  ISETP.LT.OR P0, PT, R24, RZ, P0 ;  /* 0x000000ff1800720c */ /* 0x000fc80000701670 */
[----:B------:R-:W-:Y:S02]  /*1500*/  ISETP.GE.OR P2, PT, R41, UR10, P0 ;  /* 0x0000000a29007c0c */ /* 0x000fe40008746670 */
[----:B------:R-:W-:Y:S01]  /*1510*/  ISETP.LT.OR P0, PT, R26, RZ, P1 ;  /* 0x000000ff1a00720c */ /* 0x000fe20000f01670 */
[----:B------:R-:W0:Y:S01]  /*1520*/  @!P3 LDC.64 R24, c[0x0][0x380] ;  /* 0x0000e000ff18bb82 */ /* 0x000e220000000a00 */
[----:B------:R-:W-:Y:S02]  /*1530*/  @!P3 IMAD R50, R45, UR9, R36 ;  /* 0x000000092d32bc24 */ /* 0x000fe4000f8e0224 */
[----:B------:R-:W-:-:S03]  /*1540*/  ISETP.GE.OR P0, PT, R41, UR10, P0 ;  /* 0x0000000a29007c0c */ /* 0x000fc60008706670 */
[----:B------:R-:W-:-:S04]  /*1550*/  @!P3 IADD3 R47, P1, PT, R50, R7, RZ ;  /* 0x00000007322fb210 */ /* 0x000fc80007f3e0ff */
[----:B------:R-:W1:Y:S01]  /*1560*/  @!P2 LDC.64 R26, c[0x0][0x380] ;  /* 0x0000e000ff1aab82 */ /* 0x000e620000000a00 */
[----:B------:R-:W-:Y:S01]  /*1570*/  @!P3 LEA.HI.X.SX32 R52, R50, R6, 0x1, P1 ;  /* 0x000000063234b211 */ /* 0x000fe200008f0eff */
[----:B------:R-:W-:-:S04]  /*1580*/  @!P2 IMAD R50, R45, UR9, R34 ;  /* 0x000000092d32ac24 */ /* 0x000fc8000f8e0222 */
[----:B------:R-:W-:Y:S02]  /*1590*/  @!P0 IMAD R45, R45, UR9, R32 ;  /* 0x000000092d2d8c24 */ /* 0x000fe4000f8e0220 */
[----:B------:R-:W2:Y:S01]  /*15a0*/  @!P0 LDC.64 R28, c[0x0][0x380] ;  /* 0x0000e000ff1c8b82 */ /* 0x000ea20000000a00 */
[----:B0-----:R-:W-:-:S04]  /*15b0*/  @!P3 LEA R56, P1, R47, R24, 0x1 ;  /* 0x000000182f38b211 */ /* 0x001fc800078208ff */
[----:B------:R-:W-:Y:S02]  /*15c0*/  @!P3 LEA.HI.X R57, R47, R25, R52, 0x1, P1 ;  /* 0x000000192f39b211 */ /* 0x000fe400008f0c34 */
[----:B------:R-:W-:-:S03]  /*15d0*/  @!P2 IADD3 R24, P1, PT, R50, R7, RZ ;  /* 0x000000073218a210 */ /* 0x000fc60007f3e0ff */
[----:B------:R-:W3:Y:S01]  /*15e0*/  @!P3 LDG.E.U16 R56, desc[UR6][R56.64] ;  /* 0x000000063838b981 */ /* 0x000ee2000c1e1500 */
[----:B------:R-:W-:Y:S02]  /*15f0*/  @!P2 LEA.HI.X.SX32 R50, R50, R6, 0x1, P1 ;  /* 0x000000063232a211 */ /* 0x000fe400008f0eff */
[----:B-1----:R-:W-:-:S04]  /*1600*/  @!P2 LEA R54, P1, R24, R26, 0x1 ;  /* 0x0000001a1836a211 */ /* 0x002fc800078208ff */
[----:B------:R-:W-:Y:S01]  /*1610*/  @!P2 LEA.HI.X R55, R24, R27, R50, 0x1, P1 ;  /* 0x0000001b1837a211 */ /* 0x000fe200008f0c32 */
[----:B------:R-:W-:Y:S01]  /*1620*/  IMAD R27, R41, UR11, R20 ;  /* 0x0000000b291b7c24 */ /* 0x000fe2000f8e0214 */
[----:B------:R-:W-:-:S04]  /*1630*/  @!P0 IADD3 R24, P1, PT, R45, R7, RZ ;  /* 0x000000072d188210 */ /* 0x000fc80007f3e0ff */
[----:B------:R-:W-:Y:S02]  /*1640*/  @!P0 LEA.HI.X.SX32 R45, R45, R6, 0x1, P1 ;  /* 0x000000062d2d8211 */ /* 0x000fe400008f0eff */
[----:B--2---:R-:W-:-:S04]  /*1650*/  @!P0 LEA R28, P1, R24, R28, 0x1 ;  /* 0x0000001c181c8211 */ /* 0x004fc800078208ff */
        /* <DEDUP_REMOVED lines=10> */
[----:B------:R-:W2:Y:S02]  /*1700*/  @!P2 LDG.E.U16 R24, desc[UR6][R54.64] ;  /* 0x000000063618a981 */ /* 0x000ea4000c1e1500 */
[----:B------:R-:W-:Y:S02]  /*1710*/  @!P1 LEA.HI.X R53, R26, R25, R45, 0x1, P4 ;  /* 0x000000191a359211 */ /* 0x000fe400020f0c2d */
[----:B------:R0:W4:Y:S04]  /*1720*/  @!P0 LDG.E.U16 R26, desc[UR6][R28.64] ;  /* 0x000000061c1a8981 */ /* 0x000128000c1e1500 */
[----:B------:R1:W5:Y:S01]  /*1730*/  @!P1 LDG.E.U16 R52, desc[UR6][R52.64] ;  /* 0x0000000634349981 */ /* 0x000362000c1e1500 */
[----:B0-----:R-:W-:Y:S01]  /*1740*/  MOV R28, R48 ;  /* 0x00000030001c7202 */ /* 0x001fe20000000f00 */
[----:B------:R-:W-:-:S05]  /*1750*/  IMAD.MOV.U32 R29, RZ, RZ, R49 ;  /* 0x000000ffff1d7224 */ /* 0x000fca00078e0031 */
[----:B------:R-:W5:Y:S04]  /*1760*/  LDG.E.U16 R47, desc[UR6][R28.64] ;  /* 0x000000061c2f7981 */ /* 0x000f68000c1e1500 */
[----:B------:R-:W5:Y:S04]  /*1770*/  LDG.E.U16 R50, desc[UR6][R28.64+0x2] ;  /* 0x000002061c327981 */ /* 0x000f68000c1e1500 */
[----:B------:R-:W5:Y:S01]  /*1780*/  LDG.E.U16 R48, desc[UR6][R28.64+0x4] ;  /* 0x000004061c307981 */ /* 0x000f62000c1e1500 */
[----:B------:R-:W-:Y:S02]  /*1790*/  IMAD.MOV.U32 R49, RZ, RZ, RZ ;  /* 0x000000ffff317224 */ /* 0x000fe400078e00ff */
[----:B------:R-:W-:-:S02]  /*17a0*/  IMAD.MOV.U32 R45, RZ, RZ, RZ ;  /* 0x000000ffff2d7224 */ /* 0x000fc400078e00ff */
[----:B------:R-:W-:Y:S02]  /*17b0*/  IMAD R46, R41, R46, RZ ;  /* 0x0000002e292e7224 */ /* 0x000fe400078e02ff */
[----:B------:R-:W-:Y:S01]  /*17c0*/  IMAD.MOV.U32 R51, RZ, RZ, RZ ;  /* 0x000000ffff337224 */ /* 0x000fe200078e00ff */
[----:B------:R-:W-:Y:S01]  /*17d0*/  ISETP.NE.AND P6, PT, R13, R38, PT ;  /* 0x000000260d00720c */ /* 0x000fe20003fc5270 */
[----:B---3--:R-:W-:Y:S01]  /*17e0*/  @!P3 IMAD.U32 R51, R56, 0x10000, RZ ;  /* 0x000100003833b824 */ /* 0x008fe200078e00ff */
[----:B------:R-:W-:Y:S01]  /*17f0*/  ISETP.NE.AND P3, PT, R3, R46, PT ;  /* 0x0000002e0300720c */ /* 0x000fe20003f65270 */
[----:B--2---:R-:W-:Y:S01]  /*1800*/  @!P2 IMAD.U32 R49, R24, 0x10000, RZ ;  /* 0x000100001831a824 */ /* 0x004fe200078e00ff */
[----:B------:R-:W-:Y:S02]  /*1810*/  ISETP.GE.OR P2, PT, R34, UR9, P5 ;  /* 0x0000000922007c0c */ /* 0x000fe4000af46670 */
[----:B------:R-:W-:-:S04]  /*1820*/  LOP3.LUT R24, R41, R34, R20, 0xfe, !PT ;  /* 0x0000002229187212 */ /* 0x000fc800078efe14 */
[----:B------:R-:W-:-:S04]  /*1830*/  ISETP.LT.OR P2, PT, R24, RZ, P2 ;  /* 0x000000ff1800720c */ /* 0x000fc80001741670 */
[----:B------:R-:W-:-:S13]  /*1840*/  ISETP.GE.OR P4, PT, R41, UR10, P2 ;  /* 0x0000000a29007c0c */ /* 0x000fda0009786670 */
[----:B------:R-:W0:Y:S01]  /*1850*/  @!P4 LDC.64 R24, c[0x0][0x380] ;  /* 0x0000e000ff18cb82 */ /* 0x000e220000000a00 */
[----:B-1----:R-:W-:Y:S02]  /*1860*/  @!P4 IMAD R53, R27, UR9, R34 ;  /* 0x000000091b35cc24 */ /* 0x002fe4000f8e0222 */
[----:B----4-:R-:W-:Y:S02]  /*1870*/  @!P0 IMAD.U32 R45, R26, 0x10000, RZ ;  /* 0x000100001a2d8824 */ /* 0x010fe400078e00ff */
[----:B------:R-:W-:Y:S02]  /*1880*/  IMAD.MOV.U32 R26, RZ, RZ, RZ ;  /* 0x000000ffff1a7224 */ /* 0x000fe400078e00ff */
[----:B-----5:R-:W-:Y:S01]  /*1890*/  @!P1 IMAD.U32 R26, R52, 0x10000, RZ ;  /* 0x00010000341a9824 */ /* 0x020fe200078e00ff */
[----:B------:R-:W-:-:S04]  /*18a0*/  @!P4 IADD3 R52, P0, PT, R53, R7, RZ ;  /* 0x000000073534c210 */ /* 0x000fc80007f1e0ff */
[----:B------:R-:W-:Y:S02]  /*18b0*/  @!P4 LEA.HI.X.SX32 R53, R53, R6, 0x1, P0 ;  /* 0x000000063535c211 */ /* 0x000fe400000f0eff */
[----:B------:R-:W-:Y:S02]  /*18c0*/  ISETP.NE.AND P1, PT, R17, R40, PT ;  /* 0x000000281100720c */ /* 0x000fe40003f25270 */
[----:B0-----:R-:W-:Y:S01]  /*18d0*/  @!P4 LEA R54, P0, R52, R24, 0x1 ;  /* 0x000000183436c211 */ /* 0x001fe200078008ff */
[----:B------:R-:W-:Y:S01]  /*18e0*/  IMAD.U32 R24, R47, 0x10000, RZ ;  /* 0x000100002f187824 */ /* 0x000fe200078e00ff */
[----:B------:R-:W-:Y:S01]  /*18f0*/  ISETP.NE.AND P2, PT, R15, R8, PT ;  /* 0x000000080f00720c */ /* 0x000fe20003f45270 */
[----:B------:R-:W2:Y:S02]  /*1900*/  LDG.E.U16 R47, desc[UR6][R28.64+0x6] ;  /* 0x000006061c2f7981 */ /* 0x000ea4000c1e1500 */
[----:B------:R-:W-:-:S05]  /*1910*/  FFMA.FTZ R24, R24, R51, R43 ;  /* 0x0000003318187223 */ /* 0x000fca000001002b */
[----:B------:R-:W-:Y:S02]  /*1920*/  FSEL R24, R24, R43, !P1 ;  /* 0x0000002b18187208 */ /* 0x000fe40004800000 */
[----:B------:R-:W-:Y:S02]  /*1930*/  @!P4 LEA.HI.X R55, R52, R25, R53, 0x1, P0 ;  /* 0x000000193437c211 */ /* 0x000fe400000f0c35 */
[----:B------:R-:W-:Y:S01]  /*1940*/  @!P3 FSEL R43, R24, R43, !P6 ;  /* 0x0000002b182bb208 */ /* 0x000fe20007000000 */
[----:B------:R-:W-:Y:S01]  /*1950*/  VIADD R25, R40, 0xffffffff ;  /* 0xffffffff28197836 */ /* 0x000fe20000000000 */
[----:B------:R-:W-:Y:S01]  /*1960*/  SHF.L.U32 R24, R50, 0x10, RZ ;  /* 0x0000001032187819 */ /* 0x000fe200000006ff */
[----:B------:R-:W3:Y:S03]  /*1970*/  @!P4 LDG.E.U16 R54, desc[UR6][R54.64] ;  /* 0x000000063636c981 */ /* 0x000ee6000c1e1500 */
[----:B------:R-:W-:Y:S01]  /*1980*/  ISETP.NE.AND P0, PT, R16, R25, PT ;  /* 0x000000191000720c */ /* 0x000fe20003f05270 */
[----:B------:R-:W-:Y:S01]  /*1990*/  FFMA.FTZ R24, R24, R49, R43 ;  /* 0x0000003118187223 */ /* 0x000fe2000001002b */
[----:B------:R-:W-:Y:S01]  /*19a0*/  ISETP.GE.OR P5, PT, R32, UR9, P5 ;  /* 0x0000000920007c0c */ /* 0x000fe2000afa6670 */
[----:B------:R-:W4:Y:S03]  /*19b0*/  LDG.E.U16 R49, desc[UR6][R28.64+0x8] ;  /* 0x000008061c317981 */ /* 0x000f26000c1e1500 */
[----:B------:R-:W-:-:S04]  /*19c0*/  FSEL R24, R24, R43, !P0 ;  /* 0x0000002b18187208 */ /* 0x000fc80004000000 */
[----:B------:R-:W-:Y:S01]  /*19d0*/  @!P3 FSEL R43, R24, R43, !P6 ;  /* 0x0000002b182bb208 */ /* 0x000fe20007000000 */
[----:B------:R-:W-:-:S04]  /*19e0*/  IMAD.U32 R24, R48, 0x10000, RZ ;  /* 0x0001000030187824 */ /* 0x000fc800078e00ff */
[----:B------:R-:W-:-:S05]  /*19f0*/  FFMA.FTZ R24, R24, R45, R43 ;  /* 0x0000002d18187223 */ /* 0x000fca000001002b */
        /* <DEDUP_REMOVED lines=10> */
[----:B------:R-:W-:Y:S02]  /*1aa0*/  @!P5 LEA.HI.X R25, R45, R25, R48, 0x1, P6 ;  /* 0x000000192d19d211 */ /* 0x000fe400030f0c30 */
[----:B------:R-:W5:Y:S04]  /*1ab0*/  LDG.E.U16 R45, desc[UR6][R28.64+0xa] ;  /* 0x00000a061c2d7981 */ /* 0x000f68000c1e1500 */
[----:B------:R-:W4:Y:S01]  /*1ac0*/  @!P5 LDG.E.U16 R24, desc[UR6][R24.64] ;  /* 0x000000061818d981 */ /* 0x000f22000c1e1500 */
[----:B------:R-:W-:Y:S02]  /*1ad0*/  IMAD.MOV.U32 R27, RZ, RZ, RZ ;  /* 0x000000ffff1b7224 */ /* 0x000fe400078e00ff */
[----:B------:R-:W-:Y:S02]  /*1ae0*/  IMAD.MOV.U32 R48, RZ, RZ, RZ ;  /* 0x000000ffff307224 */ /* 0x000fe400078e00ff */
[----:B--2---:R-:W-:-:S02]  /*1af0*/  IMAD.U32 R50, R47, 0x10000, RZ ;  /* 0x000100002f327824 */ /* 0x004fc400078e00ff */
[----:B------:R-:W-:Y:S02]  /*1b00*/  VIADD R47, R38, 0xffffffff ;  /* 0xffffffff262f7836 */ /* 0x000fe40000000000 */
[----:B------:R-:W-:-:S05]  /*1b10*/  FFMA.FTZ R26, R50, R26, R43 ;  /* 0x0000001a321a7223 */ /* 0x000fca000001002b */
[----:B------:R-:W-:Y:S01]  /*1b20*/  FSEL R26, R26, R43, !P1 ;  /* 0x0000002b1a1a7208 */ /* 0x000fe20004800000 */
[----:B---3--:R-:W-:Y:S01]  /*1b30*/  @!P4 IMAD.U32 R27, R54, 0x10000, RZ ;  /* 0x00010000361bc824 */ /* 0x008fe200078e00ff */
[----:B------:R-:W-:-:S04]  /*1b40*/  ISETP.NE.AND P4, PT, R12, R47, PT ;  /* 0x0000002f0c00720c */ /* 0x000fc80003f85270 */
[----:B------:R-:W-:Y:S01]  /*1b50*/  @!P3 FSEL R43, R26, R43, !P4 ;  /* 0x0000002b1a2bb208 */ /* 0x000fe20006000000 */
[----:B----4-:R-:W-:Y:S01]  /*1b60*/  @!P5 IMAD.U32 R48, R24, 0x10000, RZ ;  /* 0x000100001830d824 */ /* 0x010fe200078e00ff */
[----:B------:R-:W-:-:S05]  /*1b70*/  SHF.L.U32 R24, R49, 0x10, RZ ;  /* 0x0000001031187819 */ /* 0x000fca00000006ff */
        /* <DEDUP_REMOVED lines=22> */
[----:B------:R-:W-:Y:S01]  /*1ce0*/  LOP3.LUT R27, R41, R34, R19, 0xfe, !PT ;  /* 0x00000022291b7212 */ /* 0x000fe200078efe13 */
        /* <DEDUP_REMOVED lines=22> */
[C---:B-1----:R-:W-:Y:S01]  /*1e50*/  @!P3 LEA R26, P1, R41.reuse, R26, 0x1 ;  /* 0x0000001a291ab211 */ /* 0x042fe200078208ff */
[----:B------:R-:W3:Y:S03]  /*1e60*/  LDG.E.U16 R45, desc[UR6][R28.64+0x10] ;  /* 0x000010061c2d7981 */ /* 0x000ee6000c1e1500 */
[----:B------:R-:W-:Y:S02]  /*1e70*/  @!P3 LEA.HI.X R27, R41, R27, R50, 0x1, P1 ;  /* 0x0000001b291bb211 */ /* 0x000fe400008f0c32 */
[----:B------:R-:W4:Y:S04]  /*1e80*/  LDG.E.U16 R41, desc[UR6][R28.64+0xe] ;  /* 0x00000e061c297981 */ /* 0x000f28000c1e1500 */
[----:B------:R-:W5:Y:S01]  /*1e90*/  @!P3 LDG.E.U16 R26, desc[UR6][R26.64] ;  /* 0x000000061a1ab981 */ /* 0x000f62000c1e1500 */
[----:B------:R-:W-:Y:S01]  /*1ea0*/  ISETP.NE.AND P4, PT, R3, R46, PT ;  /* 0x0000002e0300720c */ /* 0x000fe20003f85270 */
[----:B------:R-:W-:-:S05]  /*1eb0*/  VIADD R50, R38, 0xfffffffe ;  /* 0xfffffffe26327836 */ /* 0x000fca0000000000 */
[----:B------:R-:W-:-:S07]  /*1ec0*/  ISETP.NE.AND P1, PT, R11, R50, PT ;  /* 0x000000320b00720c */ /* 0x000fce0003f25270 */
[----:B------:R-:W-:Y:S02]  /*1ed0*/  @!P4 FSEL R43, R48, R43, !P1 ;  /* 0x0000002b302bc208 */ /* 0x000fe40004800000 */
[C---:B------:R-:W-:Y:S01]  /*1ee0*/  ISETP.EQ.AND P1, PT, R3.reuse, R46, !P1 ;  /* 0x0000002e0300720c */ /* 0x040fe20004f22270 */
[----:B------:R-:W-:Y:S02]  /*1ef0*/  IMAD.MOV.U32 R48, RZ, RZ, RZ ;  /* 0x000000ffff307224 */ /* 0x000fe400078e00ff */
[----:B------:R-:W-:Y:S01]  /*1f00*/  VIADD R4, R4, 0x12 ;  /* 0x0000001204047836 */ /* 0x000fe20000000000 */
[----:B------:R-:W-:Y:S01]  /*1f10*/  ISETP.NE.AND P6, PT, R0, RZ, PT ;  /* 0x000000ff0000720c */ /* 0x000fe20003fc5270 */
[----:B------:R-:W-:Y:S02]  /*1f20*/  VIADD R3, R3, 0xffffffff ;  /* 0xffffffff03037836 */ /* 0x000fe40000000000 */
[----:B--2---:R-:W-:Y:S02]  /*1f30*/  @!P2 IMAD.U32 R48, R24, 0x10000, RZ ;  /* 0x000100001830a824 */ /* 0x004fe400078e00ff */
[----:B----4-:R-:W-:-:S04]  /*1f40*/  IMAD.U32 R46, R41, 0x10000, RZ ;  /* 0x00010000292e7824 */ /* 0x010fc800078e00ff */
[----:B------:R-:W-:-:S05]  /*1f50*/  FFMA.FTZ R48, R46, R48, R43 ;  /* 0x000000302e307223 */ /* 0x000fca000001002b */
[----:B------:R-:W-:Y:S02]  /*1f60*/  @P1 FSEL R43, R48, R43, !P0 ;  /* 0x0000002b302b1208 */ /* 0x000fe40004000000 */
[----:B------:R-:W-:Y:S01]  /*1f70*/  ISETP.NE.AND P0, PT, R4, 0x36, PT ;  /* 0x000000360400780c */ /* 0x000fe20003f05270 */
[----:B------:R-:W-:Y:S02]  /*1f80*/  HFMA2 R46, -RZ, RZ, 0, 0 ;  /* 0x00000000ff2e7431 */ /* 0x000fe400000001ff */
[----:B-----5:R-:W-:Y:S02]  /*1f90*/  @!P3 IMAD.U32 R46, R26, 0x10000, RZ ;  /* 0x000100001a2eb824 */ /* 0x020fe400078e00ff */
[----:B---3--:R-:W-:Y:S01]  /*1fa0*/  IMAD.U32 R24, R45, 0x10000, RZ ;  /* 0x000100002d187824 */ /* 0x008fe200078e00ff */
        /* <DEDUP_REMOVED lines=8> */
.L_x_249:
        /* <DEDUP_REMOVED lines=31> */
.L_x_248:
        /* <DEDUP_REMOVED lines=19> */
[----:B------:R-:W-:Y:S02]  /*2350*/  IADD3 R9, PT, PT, RZ, -R42, RZ ;  /* 0x8000002aff097210 */ /* 0x000fe40007ffe0ff */
[----:B------:R-:W-:-:S05]  /*2360*/  ISETP.NE.U32.AND P2, PT, R42, RZ, PT ;  /* 0x000000ff2a00720c */ /* 0x000fca0003f45070 */
[----:B0-----:R-:W0:Y:S02]  /*2370*/  MUFU.RCP R4, R4 ;  /* 0x0000000400047308 */ /* 0x001e240000001000 */
[----:B0-----:R-:W-:-:S06]  /*2380*/  VIADD R6, R4, 0xffffffe ;  /* 0x0ffffffe04067836 */ /* 0x001fcc0000000000 */
[----:B------:R0:W4:Y:S02]  /*2390*/  F2I.FTZ.U32.TRUNC.NTZ R7, R6 ;  /* 0x0000000600077305 */ /* 0x000124000021f000 */
[----:B0-----:R-:W-:Y:S02]  /*23a0*/  IMAD.MOV.U32 R6, RZ, RZ, RZ ;  /* 0x000000ffff067224 */ /* 0x001fe400078e00ff */
[----:B----4-:R-:W-:-:S04]  /*23b0*/  IMAD R9, R9, R7, RZ ;  /* 0x0000000709097224 */ /* 0x010fc800078e02ff */
        /* <DEDUP_REMOVED lines=12> */
.L_x_254:
[----:B------:R-:W-:-:S07]  /*2480*/  MOV R4, 0x24a0 ;  /* 0x000024a000047802 */ /* 0x000fce0000000f00 */
[----:B-123--:R-:W-:Y:S05]  /*2490*/  CALL.REL.NOINC `($__internal_3_$__cuda_sm20_div_u64) ;  /* 0x0000001400d47944 */ /* 0x00efea0003c00000 */
[----:B------:R-:W-:Y:S02]  /*24a0*/  IMAD.MOV.U32 R4, RZ, RZ, R6 ;  /* 0x000000ffff047224 */ /* 0x000fe400078e0006 */
[----:B------:R-:W-:-:S07]  /*24b0*/  IMAD.MOV.U32 R5, RZ, RZ, R7 ;  /* 0x000000ffff057224 */ /* 0x000fce00078e0007 */
.L_x_255:
[----:B-123--:R-:W-:Y:S05]  /*24c0*/  BSYNC.RECONVERGENT B0 ;  /* 0x0000000000007941 */ /* 0x00efea0003800200 */
.L_x_253:
        /* <DEDUP_REMOVED lines=40> */
[----:B------:R-:W-:Y:S02]  /*2750*/  ISETP.GE.U32.AND P1, PT, R5, R10, PT ;  /* 0x0000000a0500720c */ /* 0x000fe40003f26070 */
[----:B------:R-:W0:Y:S01]  /*2760*/  LDC R5, c[0x0][0x3c0] ;  /* 0x0000f000ff057b82 */ /* 0x000e220000000800 */
[----:B---3--:R-:W-:-:S05]  /*2770*/  IADD3 R10, PT, PT, RZ, -R9, RZ ;  /* 0x80000009ff0a7210 */ /* 0x008fca0007ffe0ff */
        /* <DEDUP_REMOVED lines=17> */
[----:B------:R-:W-:Y:S01]  /*2890*/  ISETP.GE.U32.AND P1, PT, R8, R11, PT ;  /* 0x0000000b0800720c */ /* 0x000fe20003f26070 */
[----:B0-----:R-:W-:Y:S01]  /*28a0*/  VIADD R9, R10, 0xffffffe ;  /* 0x0ffffffe0a097836 */ /* 0x001fe20000000000 */
[----:B------:R-:W-:Y:S02]  /*28b0*/  LOP3.LUT R8, R6, R3, RZ, 0x3c, !PT ;  /* 0x0000000306087212 */ /* 0x000fe400078e3cff */
[----:B----4-:R-:W-:Y:S02]  /*28c0*/  IABS R11, R15 ;  /* 0x0000000f000b7213 */ /* 0x010fe40000000000 */
[----:B------:R-:W-:Y:S01]  /*28d0*/  ISETP.GE.AND P3, PT, R8, RZ, PT ;  /* 0x000000ff0800720c */ /* 0x000fe20003f66270 */
[----:B------:R-:W0:Y:S06]  /*28e0*/  F2I.FTZ.U32.TRUNC.NTZ R9, R9 ;  /* 0x0000000900097305 */ /* 0x000e2c000021f000 */
        /* <DEDUP_REMOVED lines=51> */
[----:B------:R-:W-:Y:S01]  /*2c20*/  @P1 IADD3 R7, PT, PT, R7, 0x1, RZ ;  /* 0x0000000107071810 */ /* 0x000fe20007ffe0ff */
[----:B------:R-:W-:Y:S02]  /*2c30*/  IMAD R6, R6, UR10, RZ ;  /* 0x0000000a06067c24 */ /* 0x000fe4000f8e02ff */
[----:B------:R-:W-:Y:S01]  /*2c40*/  IMAD R8, R8, UR11, RZ ;  /* 0x0000000b08087c24 */ /* 0x000fe2000f8e02ff */
[----:B------:R-:W0:Y:S01]  /*2c50*/  LDCU.64 UR10, c[0x0][0x3b0] ;  /* 0x00007600ff0a77ac */ /* 0x000e220008000a00 */
[----:B------:R-:W-:-:S02]  /*2c60*/  IMAD.MOV.U32 R37, RZ, RZ, R0 ;  /* 0x000000ffff257224 */ /* 0x000fc400078e0000 */
[----:B------:R-:W-:Y:S01]  /*2c70*/  @!P3 IMAD.MOV R7, RZ, RZ, -R7 ;  /* 0x000000ffff07b224 */ /* 0x000fe200078e0a07 */
        /* <DEDUP_REMOVED lines=17> */
.L_x_257:
[----:B------:R-:W-:Y:S05]  /*2d90*/  BSYNC.RECONVERGENT B0 ;  /* 0x0000000000007941 */ /* 0x000fea0003800200 */
.L_x_256:
        /* <DEDUP_REMOVED lines=14> */
.L_x_258:
[----:B0-----:R-:W0:Y:S01]  /*2e80*/  LDC R6, c[0x0][0x3c8] ;  /* 0x0000f200ff067b82 */ /* 0x001e220000000800 */
        /* <DEDUP_REMOVED lines=21> */
[----:B------:R-:W-:Y:S01]  /*2fe0*/  @P3 VIADD R7, R7, 0x1 ;  /* 0x0000000107073836 */ /* 0x000fe20000000000 */
        /* <DEDUP_REMOVED lines=20> */
[----:B------:R-:W-:Y:S01]  /*3130*/  @!P6 VIADD R9, R9, 0x1 ;  /* 0x000000010909e836 */ /* 0x000fe20000000000 */
[----:B------:R-:W-:Y:S01]  /*3140*/  @!P2 IADD3 R7, PT, PT, -R7, RZ, RZ ;  /* 0x000000ff0707a210 */ /* 0x000fe20007ffe1ff */
        /* <DEDUP_REMOVED lines=32> */
[-C--:B------:R-:W-:Y:S02]  /*3350*/  LOP3.LUT R12, R9, R4.reuse, RZ, 0x3c, !PT ;  /* 0x00000004090c7212 */ /* 0x080fe400078e3cff */
[----:B------:R-:W-:Y:S02]  /*3360*/  ISETP.GE.U32.AND P4, PT, R14, R19, PT ;  /* 0x000000130e00720c */ /* 0x000fe40003f86070 */
[----:B------:R-:W-:-:S02]  /*3370*/  LOP3.LUT R14, R7, R4, RZ, 0x3c, !PT ;  /* 0x00000004070e7212 */ /* 0x000fc400078e3cff */
[----:B------:R-:W-:Y:S02]  /*3380*/  ISETP.GE.AND P2, PT, R12, RZ, PT ;  /* 0x000000ff0c00720c */ /* 0x000fe40003f46270 */
[----:B------:R-:W-:Y:S01]  /*3390*/  ISETP.GE.AND P1, PT, R14, RZ, PT ;  /* 0x000000ff0e00720c */ /* 0x000fe20003f26270 */
[----:B0-----:R-:W-:Y:S01]  /*33a0*/  IMAD.MOV R14, RZ, RZ, -R15 ;  /* 0x000000ffff0e7224 */ /* 0x001fe200078e0a0f */
[----:B------:R-:W-:Y:S01]  /*33b0*/  LOP3.LUT R12, RZ, R4, RZ, 0x33, !PT ;  /* 0x00000004ff0c7212 */ /* 0x000fe200078e33ff */
[----:B------:R-:W-:Y:S01]  /*33c0*/  @P3 VIADD R10, R10, 0x1 ;  /* 0x000000010a0a3836 */ /* 0x000fe20000000000 */
[----:B------:R-:W-:Y:S01]  /*33d0*/  ISETP.NE.AND P3, PT, R4, RZ, PT ;  /* 0x000000ff0400720c */ /* 0x000fe20003f65270 */
[----:B------:R-:W-:Y:S02]  /*33e0*/  IMAD R17, R14, R11, RZ ;  /* 0x0000000b0e117224 */ /* 0x000fe400078e02ff */
[----:B------:R-:W-:Y:S02]  /*33f0*/  @P4 VIADD R13, R13, 0x1 ;  /* 0x000000010d0d4836 */ /* 0x000fe40000000000 */
        /* <DEDUP_REMOVED lines=11> */
[----:B------:R-:W-:Y:S01]  /*34b0*/  IMAD.HI.U32 R17, R17, R18, RZ ;  /* 0x0000001211117227 */ /* 0x000fe200078e00ff */
[----:B------:R-:W-:-:S03]  /*34c0*/  IADD3 R15, PT, PT, -R14, RZ, RZ ;  /* 0x000000ff0e0f7210 */ /* 0x000fc60007ffe1ff */
[----:B------:R-:W-:Y:S02]  /*34d0*/  IMAD.MOV R19, RZ, RZ, -R17 ;  /* 0x000000ffff137224 */ /* 0x000fe400078e0a11 */
[C---:B------:R-:W-:Y:S02]  /*34e0*/  IMAD R16, R11.reuse, R15, R16 ;  /* 0x0000000f0b107224 */ /* 0x040fe400078e0210 */
[C---:B------:R-:W-:Y:S01]  /*34f0*/  IMAD R18, R11.reuse, R19, R18 ;  /* 0x000000130b127224 */ /* 0x040fe200078e0212 */
[----:B0-----:R-:W0:Y:S02]  /*3500*/  MUFU.RCP R20, R20 ;  /* 0x0000001400147308 */ /* 0x001e240000001000 */
        /* <DEDUP_REMOVED lines=72> */
[----:B------:R-:W-:Y:S01]  /*3990*/  IMAD R5, R19, UR10, RZ ;  /* 0x0000000a13057c24 */ /* 0x000fe2000f8e02ff */
[----:B------:R-:W-:Y:S01]  /*39a0*/  IADD3.X R35, PT, PT, RZ, R35, RZ, P0, !PT ;  /* 0x00000023ff237210 */ /* 0x000fe200007fe4ff */
[----:B------:R-:W-:Y:S01]  /*39b0*/  IMAD R4, R4, UR9, RZ ;  /* 0x0000000904047c24 */ /* 0x000fe2000f8e02ff */
[----:B------:R-:W-:Y:S01]  /*39c0*/  ISETP.GE.U32.AND P0, PT, R37, UR4, PT ;  /* 0x0000000425007c0c */ /* 0x000fe2000bf06070 */
        /* <DEDUP_REMOVED lines=14> */
[----:B------:R-:W-:-:S02]  /*3ab0*/  SHF.R.S32.HI R7, RZ, 0x1f, R7 ;  /* 0x0000001fff077819 */ /* 0x000fc40000011407 */
[----:B------:R-:W-:Y:S02]  /*3ac0*/  IADD3.X R4, PT, PT, R4, R5, R12, P1, P2 ;  /* 0x0000000504047210 */ /* 0x000fe40000fe440c */
[----:B------:R-:W-:Y:S02]  /*3ad0*/  IADD3 R5, P1, P2, R14, R6, R11 ;  /* 0x000000060e057210 */ /* 0x000fe40007a3e00b */
[----:B------:R-:W-:Y:S02]  /*3ae0*/  IADD3.X R10, PT, PT, R7, R10, R13, P3, P4 ;  /* 0x0000000a070a7210 */ /* 0x000fe40001fe840d */
[----:B------:R-:W-:Y:S02]  /*3af0*/  SHF.R.S32.HI R14, RZ, 0x1f, R14 ;  /* 0x0000001fff0e7819 */ /* 0x000fe4000001140e */
[----:B------:R-:W-:Y:S02]  /*3b00*/  SHF.R.S32.HI R11, RZ, 0x1f, R11 ;  /* 0x0000001fff0b7819 */ /* 0x000fe4000001140b */
[----:B------:R-:W-:-:S02]  /*3b10*/  IADD3 R7, P3, P4, R15, R9, R8 ;  /* 0x000000090f077210 */ /* 0x000fc40007c7e008 */
[----:B------:R-:W-:Y:S02]  /*3b20*/  SHF.R.S32.HI R15, RZ, 0x1f, R15 ;  /* 0x0000001fff0f7819 */ /* 0x000fe4000001140f */
[----:B------:R-:W-:Y:S02]  /*3b30*/  SHF.R.S32.HI R8, RZ, 0x1f, R8 ;  /* 0x0000001fff087819 */ /* 0x000fe40000011408 */
[----:B------:R-:W-:Y:S02]  /*3b40*/  IADD3.X R14, PT, PT, R14, R4, R11, P1, P2 ;  /* 0x000000040e0e7210 */ /* 0x000fe40000fe440b */
[----:B------:R-:W-:Y:S02]  /*3b50*/  LEA R4, P1, R5, UR12, 0x1 ;  /* 0x0000000c05047c11 */ /* 0x000fe4000f8208ff */
[----:B------:R-:W-:Y:S02]  /*3b60*/  IADD3.X R8, PT, PT, R15, R10, R8, P3, P4 ;  /* 0x0000000a0f087210 */ /* 0x000fe40001fe8408 */
[----:B------:R-:W-:-:S02]  /*3b70*/  LEA R6, P2, R7, UR12, 0x1 ;  /* 0x0000000c07067c11 */ /* 0x000fc4000f8408ff */
[----:B------:R-:W-:Y:S02]  /*3b80*/  LEA.HI.X R5, R5, UR13, R14, 0x1, P1 ;  /* 0x0000000d05057c11 */ /* 0x000fe400088f0c0e */
[----:B------:R-:W-:Y:S02]  /*3b90*/  LEA.HI.X R7, R7, UR13, R8, 0x1, P2 ;  /* 0x0000000d07077c11 */ /* 0x000fe400090f0c08 */
[----:B------:R-:W-:Y:S01]  /*3ba0*/  ISETP.GE.AND.EX P0, PT, R35, UR14, PT, P0 ;  /* 0x0000000e23007c0c */ /* 0x000fe2000bf06300 */
[----:B------:R0:W-:Y:S04]  /*3bb0*/  STG.E.U16 desc[UR6][R4.64], RZ ;  /* 0x000000ff04007986 */ /* 0x0001e8000c101506 */
[----:B------:R0:W-:Y:S08]  /*3bc0*/  STG.E.U16 desc[UR6][R6.64], RZ ;  /* 0x000000ff06007986 */ /* 0x0001f0000c101506 */
[----:B------:R-:W-:Y:S05]  /*3bd0*/  @!P0 BRA `(.L_x_258) ;  /* 0xfffffff000a88947 */ /* 0x000fea000383ffff */
[----:B------:R-:W-:Y:S05]  /*3be0*/  EXIT ;  /* 0x000000000000794d */ /* 0x000fea0003800000 */
        .weak           $__internal_3_$__cuda_sm20_div_u64
        .type           $__internal_3_$__cuda_sm20_div_u64,@function
        .size           $__internal_3_$__cuda_sm20_div_u64,(.L_x_838 - $__internal_3_$__cuda_sm20_div_u64)
$__internal_3_$__cuda_sm20_div_u64:
        /* <DEDUP_REMOVED lines=67> */
[----:B------:R-:W-:Y:S06]  /*4020*/  RET.REL.NODEC R4 `(_ZN2at6native51_GLOBAL__N__11011a27_18_DepthwiseConv3d_cu_35e0c7b543conv_depthwise3d_cuda_backward_input_kernelIN3c108BFloat16EfLi3ELi3ELi3ELi1ELi1ELi1ELin1ELin1ELin1EEEvNS_27GenericPackedTensorAccessorIKT_Lm5ENS_16DefaultPtrTraitsEiEENS5_IS6_Lm5ES8_iEES9_iiiiiiiii) ;  /* 0xffffffbc04f47950 */ /* 0x000fec0003c3ffff */
.L_x_259:
        /* <DEDUP_REMOVED lines=13> */
.L_x_838:


//--------------------- .text._ZN2at6native51_GLOBAL__N__11011a27_18_DepthwiseConv3d_cu_35e0c7b543conv_depthwise3d_cuda_backward_input_kernelIN3c108BFloat16EfLi3ELi3ELi3ELi1ELi1ELi1ELi1ELi1ELi1EEEvNS_27GenericPackedTensorAccessorIKT_Lm5ENS_16DefaultPtrTraitsEiEENS5_IS6_Lm5ES8_iEES9_iiiiiiiii --------------------------
	.section	.text._ZN2at6native51_GLOBAL__N__11011a27_18_DepthwiseConv3d_cu_35e0c7b543conv_depthwise3d_cuda_backward_input_kernelIN3c108BFloat16EfLi3ELi3ELi3ELi1ELi1ELi1ELi1ELi1ELi1EEEvNS_27GenericPackedTensorAccessorIKT_Lm5ENS_16DefaultPtrTraitsEiEENS5_IS6_Lm5ES8_iEES9_iiiiiiiii,"ax",@progbits
	.align	128
.text._ZN2at6native51_GLOBAL__N__11011a27_18_DepthwiseConv3d_cu_35e0c7b543conv_depthwise3d_cuda_backward_input_kernelIN3c108BFloat16EfLi3ELi3ELi3ELi1ELi1ELi1ELi1ELi1ELi1EEEvNS_27GenericPackedTensorAccessorIKT_Lm5ENS_16DefaultPtrTraitsEiEENS5_IS6_Lm5ES8_iEES9_iiiiiiiii:
        .type           _ZN2at6native51_GLOBAL__N__11011a27_18_DepthwiseConv3d_cu_35e0c7b543conv_depthwise3d_cuda_backward_input_kernelIN3c108BFloat16EfLi3ELi3ELi3ELi1ELi1ELi1ELi1ELi1ELi1EEEvNS_27GenericPackedTensorAccessorIKT_Lm5ENS_16DefaultPtrTraitsEiEENS5_IS6_Lm5ES8_iEES9_iiiiiiiii,@function
        .size           _ZN2at6native51_GLOBAL__N__11011a27_18_DepthwiseConv3d_cu_35e0c7b543conv_depthwise3d_cuda_backward_input_kernelIN3c108BFloat16EfLi3ELi3ELi3ELi1ELi1ELi1ELi1ELi1ELi1EEEvNS_27GenericPackedTensorAccessorIKT_Lm5ENS_16DefaultPtrTraitsEiEENS5_IS6_Lm5ES8_iEES9_iiiiiiiii,(.L_x_840 - _ZN2at6native51_GLOBAL__N__11011a27_18_DepthwiseConv3d_cu_35e0c7b543conv_depthwise3d_cuda_backward_input_kernelIN3c108BFloat16EfLi3ELi3ELi3ELi1ELi1ELi1ELi1ELi1ELi1EEEvNS_27GenericPackedTensorAccessorIKT_Lm5ENS_16DefaultPtrTraitsEiEENS5_IS6_Lm5ES8_iEES9_iiiiiiiii)
        .other          _ZN2at6native51_GLOBAL__N__11011a27_18_DepthwiseConv3d_cu_35e0c7b543conv_depthwise3d_cuda_backward_input_kernelIN3c108BFloat16EfLi3ELi3ELi3ELi1ELi1ELi1ELi1ELi1ELi1EEEvNS_27GenericPackedTensorAccessorIKT_Lm5ENS_16DefaultPtrTraitsEiEENS5_IS6_Lm5ES8_iEES9_iiiiiiiii,@"STO_CUDA_ENTRY STV_DEFAULT"
_ZN2at6native51_GLOBAL__N__11011a27_18_DepthwiseConv3d_cu_35e0c7b543conv_depthwise3d_cuda_backward_input_kernelIN3c108BFloat16EfLi3ELi3ELi3ELi1ELi1ELi1ELi1ELi1ELi1EEEvNS_27GenericPackedTensorAccessorIKT_Lm5ENS_16DefaultPtrTraitsEiEENS5_IS6_Lm5ES8_iEES9_iiiiiiiii:
        /* <DEDUP_REMOVED lines=36> */
[----:B------:R-:W-:-:S03]  /*0240*/  IMAD.MOV.U32 R15, RZ, RZ, R12 ;  /* 0x000000ffff0f7224 */ /* 0x000fc600078e000c */
[----:B------:R-:W-:Y:S01]  /*0250*/  @P1 IADD3 R16, PT, PT, R16, 0x1, RZ ;  /* 0x0000000110101810 */ /* 0x000fe20007ffe0ff */
[----:B------:R-:W1:Y:S04]  /*0260*/  LDCU.64 UR6, c[0x0][0x358] ;  /* 0x00006b00ff0677ac */ /* 0x000e680008000a00 */
[----:B------:R-:W-:Y:S01]  /*0270*/  @!P3 IMAD.MOV R16, RZ, RZ, -R16 ;  /* 0x000000ffff10b224 */ /* 0x000fe200078e0a10 */
[----:B------:R-:W2:Y:S01]  /*0280*/  LDCU UR16, c[0x0][0x394] ;  /* 0x00007280ff1077ac */ /* 0x000ea20008000800 */
[----:B------:R-:W-:Y:S01]  /*0290*/  @!P0 LOP3.LUT R16, RZ, R6, RZ, 0x33, !PT ;  /* 0x00000006ff108212 */ /* 0x000fe200078e33ff */
[----:B------:R-:W3:Y:S03]  /*02a0*/  LDCU UR11, c[0x0][0x398] ;  /* 0x00007300ff0b77ac */ /* 0x000ee60008000800 */
[----:B------:R-:W-:Y:S01]  /*02b0*/  ISETP.GE.AND P0, PT, R16, 0x1, PT ;  /* 0x000000011000780c */ /* 0x000fe20003f06270 */
[----:B------:R-:W4:Y:S01]  /*02c0*/  LDCU UR10, c[0x0][0x390] ;  /* 0x00007200ff0a77ac */ /* 0x000f220008000800 */
[----:B0-----:R-:W-:-:S11]  /*02d0*/  IMAD R14, R7, UR4, RZ ;  /* 0x00000004070e7c24 */ /* 0x001fd6000f8e02ff */
[----:B-12---:R-:W-:Y:S05]  /*02e0*/  @!P0 BRA `(.L_x_260) ;  /* 0x0000001400908947 */ /* 0x006fea0003800000 */
.L_x_264:
[----:B------:R-:W0:Y:S01]  /*02f0*/  LDC R8, c[0x0][0x3c8] ;  /* 0x0000f200ff087b82 */ /* 0x000e220000000800 */
[----:B------:R-:W-:Y:S01]  /*0300*/  IABS R6, R15 ;  /* 0x0000000f00067213 */ /* 0x000fe20000000000 */
[----:B------:R-:W1:Y:S01]  /*0310*/  LDCU UR4, c[0x0][0x41c] ;  /* 0x00008380ff0477ac */ /* 0x000e620008000800 */
[----:B------:R-:W-:Y:S01]  /*0320*/  BSSY.RECONVERGENT B0, `(.L_x_261) ;  /* 0x0000141000007945 */ /* 0x000fe20003800200 */
[----:B------:R-:W-:Y:S01]  /*0330*/  IMAD.MOV.U32 R38, RZ, RZ, RZ ;  /* 0x000000ffff267224 */ /* 0x000fe200078e00ff */
[----:B------:R-:W2:Y:S03]  /*0340*/  LDCU UR5, c[0x0][0x3fc] ;  /* 0x00007f80ff0577ac */ /* 0x000ea60008000800 */
[----:B------:R-:W5:Y:S01]  /*0350*/  LDC R11, c[0x0][0x3c4] ;  /* 0x0000f100ff0b7b82 */ /* 0x000f620000000800 */
[----:B------:R-:W3:Y:S01]  /*0360*/  LDCU UR8, c[0x0][0x394] ;  /* 0x00007280ff0877ac */ /* 0x000ee20008000800 */
[----:B------:R-:W4:Y:S06]  /*0370*/  LDCU UR9, c[0x0][0x398] ;  /* 0x00007300ff0977ac */ /* 0x000f2c0008000800 */
[----:B------:R-:W1:Y:S01]  /*0380*/  LDC R10, c[0x0][0x3c0] ;  /* 0x0000f000ff0a7b82 */ /* 0x000e620000000800 */
[----:B0-----:R-:W-:-:S07]  /*0390*/  IABS R5, R8 ;  /* 0x0000000800057213 */ /* 0x001fce0000000000 */
[----:B------:R-:W0:Y:S01]  /*03a0*/  LDC R9, c[0x0][0x3bc] ;  /* 0x0000ef00ff097b82 */ /* 0x000e220000000800 */
[----:B------:R-:W2:Y:S01]  /*03b0*/  I2F.RP R0, R5 ;  /* 0x0000000500007306 */ /* 0x000ea20000209400 */
[----:B-----5:R-:W-:Y:S02]  /*03c0*/  IABS R12, R11 ;  /* 0x0000000b000c7213 */ /* 0x020fe40000000000 */
[----:B-1----:R-:W-:-:S05]  /*03d0*/  IABS R18, R10 ;  /* 0x0000000a00127213 */ /* 0x002fca0000000000 */
[----:B--2---:R-:W1:Y:S02]  /*03e0*/  MUFU.RCP R0, R0 ;  /* 0x0000000000007308 */ /* 0x004e640000001000 */
[----:B-1----:R-:W-:-:S06]  /*03f0*/  VIADD R2, R0, 0xffffffe ;  /* 0x0ffffffe00027836 */ /* 0x002fcc0000000000 */
[----:B------:R1:W2:Y:S02]  /*0400*/  F2I.FTZ.U32.TRUNC.NTZ R3, R2 ;  /* 0x0000000200037305 */ /* 0x0002a4000021f000 */
[----:B-1----:R-:W-:Y:S02]  /*0410*/  IMAD.MOV.U32 R2, RZ, RZ, RZ ;  /* 0x000000ffff027224 */ /* 0x002fe400078e00ff */
[----:B--2---:R-:W-:-:S04]  /*0420*/  IMAD.MOV R4, RZ, RZ, -R3 ;  /* 0x000000ffff047224 */ /* 0x004fc800078e0a03 */
[----:B------:R-:W-:Y:S02]  /*0430*/  IMAD R7, R4, R5, RZ ;  /* 0x0000000504077224 */ /* 0x000fe400078e02ff */
[----:B------:R-:W1:Y:S02]  /*0440*/  I2F.RP R4, R12 ;  /* 0x0000000c00047306 */ /* 0x000e640000209400 */
[----:B------:R-:W-:Y:S01]  /*0450*/  IMAD.HI.U32 R3, R3, R7, R2 ;  /* 0x0000000703037227 */ /* 0x000fe200078e0002 */
[----:B0-----:R-:W-:-:S05]  /*0460*/  IABS R7, R9 ;  /* 0x0000000900077213 */ /* 0x001fca0000000000 */
[----:B------:R-:W-:-:S04]  /*0470*/  IMAD.HI.U32 R0, R3, R6, RZ ;  /* 0x0000000603007227 */ /* 0x000fc800078e00ff */
[----:B------:R-:W-:Y:S01]  /*0480*/  IMAD.MOV R2, RZ, RZ, -R0 ;  /* 0x000000ffff027224 */ /* 0x000fe200078e0a00 */
[----:B-1----:R-:W0:Y:S03]  /*0490*/  MUFU.RCP R4, R4 ;  /* 0x0000000400047308 */ /* 0x002e260000001000 */
[----:B------:R-:W-:-:S05]  /*04a0*/  IMAD R2, R5, R2, R6 ;  /* 0x0000000205027224 */ /* 0x000fca00078e0206 */
[----:B------:R-:W-:Y:S02]  /*04b0*/  ISETP.GT.U32.AND P1, PT, R5, R2, PT ;  /* 0x000000020500720c */ /* 0x000fe40003f24070 */
[----:B0-----:R-:W-:-:S11]  /*04c0*/  IADD3 R3, PT, PT, R4, 0xffffffe, RZ ;  /* 0x0ffffffe04037810 */ /* 0x001fd60007ffe0ff */
[----:B------:R-:W-:Y:S02]  /*04d0*/  @!P1 IMAD.IADD R2, R2, 0x1, -R5 ;  /* 0x0000000102029824 */ /* 0x000fe400078e0a05 */
[----:B------:R-:W-:Y:S01]  /*04e0*/  @!P1 VIADD R0, R0, 0x1 ;  /* 0x0000000100009836 */ /* 0x000fe20000000000 */
[----:B------:R-:W-:Y:S02]  /*04f0*/  ISETP.NE.AND P1, PT, R8, RZ, PT ;  /* 0x000000ff0800720c */ /* 0x000fe40003f25270 */
[----:B------:R-:W-:Y:S01]  /*0500*/  ISETP.GE.U32.AND P0, PT, R2, R5, PT ;  /* 0x000000050200720c */ /* 0x000fe20003f06070 */
[----:B------:R-:W0:Y:S01]  /*0510*/  F2I.FTZ.U32.TRUNC.NTZ R3, R3 ;  /* 0x0000000300037305 */ /* 0x000e22000021f000 */
[----:B------:R-:W-:-:S04]  /*0520*/  LOP3.LUT R2, R15, R8, RZ, 0x3c, !PT ;  /* 0x000000080f027212 */ /* 0x000fc800078e3cff */
[----:B------:R-:W-:Y:S01]  /*0530*/  ISETP.GE.AND P2, PT, R2, RZ, PT ;  /* 0x000000ff0200720c */ /* 0x000fe20003f46270 */
[----:B------:R-:W-:-:S06]  /*0540*/  IMAD.MOV.U32 R2, RZ, RZ, RZ ;  /* 0x000000ffff027224 */ /* 0x000fcc00078e00ff */
[----:B------:R-:W-:Y:S02]  /*0550*/  @P0 VIADD R0, R0, 0x1 ;  /* 0x0000000100000836 */ /* 0x000fe40000000000 */
[----:B0-----:R-:W-:-:S04]  /*0560*/  IMAD.MOV R5, RZ, RZ, -R3 ;  /* 0x000000ffff057224 */ /* 0x001fc800078e0a03 */
        /* <DEDUP_REMOVED lines=9> */
[----:B------:R-:W-:Y:S01]  /*0600*/  IMAD R3, R12, R4, R3 ;  /* 0x000000040c037224 */ /* 0x000fe200078e0203 */
[----:B0-----:R-:W0:Y:S01]  /*0610*/  MUFU.RCP R5, R5 ;  /* 0x0000000500057308 */ /* 0x001e220000001000 */
[----:B------:R-:W-:-:S03]  /*0620*/  LOP3.LUT R4, R0, R11, RZ, 0x3c, !PT ;  /* 0x0000000b00047212 */ /* 0x000fc600078e3cff */
[----:B------:R-:W-:Y:S02]  /*0630*/  ISETP.GT.U32.AND P1, PT, R12, R3, PT ;  /* 0x000000030c00720c */ /* 0x000fe40003f24070 */
[----:B------:R-:W-:-:S11]  /*0640*/  ISETP.GE.AND P2, PT, R4, RZ, PT ;  /* 0x000000ff0400720c */ /* 0x000fd60003f46270 */
[-C--:B------:R-:W-:Y:S01]  /*0650*/  @!P1 IADD3 R3, PT, PT, R3, -R12.reuse, RZ ;  /* 0x8000000c03039210 */ /* 0x080fe20007ffe0ff */
[----:B0-----:R-:W-:Y:S02]  /*0660*/  VIADD R6, R5, 0xffffffe ;  /* 0x0ffffffe05067836 */ /* 0x001fe40000000000 */
[----:B------:R-:W-:Y:S01]  /*0670*/  @!P1 VIADD R2, R2, 0x1 ;  /* 0x0000000102029836 */ /* 0x000fe20000000000 */
[----:B------:R-:W-:Y:S02]  /*0680*/  ISETP.GE.U32.AND P0, PT, R3, R12, PT ;  /* 0x0000000c0300720c */ /* 0x000fe40003f06070 */
[----:B------:R-:W0:Y:S01]  /*0690*/  F2I.FTZ.U32.TRUNC.NTZ R3, R6 ;  /* 0x0000000600037305 */ /* 0x000e22000021f000 */
[----:B------:R-:W-:-:S10]  /*06a0*/  ISETP.NE.AND P1, PT, R11, RZ, PT ;  /* 0x000000ff0b00720c */ /* 0x000fd40003f25270 */
        /* <DEDUP_REMOVED lines=9> */
[----:B------:R-:W-:Y:S01]  /*0740*/  MOV R3, R4 ;  /* 0x0000000400037202 */ /* 0x000fe20000000f00 */
[----:B------:R-:W0:Y:S04]  /*0750*/  I2F.RP R5, R7 ;  /* 0x0000000700057306 */ /* 0x000e280000209400 */
[----:B------:R-:W-:-:S04]  /*0760*/  IMAD.HI.U32 R2, R2, R3, RZ ;  /* 0x0000000302027227 */ /* 0x000fc800078e00ff */
[----:B------:R-:W-:-:S04]  /*0770*/  IMAD.MOV R4, RZ, RZ, -R2 ;  /* 0x000000ffff047224 */ /* 0x000fc800078e0a02 */
[C---:B------:R-:W-:Y:S01]  /*0780*/  IMAD R3, R18.reuse, R4, R3 ;  /* 0x0000000412037224 */ /* 0x040fe200078e0203 */
[----:B------:R-:W-:Y:S01]  /*0790*/  LOP3.LUT R4, R19, R10, RZ, 0x3c, !PT ;  /* 0x0000000a13047212 */ /* 0x000fe200078e3cff */
[----:B0-----:R-:W0:Y:S03]  /*07a0*/  MUFU.RCP R5, R5 ;  /* 0x0000000500057308 */ /* 0x001e260000001000 */
[----:B------:R-:W-:Y:S02]  /*07b0*/  ISETP.GT.U32.AND P1, PT, R18, R3, PT ;  /* 0x000000031200720c */ /* 0x000fe40003f24070 */
[----:B------:R-:W-:-:S11]  /*07c0*/  ISETP.GE.AND P2, PT, R4, RZ, PT ;  /* 0x000000ff0400720c */ /* 0x000fd60003f46270 */
[----:B------:R-:W-:Y:S02]  /*07d0*/  @!P1 IMAD.IADD R3, R3, 0x1, -R18 ;  /* 0x0000000103039824 */ /* 0x000fe400078e0a12 */
[----:B------:R-:W-:Y:S01]  /*07e0*/  @!P1 VIADD R2, R2, 0x1 ;  /* 0x0000000102029836 */ /* 0x000fe20000000000 */
[----:B------:R-:W-:Y:S01]  /*07f0*/  ISETP.NE.AND P1, PT, R10, RZ, PT ;  /* 0x000000ff0a00720c */ /* 0x000fe20003f25270 */
[----:B0-----:R-:W-:Y:S01]  /*0800*/  VIADD R6, R5, 0xffffffe ;  /* 0x0ffffffe05067836 */ /* 0x001fe20000000000 */
[----:B------:R-:W-:-:S03]  /*0810*/  ISETP.GE.U32.AND P0, PT, R3, R18, PT ;  /* 0x000000120300720c */ /* 0x000fc60003f06070 */
[----:B------:R0:W1:Y:S02]  /*0820*/  F2I.FTZ.U32.TRUNC.NTZ R3, R6 ;  /* 0x0000000600037305 */ /* 0x000064000021f000 */
[----:B0-----:R-:W-:-:S08]  /*0830*/  IMAD.MOV R6, RZ, RZ, -R0 ;  /* 0x000000ffff067224 */ /* 0x001fd000078e0a00 */
[----:B------:R-:W-:Y:S02]  /*0840*/  @P0 VIADD R2, R2, 0x1 ;  /* 0x0000000102020836 */ /* 0x000fe40000000000 */
[----:B------:R-:W-:Y:S02]  /*0850*/  IMAD R8, R8, R6, R15 ;  /* 0x0000000608087224 */ /* 0x000fe400078e020f */
[----:B------:R-:W-:Y:S02]  /*0860*/  IMAD.MOV.U32 R20, RZ, RZ, R2 ;  /* 0x000000ffff147224 */ /* 0x000fe400078e0002 */
[----:B-1----:R-:W-:-:S03]  /*0870*/  IMAD.MOV R2, RZ, RZ, -R3 ;  /* 0x000000ffff027224 */ /* 0x002fc600078e0a03 */
[----:B------:R-:W-:Y:S01]  /*0880*/  @!P2 IADD3 R20, PT, PT, -R20, RZ, RZ ;  /* 0x000000ff1414a210 */ /* 0x000fe20007ffe1ff */
[----:B------:R-:W-:Y:S01]  /*0890*/  IMAD R5, R2, R7, RZ ;  /* 0x0000000702057224 */ /* 0x000fe200078e02ff */
[----:B------:R-:W-:Y:S01]  /*08a0*/  @!P1 LOP3.LUT R20, RZ, R10, RZ, 0x33, !PT ;  /* 0x0000000aff149212 */ /* 0x000fe200078e33ff */
[----:B------:R-:W-:-:S03]  /*08b0*/  IMAD.MOV.U32 R2, RZ, RZ, RZ ;  /* 0x000000ffff027224 */ /* 0x000fc600078e00ff */
[----:B------:R-:W-:Y:S01]  /*08c0*/  IABS R4, R20 ;  /* 0x0000001400047213 */ /* 0x000fe20000000000 */
[----:B------:R-:W-:-:S04]  /*08d0*/  IMAD.HI.U32 R5, R3, R5, R2 ;  /* 0x0000000503057227 */ /* 0x000fc800078e0002 */
[----:B------:R-:W-:Y:S02]  /*08e0*/  IMAD.MOV.U32 R2, RZ, RZ, R4 ;  /* 0x000000ffff027224 */ /* 0x000fe400078e0004 */
[----:B------:R-:W-:Y:S02]  /*08f0*/  IMAD.MOV R17, RZ, RZ, -R20 ;  /* 0x000000ffff117224 */ /* 0x000fe400078e0a14 */
[----:B------:R-:W-:Y:S02]  /*0900*/  IMAD.HI.U32 R12, R5, R2, RZ ;  /* 0x00000002050c7227 */ /* 0x000fe400078e00ff */
[----:B------:R-:W0:Y:S02]  /*0910*/  LDC.64 R4, c[0x0][0x3e0] ;  /* 0x0000f800ff047b82 */ /* 0x000e240000000a00 */
[----:B------:R-:W-:Y:S02]  /*0920*/  IMAD.MOV R3, RZ, RZ, -R12 ;  /* 0x000000ffff037224 */ /* 0x000fe400078e0a0c */
[----:B------:R-:W-:-:S02]  /*0930*/  IMAD R10, R10, R17, R19 ;  /* 0x000000110a0a7224 */ /* 0x000fc400078e0213 */
[----:B------:R-:W-:-:S05]  /*0940*/  IMAD R2, R7, R3, R2 ;  /* 0x0000000307027224 */ /* 0x000fca00078e0202 */
[----:B------:R-:W-:-:S13]  /*0950*/  ISETP.GT.U32.AND P1, PT, R7, R2, PT ;  /* 0x000000020700720c */ /* 0x000fda0003f24070 */
[----:B------:R-:W-:Y:S02]  /*0960*/  @!P1 IMAD.IADD R2, R2, 0x1, -R7 ;  /* 0x0000000102029824 */ /* 0x000fe400078e0a07 */
[----:B------:R-:W-:Y:S01]  /*0970*/  @!P1 VIADD R12, R12, 0x1 ;  /* 0x000000010c0c9836 */ /* 0x000fe20000000000 */
[----:B------:R-:W-:Y:S02]  /*0980*/  ISETP.NE.AND P1, PT, R9, RZ, PT ;  /* 0x000000ff0900720c */ /* 0x000fe40003f25270 */
[----:B------:R-:W-:Y:S02]  /*0990*/  ISETP.GE.U32.AND P0, PT, R2, R7, PT ;  /* 0x000000070200720c */ /* 0x000fe40003f06070 */
[----:B------:R-:W-:Y:S02]  /*09a0*/  LOP3.LUT R2, R20, R9, RZ, 0x3c, !PT ;  /* 0x0000000914027212 */ /* 0x000fe400078e3cff */
[----:B------:R-:W-:Y:S01]  /*09b0*/  IADD3 R7, PT, PT, -R19, RZ, RZ ;  /* 0x000000ff13077210 */ /* 0x000fe20007ffe1ff */
[----:B------:R-:W-:Y:S01]  /*09c0*/  VIADD R19, R10, UR4 ;  /* 0x000000040a137c36 */ /* 0x000fe20008000000 */
[----:B------:R-:W-:-:S02]  /*09d0*/  ISETP.GE.AND P2, PT, R2, RZ, PT ;  /* 0x000000ff0200720c */ /* 0x000fc40003f46270 */
[----:B------:R-:W1:Y:S01]  /*09e0*/  LDC.64 R2, c[0x0][0x420] ;  /* 0x00010800ff027b82 */ /* 0x000e620000000a00 */
[----:B------:R-:W-:-:S04]  /*09f0*/  IMAD R11, R11, R7, R0 ;  /* 0x000000070b0b7224 */ /* 0x000fc800078e0200 */
[----:B------:R-:W-:-:S06]  /*0a00*/  @P0 VIADD R12, R12, 0x1 ;  /* 0x000000010c0c0836 */ /* 0x000fcc0000000000 */
[----:B------:R-:W-:Y:S01]  /*0a10*/  @!P2 IMAD.MOV R12, RZ, RZ, -R12 ;  /* 0x000000ffff0ca224 */ /* 0x000fe200078e0a0c */
[----:B------:R-:W-:-:S05]  /*0a20*/  @!P1 LOP3.LUT R12, RZ, R9, RZ, 0x33, !PT ;  /* 0x00000009ff0c9212 */ /* 0x000fca00078e33ff */
[----:B------:R-:W-:-:S04]  /*0a30*/  IMAD.MOV R18, RZ, RZ, -R12 ;  /* 0x000000ffff127224 */ /* 0x000fc800078e0a0c */
[----:B------:R-:W-:Y:S01]  /*0a40*/  IMAD R9, R9, R18, R20 ;  /* 0x0000001209097224 */ /* 0x000fe200078e0214 */
[----:B-1----:R-:W-:-:S03]  /*0a50*/  IADD3 R6, PT, PT, R11, -0x1, R2 ;  /* 0xffffffff0b067810 */ /* 0x002fc60007ffe002 */
[----:B------:R-:W-:Y:S01]  /*0a60*/  IMAD R7, R16, R9, RZ ;  /* 0x0000000910077224 */ /* 0x000fe200078e02ff */
[C-C-:B------:R-:W-:Y:S01]  /*0a70*/  IADD3 R18, PT, PT, R11.reuse, -0x2, R2.reuse ;  /* 0xfffffffe0b127810 */ /* 0x140fe20007ffe002 */
[----:B------:R-:W-:Y:S01]  /*0a80*/  IMAD.IADD R2, R11, 0x1, R2 ;  /* 0x000000010b027824 */ /* 0x000fe200078e0202 */
[----:B------:R-:W-:Y:S01]  /*0a90*/  IADD3 R0, PT, PT, R8, -0x2, R3 ;  /* 0xfffffffe08007810 */ /* 0x000fe20007ffe003 */
[----:B------:R-:W-:Y:S02]  /*0aa0*/  IMAD R37, R7, UR5, RZ ;  /* 0x0000000507257c24 */ /* 0x000fe4000f8e02ff */
[C---:B---3--:R-:W-:Y:S02]  /*0ab0*/  IMAD R17, R19.reuse, UR8, R6 ;  /* 0x0000000813117c24 */ /* 0x048fe4000f8e0206 */
[----:B------:R-:W-:Y:S02]  /*0ac0*/  IMAD R19, R19, UR8, R18 ;  /* 0x0000000813137c24 */ /* 0x000fe4000f8e0212 */
[----:B0-----:R-:W-:-:S04]  /*0ad0*/  IMAD.WIDE R36, R37, 0x2, R4 ;  /* 0x0000000225247825 */ /* 0x001fc800078e0204 */
[----:B------:R-:W-:Y:S02]  /*0ae0*/  IMAD.IADD R5, R8, 0x1, R3 ;  /* 0x0000000108057824 */ /* 0x000fe400078e0203 */
[--C-:B----4-:R-:W-:Y:S02]  /*0af0*/  IMAD R6, R17, UR9, R0.reuse ;  /* 0x0000000911067c24 */ /* 0x110fe4000f8e0200 */
[----:B------:R-:W-:Y:S01]  /*0b00*/  IMAD R4, R19, UR9, R0 ;  /* 0x0000000913047c24 */ /* 0x000fe2000f8e0200 */
[C---:B------:R-:W-:Y:S01]  /*0b10*/  IADD3 R3, PT, PT, R5.reuse, -0x1, RZ ;  /* 0xffffffff05037810 */ /* 0x040fe20007ffe0ff */
[C---:B------:R-:W-:Y:S02]  /*0b20*/  VIADD R0, R2.reuse, 0xfffffffe ;  /* 0xfffffffe02007836 */ /* 0x040fe40000000000 */
[----:B------:R-:W-:Y:S02]  /*0b30*/  IMAD.MOV.U32 R40, RZ, RZ, R36 ;  /* 0x000000ffff287224 */ /* 0x000fe400078e0024 */
[----:B------:R-:W-:Y:S01]  /*0b40*/  VIADD R17, R5, 0xfffffffe ;  /* 0xfffffffe05117836 */ /* 0x000fe20000000000 */
[----:B------:R-:W-:Y:S01]  /*0b50*/  LOP3.LUT R19, R3, R0, RZ, 0xfc, !PT ;  /* 0x0000000003137212 */ /* 0x000fe200078efcff */
[----:B------:R-:W-:-:S07]  /*0b60*/  VIADD R18, R2, 0xffffffff ;  /* 0xffffffff02127836 */ /* 0x000fce0000000000 */
.L_x_263:
[----:B------:R-:W0:Y:S01]  /*0b70*/  LDC R25, c[0x0][0x424] ;  /* 0x00010900ff197b82 */ /* 0x000e220000000800 */
[----:B------:R-:W1:Y:S01]  /*0b80*/  LDCU UR4, c[0x0][0x3a0] ;  /* 0x00007400ff0477ac */ /* 0x000e620008000800 */
[C---:B------:R-:W-:Y:S02]  /*0b90*/  IMAD R21, R16.reuse, R9, RZ ;  /* 0x0000000910157224 */ /* 0x040fe400078e02ff */
[----:B------:R-:W-:Y:S02]  /*0ba0*/  HFMA2 R30, -RZ, RZ, 0, 0 ;  /* 0x00000000ff1e7431 */ /* 0x000fe400000001ff */
[----:B------:R-:W-:Y:S01]  /*0bb0*/  IMAD.MOV.U32 R31, RZ, RZ, R4 ;  /* 0x000000ffff1f7224 */ /* 0x000fe200078e0004 */
[----:B------:R-:W2:Y:S01]  /*0bc0*/  LDCU.64 UR12, c[0x0][0x398] ;  /* 0x00007300ff0c77ac */ /* 0x000ea20008000a00 */
[----:B------:R-:W-:Y:S01]  /*0bd0*/  IMAD.IADD R24, R16, 0x1, R21 ;  /* 0x0000000110187824 */ /* 0x000fe200078e0215 */
[----:B------:R-:W-:Y:S01]  /*0be0*/  LOP3.LUT R32, R5, R2, RZ, 0xfc, !PT ;  /* 0x0000000205207212 */ /* 0x000fe200078efcff */
[----:B------:R-:W-:Y:S01]  /*0bf0*/  IMAD.MOV.U32 R33, RZ, RZ, R6 ;  /* 0x000000ffff217224 */ /* 0x000fe200078e0006 */
[----:B------:R-:W3:Y:S01]  /*0c00*/  LDCU UR5, c[0x0][0x394] ;  /* 0x00007280ff0577ac */ /* 0x000ee20008000800 */
[----:B------:R-:W4:Y:S01]  /*0c10*/  LDCU UR9, c[0x0][0x41c] ;  /* 0x00008380ff0977ac */ /* 0x000f220008000800 */
[----:B------:R-:W5:Y:S01]  /*0c20*/  LDCU UR14, c[0x0][0x394] ;  /* 0x00007280ff0e77ac */ /* 0x000f620008000800 */
[C---:B-1----:R-:W-:Y:S01]  /*0c30*/  IMAD R22, R7.reuse, UR4, RZ ;  /* 0x0000000407167c24 */ /* 0x042fe2000f8e02ff */
[----:B------:R-:W1:Y:S01]  /*0c40*/  LDCU UR8, c[0x0][0x398] ;  /* 0x00007300ff0877ac */ /* 0x000e620008000800 */
[----:B------:R-:W-:-:S02]  /*0c50*/  VIADD R7, R7, 0x1 ;  /* 0x0000000107077836 */ /* 0x000fc40000000000 */
[----:B--2---:R-:W-:Y:S01]  /*0c60*/  IMAD R23, R12, UR13, RZ ;  /* 0x0000000d0c177c24 */ /* 0x004fe2000f8e02ff */
[----:B0-----:R-:W-:Y:S02]  /*0c70*/  IADD3 R26, PT, PT, R8, -0x2, R25 ;  /* 0xfffffffe081a7810 */ /* 0x001fe40007ffe019 */
[----:B---3--:R-:W-:Y:S02]  /*0c80*/  ISETP.GE.AND P1, PT, R2, UR5, PT ;  /* 0x0000000502007c0c */ /* 0x008fe4000bf26270 */
[----:B------:R-:W-:Y:S01]  /*0c90*/  SHF.R.S32.HI R25, RZ, 0x1f, R23 ;  /* 0x0000001fff197819 */ /* 0x000fe20000011417 */
[----:B----4-:R-:W-:Y:S01]  /*0ca0*/  VIADD R21, R10, UR9 ;  /* 0x000000090a157c36 */ /* 0x010fe20008000000 */
[----:B------:R-:W-:Y:S02]  /*0cb0*/  P2R R34, PR, RZ, 0x2 ;  /* 0x00000002ff227803 */ /* 0x000fe40000000000 */
[----:B------:R-:W-:Y:S01]  /*0cc0*/  IADD3 R20, P0, PT, R23, R22, RZ ;  /* 0x0000001617147210 */ /* 0x000fe20007f1e0ff */
[----:B-----5:R-:W-:Y:S01]  /*0cd0*/  IMAD R23, R21, UR14, R2 ;  /* 0x0000000e15177c24 */ /* 0x020fe2000f8e0202 */
[----:B------:R-:W-:-:S02]  /*0ce0*/  ISETP.GE.AND P2, PT, R7, R24, PT ;  /* 0x000000180700720c */ /* 0x000fc40003f46270 */
[----:B------:R-:W-:Y:S01]  /*0cf0*/  LEA.HI.X.SX32 R22, R22, R25, 0x1, P0 ;  /* 0x0000001916167211 */ /* 0x000fe200000f0eff */
[----:B------:R-:W-:Y:S01]  /*0d00*/  IMAD R23, R23, UR12, R26 ;  /* 0x0000000c17177c24 */ /* 0x000fe2000f8e021a */
[----:B-1----:R-:W-:Y:S02]  /*0d10*/  ISETP.GE.OR P1, PT, R5, UR8, P1 ;  /* 0x0000000805007c0c */ /* 0x002fe40008f26670 */
[----:B------:R-:W-:Y:S02]  /*0d20*/  P2R R36, PR, RZ, 0x4 ;  /* 0x00000004ff247803 */ /* 0x000fe40000000000 */
[----:B------:R-:W-:-:S09]  /*0d30*/  P2R R35, PR, RZ, 0x2 ;  /* 0x00000002ff237803 */ /* 0x000fd20000000000 */
.L_x_262:
[----:B------:R-:W-:Y:S01]  /*0d40*/  ISETP.NE.AND P0, PT, R34, RZ, PT ;  /* 0x000000ff2200720c */ /* 0x000fe20003f05270 */
[----:B------:R-:W-:Y:S01]  /*0d50*/  VIADD R39, R23, 0x1 ;  /* 0x0000000117277836 */ /* 0x000fe20000000000 */
[--C-:B------:R-:W-:Y:S02]  /*0d60*/  LOP3.LUT R24, R21, R3, R2.reuse, 0xfe, !PT ;  /* 0x0000000315187212 */ /* 0x100fe400078efe02 */
[----:B------:R-:W-:Y:S02]  /*0d70*/  ISETP.GE.OR P0, PT, R3, UR11, P0 ;  /* 0x0000000b03007c0c */ /* 0x000fe40008706670 */
[----:B------:R-:W-:Y:S02]  /*0d80*/  ISETP.GE.AND P1, PT, R2, UR16, PT ;  /* 0x0000001002007c0c */ /* 0x000fe4000bf26270 */
[----:B------:R-:W-:Y:S02]  /*0d90*/  ISETP.LT.OR P0, PT, R24, RZ, P0 ;  /* 0x000000ff1800720c */ /* 0x000fe40000701670 */
[----:B------:R-:W-:-:S02]  /*0da0*/  LOP3.LUT R24, R21, R17, R2, 0xfe, !PT ;  /* 0x0000001115187212 */ /* 0x000fc400078efe02 */
[----:B------:R-:W-:Y:S02]  /*0db0*/  ISETP.GE.OR P1, PT, R17, UR11, P1 ;  /* 0x0000000b11007c0c */ /* 0x000fe40008f26670 */
[C---:B------:R-:W-:Y:S02]  /*0dc0*/  ISETP.GE.OR P5, PT, R21.reuse, UR10, P0 ;  /* 0x0000000a15007c0c */ /* 0x040fe400087a6670 */
[----:B------:R-:W-:Y:S02]  /*0dd0*/  ISETP.LT.OR P1, PT, R24, RZ, P1 ;  /* 0x000000ff1800720c */ /* 0x000fe40000f21670 */
[----:B------:R-:W-:Y:S02]  /*0de0*/  ISETP.GE.AND P3, PT, R18, UR16, PT ;  /* 0x0000001012007c0c */ /* 0x000fe4000bf66270 */
[----:B------:R-:W-:Y:S02]  /*0df0*/  ISETP.GE.OR P4, PT, R21, UR10, P1 ;  /* 0x0000000a15007c0c */ /* 0x000fe40008f86670 */
[----:B------:R-:W-:-:S05]  /*0e00*/  ISETP.NE.AND P2, PT, R35, RZ, PT ;  /* 0x000000ff2300720c */ /* 0x000fca0003f45270 */
[----:B------:R-:W0:Y:S01]  /*0e10*/  @!P5 LDC.64 R24, c[0x0][0x380] ;  /* 0x0000e000ff18db82 */ /* 0x000e220000000a00 */
[----:B------:R-:W-:-:S04]  /*0e20*/  @!P5 IADD3 R29, P0, PT, R39, R20, RZ ;  /* 0x00000014271dd210 */ /* 0x000fc80007f1e0ff */
[----:B------:R-:W-:Y:S02]  /*0e30*/  @!P5 LEA.HI.X.SX32 R42, R39, R22, 0x1, P0 ;  /* 0x00000016272ad211 */ /* 0x000fe400000f0eff */
[----:B------:R-:W-:Y:S01]  /*0e40*/  @!P4 IADD3 R28, P1, PT, R23, R20, RZ ;  /* 0x00000014171cc210 */ /* 0x000fe20007f3e0ff */
[----:B------:R-:W1:Y:S01]  /*0e50*/  @!P4 LDC.64 R26, c[0x0][0x380] ;  /* 0x0000e000ff1acb82 */ /* 0x000e620000000a00 */
[----:B0-----:R-:W-:-:S04]  /*0e60*/  @!P5 LEA R24, P0, R29, R24, 0x1 ;  /* 0x000000181d18d211 */ /* 0x001fc800078008ff */
[----:B------:R-:W-:Y:S02]  /*0e70*/  @!P5 LEA.HI.X R25, R29, R25, R42, 0x1, P0 ;  /* 0x000000191d19d211 */ /* 0x000fe400000f0c2a */
[----:B------:R-:W-:Y:S02]  /*0e80*/  @!P4 LEA.HI.X.SX32 R29, R23, R22, 0x1, P1 ;  /* 0x00000016171dc211 */ /* 0x000fe400008f0eff */
[C---:B-1----:R-:W-:Y:S01]  /*0e90*/  @!P4 LEA R26, P0, R28.reuse, R26, 0x1 ;  /* 0x0000001a1c1ac211 */ /* 0x042fe200078008ff */
[----:B------:R-:W2:Y:S03]  /*0ea0*/  @!P5 LDG.E.U16 R24, desc[UR6][R24.64] ;  /* 0x000000061818d981 */ /* 0x000ea6000c1e1500 */
[----:B------:R-:W-:Y:S02]  /*0eb0*/  @!P4 LEA.HI.X R27, R28, R27, R29, 0x1, P0 ;  /* 0x0000001b1c1bc211 */ /* 0x000fe400000f0c1d */
[----:B------:R-:W-:-:S02]  /*0ec0*/  LOP3.LUT R28, R21, R5, R18, 0xfe, !PT ;  /* 0x00000005151c7212 */ /* 0x000fc400078efe12 */
[----:B------:R-:W-:Y:S01]  /*0ed0*/  ISETP.GE.OR P0, PT, R5, UR11, P3 ;  /* 0x0000000b05007c0c */ /* 0x000fe20009f06670 */
[----:B------:R-:W3:Y:S03]  /*0ee0*/  @!P4 LDG.E.U16 R26, desc[UR6][R26.64] ;  /* 0x000000061a1ac981 */ /* 0x000ee6000c1e1500 */
[----:B------:R-:W-:-:S04]  /*0ef0*/  ISETP.LT.OR P0, PT, R28, RZ, P0 ;  /* 0x000000ff1c00720c */ /* 0x000fc80000701670 */
[----:B------:R-:W-:-:S13]  /*0f00*/  ISETP.GE.OR P0, PT, R21, UR10, P0 ;  /* 0x0000000a15007c0c */ /* 0x000fda0008706670 */
[----:B------:R-:W-:-:S05]  /*0f10*/  @!P0 VIADD R29, R33, 0x2 ;  /* 0x00000002211d8836 */ /* 0x000fca0000000000 */
[----:B------:R-:W-:-:S04]  /*0f20*/  @!P0 IADD3 R39, P1, PT, R29, R20, RZ ;  /* 0x000000141d278210 */ /* 0x000fc80007f3e0ff */
[----:B------:R-:W-:Y:S02]  /*0f30*/  @!P0 LEA.HI.X.SX32 R44, R29, R22, 0x1, P1 ;  /* 0x000000161d2c8211 */ /* 0x000fe400008f0eff */
[----:B------:R-:W0:Y:S02]  /*0f40*/  @!P0 LDC.64 R28, c[0x0][0x380] ;  /* 0x0000e000ff1c8b82 */ /* 0x000e240000000a00 */
[C---:B0-----:R-:W-:Y:S02]  /*0f50*/  @!P0 LEA R42, P1, R39.reuse, R28, 0x1 ;  /* 0x0000001c272a8211 */ /* 0x041fe400078208ff */
[----:B------:R-:W-:Y:S02]  /*0f60*/  LOP3.LUT R28, R32, R21, RZ, 0xfc, !PT ;  /* 0x00000015201c7212 */ /* 0x000fe400078efcff */
[----:B------:R-:W-:Y:S02]  /*0f70*/  @!P0 LEA.HI.X R43, R39, R29, R44, 0x1, P1 ;  /* 0x0000001d272b8211 */ /* 0x000fe400008f0c2c */
[----:B------:R-:W-:-:S03]  /*0f80*/  ISETP.LT.OR P1, PT, R28, RZ, P2 ;  /* 0x000000ff1c00720c */ /* 0x000fc60001721670 */
[----:B------:R-:W4:Y:S01]  /*0f90*/  @!P0 LDG.E.U16 R42, desc[UR6][R42.64] ;  /* 0x000000062a2a8981 */ /* 0x000f22000c1e1500 */
[----:B------:R-:W-:-:S13]  /*0fa0*/  ISETP.GE.OR P1, PT, R21, UR10, P1 ;  /* 0x0000000a15007c0c */ /* 0x000fda0008f26670 */
[----:B------:R-:W-:-:S05]  /*0fb0*/  @!P1 VIADD R29, R23, 0x2 ;  /* 0x00000002171d9836 */ /* 0x000fca0000000000 */
[----:B------:R-:W-:-:S04]  /*0fc0*/  @!P1 IADD3 R39, P2, PT, R29, R20, RZ ;  /* 0x000000141d279210 */ /* 0x000fc80007f5e0ff */
[----:B------:R-:W-:Y:S02]  /*0fd0*/  @!P1 LEA.HI.X.SX32 R46, R29, R22, 0x1, P2 ;  /* 0x000000161d2e9211 */ /* 0x000fe400010f0eff */
[----:B------:R-:W0:Y:S02]  /*0fe0*/  @!P1 LDC.64 R28, c[0x0][0x380] ;  /* 0x0000e000ff1c9b82 */ /* 0x000e240000000a00 */
[----:B0-----:R-:W-:Y:S02]  /*0ff0*/  @!P1 LEA R44, P2, R39, R28, 0x1 ;  /* 0x0000001c272c9211 */ /* 0x001fe400078408ff */
[----:B------:R-:W-:Y:S02]  /*1000*/  LOP3.LUT R28, R21, R3, R18, 0xfe, !PT ;  /* 0x00000003151c7212 */ /* 0x000fe400078efe12 */
[----:B------:R-:W-:Y:S01]  /*1010*/  @!P1 LEA.HI.X R45, R39, R29, R46, 0x1, P2 ;  /* 0x0000001d272d9211 */ /* 0x000fe200010f0c2e */
[----:B------:R-:W-:Y:S01]  /*1020*/  VIADD R29, R33, 0x1 ;  /* 0x00000001211d7836 */ /* 0x000fe20000000000 */
[----:B------:R-:W-:-:S03]  /*1030*/  ISETP.GE.OR P2, PT, R3, UR11, P3 ;  /* 0x0000000b03007c0c */ /* 0x000fc60009f46670 */
[----:B------:R-:W5:Y:S01]  /*1040*/  @!P1 LDG.E.U16 R44, desc[UR6][R44.64] ;  /* 0x000000062c2c9981 */ /* 0x000f62000c1e1500 */
[----:B------:R-:W-:-:S04]  /*1050*/  ISETP.LT.OR P2, PT, R28, RZ, P2 ;  /* 0x000000ff1c00720c */ /* 0x000fc80001741670 */
[----:B------:R-:W-:-:S13]  /*1060*/  ISETP.GE.OR P2, PT, R21, UR10, P2 ;  /* 0x0000000a15007c0c */ /* 0x000fda0009746670 */
[----:B------:R-:W-:-:S04]  /*1070*/  @!P2 IADD3 R39, P6, PT, R29, R20, RZ ;  /* 0x000000141d27a210 */ /* 0x000fc80007fde0ff */
[----:B------:R-:W-:Y:S02]  /*1080*/  @!P2 LEA.HI.X.SX32 R46, R29, R22, 0x1, P6 ;  /* 0x000000161d2ea211 */ /* 0x000fe400030f0eff */
[----:B------:R-:W0:Y:S02]  /*1090*/  @!P2 LDC.64 R28, c[0x0][0x380] ;  /* 0x0000e000ff1cab82 */ /* 0x000e240000000a00 */
[----:B0-----:R-:W-:-:S04]  /*10a0*/  @!P2 LEA R28, P6, R39, R28, 0x1 ;  /* 0x0000001c271ca211 */ /* 0x001fc800078c08ff */
[----:B------:R-:W-:-:S05]  /*10b0*/  @!P2 LEA.HI.X R29, R39, R29, R46, 0x1, P6 ;  /* 0x0000001d271da211 */ /* 0x000fca00030f0c2e */
[----:B------:R-:W5:Y:S01]  /*10c0*/  @!P2 LDG.E.U16 R28, desc[UR6][R28.64] ;  /* 0x000000061c1ca981 */ /* 0x000f62000c1e1500 */
[----:B------:R-:W-:Y:S02]  /*10d0*/  LOP3.LUT R46, R21, R17, R18, 0xfe, !PT ;  /* 0x00000011152e7212 */ /* 0x000fe400078efe12 */
[----:B------:R-:W-:-:S04]  /*10e0*/  ISETP.GE.OR P3, PT, R17, UR11, P3 ;  /* 0x0000000b11007c0c */ /* 0x000fc80009f66670 */
[----:B------:R-:W-:Y:S02]  /*10f0*/  ISETP.LT.OR P3, PT, R46, RZ, P3 ;  /* 0x000000ff2e00720c */ /* 0x000fe40001f61670 */
[----:B------:R-:W-:Y:S02]  /*1100*/  CS2R R46, SRZ ;  /* 0x00000000002e7805 */ /* 0x000fe4000001ff00 */
[----:B------:R-:W-:Y:S01]  /*1110*/  ISETP.GE.OR P3, PT, R21, UR10, P3 ;  /* 0x0000000a15007c0c */ /* 0x000fe20009f66670 */
[----:B------:R-:W-:Y:S02]  /*1120*/  IMAD.MOV.U32 R41, RZ, RZ, RZ ;  /* 0x000000ffff297224 */ /* 0x000fe400078e00ff */
[----:B------:R-:W-:Y:S02]  /*1130*/  IMAD.MOV.U32 R49, RZ, RZ, RZ ;  /* 0x000000ffff317224 */ /* 0x000fe400078e00ff */
[----:B------:R-:W-:Y:S01]  /*1140*/  IMAD.MOV.U32 R39, RZ, RZ, RZ ;  /* 0x000000ffff277224 */ /* 0x000fe200078e00ff */
[----:B--2---:R-:W-:-:S02]  /*1150*/  @!P5 SHF.L.U32 R41, R24, 0x10, RZ ;  /* 0x000000101829d819 */ /* 0x004fc400000006ff */
[----:B------:R-:W-:Y:S01]  /*1160*/  LOP3.LUT R24, R21, R5, R0, 0xfe, !PT ;  /* 0x0000000515187212 */ /* 0x000fe200078efe00 */
[----:B---3--:R-:W-:Y:S02]  /*1170*/  @!P4 IMAD.U32 R39, R26, 0x10000, RZ ;  /* 0x000100001a27c824 */ /* 0x008fe400078e00ff */
[----:B----4-:R-:W-:Y:S01]  /*1180*/  @!P0 IMAD.U32 R47, R42, 0x10000, RZ ;  /* 0x000100002a2f8824 */ /* 0x010fe200078e00ff */
[----:B------:R-:W-:Y:S01]  /*1190*/  ISETP.GE.AND P0, PT, R0, UR16, PT ;  /* 0x0000001000007c0c */ /* 0x000fe2000bf06270 */
[----:B-----5:R-:W-:-:S03]  /*11a0*/  @!P1 IMAD.U32 R49, R44, 0x10000, RZ ;  /* 0x000100002c319824 */ /* 0x020fc600078e00ff */
[----:B------:R-:W-:-:S04]  /*11b0*/  ISETP.GE.OR P1, PT, R5, UR11, P0 ;  /* 0x0000000b05007c0c */ /* 0x000fc80008726670 */
[----:B------:R-:W-:Y:S02]  /*11c0*/  ISETP.LT.OR P1, PT, R24, RZ, P1 ;  /* 0x000000ff1800720c */ /* 0x000fe40000f21670 */
[----:B------:R-:W0:Y:S02]  /*11d0*/  @!P3 LDC.64 R24, c[0x0][0x380] ;  /* 0x0000e000ff18bb82 */ /* 0x000e240000000a00 */
[----:B------:R-:W-:-:S13]  /*11e0*/  ISETP.GE.OR P1, PT, R21, UR10, P1 ;  /* 0x0000000a15007c0c */ /* 0x000fda0008f26670 */
[----:B------:R-:W1:Y:S01]  /*11f0*/  @!P1 LDC.64 R26, c[0x0][0x380] ;  /* 0x0000e000ff1a9b82 */ /* 0x000e620000000a00 */
[----:B------:R-:W-:Y:S01]  /*1200*/  @!P2 IMAD.U32 R46, R28, 0x10000, RZ ;  /* 0x000100001c2ea824 */ /* 0x000fe200078e00ff */
[----:B------:R-:W-:-:S04]  /*1210*/  @!P3 IADD3 R29, P2, PT, R33, R20, RZ ;  /* 0x00000014211db210 */ /* 0x000fc80007f5e0ff */
[----:B------:R-:W-:Y:S02]  /*1220*/  @!P3 LEA.HI.X.SX32 R42, R33, R22, 0x1, P2 ;  /* 0x00000016212ab211 */ /* 0x000fe400010f0eff */
[----:B0-----:R-:W-:-:S04]  /*1230*/  @!P3 LEA R28, P2, R29, R24, 0x1 ;  /* 0x000000181d1cb211 */ /* 0x001fc800078408ff */
[----:B------:R-:W-:Y:S01]  /*1240*/  @!P3 LEA.HI.X R29, R29, R25, R42, 0x1, P2 ;  /* 0x000000191d1db211 */ /* 0x000fe200010f0c2a */
[----:B------:R-:W-:Y:S02]  /*1250*/  @!P1 VIADD R25, R31, 0x2 ;  /* 0x000000021f199836 */ /* 0x000fe40000000000 */
[----:B------:R-:W-:Y:S01]  /*1260*/  IMAD.MOV.U32 R45, RZ, RZ, R37 ;  /* 0x000000ffff2d7224 */ /* 0x000fe200078e0025 */
[----:B------:R-:W-:Y:S01]  /*1270*/  ISETP.GE.OR P0, PT, R17, UR11, P0 ;  /* 0x0000000b11007c0c */ /* 0x000fe20008706670 */
[----:B------:R-:W2:Y:S01]  /*1280*/  @!P3 LDG.E.U16 R28, desc[UR6][R28.64] ;  /* 0x000000061c1cb981 */ /* 0x000ea2000c1e1500 */
[----:B------:R-:W-:-:S04]  /*1290*/  @!P1 IADD3 R24, P2, PT, R25, R20, RZ ;  /* 0x0000001419189210 */ /* 0x000fc80007f5e0ff */
[----:B------:R-:W-:Y:S02]  /*12a0*/  @!P1 LEA.HI.X.SX32 R25, R25, R22, 0x1, P2 ;  /* 0x0000001619199211 */ /* 0x000fe400010f0eff */
[----:B-1----:R-:W-:-:S04]  /*12b0*/  @!P1 LEA R26, P2, R24, R26, 0x1 ;  /* 0x0000001a181a9211 */ /* 0x002fc800078408ff */
[----:B------:R-:W-:Y:S02]  /*12c0*/  @!P1 LEA.HI.X R27, R24, R27, R25, 0x1, P2 ;  /* 0x0000001b181b9211 */ /* 0x000fe400010f0c19 */
[----:B------:R-:W-:Y:S02]  /*12d0*/  ISETP.GE.AND P2, PT, R21, RZ, PT ;  /* 0x000000ff1500720c */ /* 0x000fe40003f46270 */
[----:B------:R-:W-:Y:S01]  /*12e0*/  IADD3 R25, PT, PT, R31, 0x1, RZ ;  /* 0x000000011f197810 */ /* 0x000fe20007ffe0ff */
[----:B------:R-:W3:Y:S01]  /*12f0*/  @!P1 LDG.E.U16 R26, desc[UR6][R26.64] ;  /* 0x000000061a1a9981 */ /* 0x000ee2000c1e1500 */
[----:B------:R-:W-:-:S04]  /*1300*/  ISETP.LE.OR P2, PT, R19, -0x1, !P2 ;  /* 0xffffffff1300780c */ /* 0x000fc80005743670 */
[----:B------:R-:W-:-:S04]  /*1310*/  ISETP.GE.OR P2, PT, R3, UR11, P2 ;  /* 0x0000000b03007c0c */ /* 0x000fc80009746670 */
[----:B------:R-:W-:-:S04]  /*1320*/  ISETP.GE.OR P2, PT, R0, UR16, P2 ;  /* 0x0000001000007c0c */ /* 0x000fc80009746670 */
[----:B------:R-:W-:-:S13]  /*1330*/  ISETP.GE.OR P2, PT, R21, UR10, P2 ;  /* 0x0000000a15007c0c */ /* 0x000fda0009746670 */
[----:B------:R-:W-:-:S04]  /*1340*/  @!P2 IADD3 R43, P4, PT, R25, R20, RZ ;  /* 0x00000014192ba210 */ /* 0x000fc80007f9e0ff */
[----:B------:R-:W-:Y:S02]  /*1350*/  @!P2 LEA.HI.X.SX32 R44, R25, R22, 0x1, P4 ;  /* 0x00000016192ca211 */ /* 0x000fe400020f0eff */
[----:B------:R-:W0:Y:S02]  /*1360*/  @!P2 LDC.64 R24, c[0x0][0x380] ;  /* 0x0000e000ff18ab82 */ /* 0x000e240000000a00 */
[----:B0-----:R-:W-:-:S04]  /*1370*/  @!P2 LEA R42, P4, R43, R24, 0x1 ;  /* 0x000000182b2aa211 */ /* 0x001fc800078808ff */
[----:B------:R-:W-:Y:S01]  /*1380*/  @!P2 LEA.HI.X R43, R43, R25, R44, 0x1, P4 ;  /* 0x000000192b2ba211 */ /* 0x000fe200020f0c2c */
[----:B------:R-:W-:-:S04]  /*1390*/  IMAD.MOV.U32 R44, RZ, RZ, R40 ;  /* 0x000000ffff2c7224 */ /* 0x000fc800078e0028 */
[----:B------:R-:W4:Y:S04]  /*13a0*/  @!P2 LDG.E.U16 R42, desc[UR6][R42.64] ;  /* 0x000000062a2aa981 */ /* 0x000f28000c1e1500 */
[----:B------:R-:W5:Y:S02]  /*13b0*/  LDG.E.U16 R24, desc[UR6][R44.64] ;  /* 0x000000062c187981 */ /* 0x000f64000c1e1500 */
[----:B-----5:R-:W-:Y:S02]  /*13c0*/  IMAD.U32 R25, R24, 0x10000, RZ ;  /* 0x0001000018197824 */ /* 0x020fe400078e00ff */
[----:B------:R-:W5:Y:S02]  /*13d0*/  LDG.E.U16 R24, desc[UR6][R44.64+0x2] ;  /* 0x000002062c187981 */ /* 0x000f64000c1e1500 */
[----:B------:R-:W-:Y:S01]  /*13e0*/  FFMA.FTZ R38, R25, R49, R38 ;  /* 0x0000003119267223 */ /* 0x000fe20000010026 */
[----:B-----5:R-:W-:Y:S01]  /*13f0*/  IMAD.U32 R25, R24, 0x10000, RZ ;  /* 0x0001000018197824 */ /* 0x020fe200078e00ff */
[----:B------:R-:W-:-:S04]  /*1400*/  LOP3.LUT R24, R21, R17, R0, 0xfe, !PT ;  /* 0x0000001115187212 */ /* 0x000fc800078efe00 */
[----:B------:R-:W-:-:S04]  /*1410*/  ISETP.LT.OR P0, PT, R24, RZ, P0 ;  /* 0x000000ff1800720c */ /* 0x000fc80000701670 */
[----:B------:R-:W-:Y:S01]  /*1420*/  ISETP.GE.OR P0, PT, R21, UR10, P0 ;  /* 0x0000000a15007c0c */ /* 0x000fe20008706670 */
[----:B------:R-:W-:Y:S02]  /*1430*/  FFMA.FTZ R40, R25, R41, R38 ;  /* 0x0000002919287223 */ /* 0x000fe40000010026 */
[----:B------:R-:W5:Y:S10]  /*1440*/  LDG.E.U16 R41, desc[UR6][R44.64+0xc] ;  /* 0x00000c062c297981 */ /* 0x000f74000c1e1500 */
[----:B------:R-:W0:Y:S01]  /*1450*/  @!P0 LDC.64 R24, c[0x0][0x380] ;  /* 0x0000e000ff188b82 */ /* 0x000e220000000a00 */
[----:B------:R-:W-:-:S04]  /*1460*/  @!P0 IADD3 R37, P4, PT, R31, R20, RZ ;  /* 0x000000141f258210 */ /* 0x000fc80007f9e0ff */
[----:B------:R-:W-:Y:S02]  /*1470*/  @!P0 LEA.HI.X.SX32 R38, R31, R22, 0x1, P4 ;  /* 0x000000161f268211 */ /* 0x000fe400020f0eff */
[----:B0-----:R-:W-:-:S04]  /*1480*/  @!P0 LEA R24, P4, R37, R24, 0x1 ;  /* 0x0000001825188211 */ /* 0x001fc800078808ff */
[----:B------:R-:W-:Y:S02]  /*1490*/  @!P0 LEA.HI.X R25, R37, R25, R38, 0x1, P4 ;  /* 0x0000001925198211 */ /* 0x000fe400020f0c26 */
[----:B------:R-:W2:Y:S04]  /*14a0*/  LDG.E.U16 R37, desc[UR6][R44.64+0x4] ;  /* 0x000004062c257981 */ /* 0x000ea8000c1e1500 */
[----:B------:R0:W5:Y:S04]  /*14b0*/  @!P0 LDG.E.U16 R24, desc[UR6][R24.64] ;  /* 0x0000000618188981 */ /* 0x000168000c1e1500 */
[----:B------:R-:W5:Y:S01]  /*14c0*/  LDG.E.U16 R38, desc[UR6][R44.64+0xe] ;  /* 0x00000e062c267981 */ /* 0x000f62000c1e1500 */
[----:B--2---:R-:W-:-:S04]  /*14d0*/  IMAD.U32 R37, R37, 0x10000, RZ ;  /* 0x0001000025257824 */ /* 0x004fc800078e00ff */
[----:B------:R-:W-:Y:S02]  /*14e0*/  FFMA.FTZ R40, R37, R39, R40 ;  /* 0x0000002725287223 */ /* 0x000fe40000010028 */
[----:B------:R-:W2:Y:S04]  /*14f0*/  LDG.E.U16 R37, desc[UR6][R44.64+0x6] ;  /* 0x000006062c257981 */ /* 0x000ea8000c1e1500 */
[----:B------:R1:W5:Y:S01]  /*1500*/  LDG.E.U16 R39, desc[UR6][R44.64+0x10] ;  /* 0x000010062c277981 */ /* 0x000362000c1e1500 */
[----:B--2---:R-:W-:-:S04]  /*1510*/  IMAD.U32 R37, R37, 0x10000, RZ ;  /* 0x0001000025257824 */ /* 0x004fc800078e00ff */
[----:B------:R-:W-:Y:S02]  /*1520*/  FFMA.FTZ R47, R37, R47, R40 ;  /* 0x0000002f252f7223 */ /* 0x000fe40000010028 */
[----:B------:R-:W2:Y:S04]  /*1530*/  LDG.E.U16 R37, desc[UR6][R44.64+0x8] ;  /* 0x000008062c257981 */ /* 0x000ea8000c1e1500 */
[----:B------:R-:W3:Y:S01]  /*1540*/  LDG.E.U16 R40, desc[UR6][R44.64+0xa] ;  /* 0x00000a062c287981 */ /* 0x000ee2000c1e1500 */
[----:B------:R-:W-:Y:S02]  /*1550*/  VIADD R30, R30, 0x12 ;  /* 0x000000121e1e7836 */ /* 0x000fe40000000000 */
[----:B0-----:R-:W-:Y:S01]  /*1560*/  IMAD.MOV.U32 R25, RZ, RZ, RZ ;  /* 0x000000ffff197224 */ /* 0x001fe200078e00ff */
[----:B----4-:R-:W-:Y:S01]  /*1570*/  @!P2 SHF.L.U32 R25, R42, 0x10, RZ ;  /* 0x000000102a19a819 */ /* 0x010fe200000006ff */
[----:B------:R-:W-:-:S02]  /*1580*/  VIADD R21, R21, 0xffffffff ;  /* 0xffffffff15157836 */ /* 0x000fc40000000000 */
[----:B--2---:R-:W-:Y:S01]  /*1590*/  IMAD.U32 R48, R37, 0x10000, RZ ;  /* 0x0001000025307824 */ /* 0x004fe200078e00ff */
[----:B------:R-:W-:Y:S01]  /*15a0*/  MOV R37, RZ ;  /* 0x000000ff00257202 */ /* 0x000fe20000000f00 */
[----:B------:R-:W-:Y:S02]  /*15b0*/  @!P3 IMAD.U32 R37, R28, 0x10000, RZ ;  /* 0x000100001c25b824 */ /* 0x000fe400078e00ff */
[----:B------:R-:W-:Y:S01]  /*15c0*/  FFMA.FTZ R46, R48, R46, R47 ;  /* 0x0000002e302e7223 */ /* 0x000fe2000001002f */
[----:B---3--:R-:W-:Y:S02]  /*15d0*/  IMAD.U32 R27, R40, 0x10000, RZ ;  /* 0x00010000281b7824 */ /* 0x008fe400078e00ff */
[----:B------:R-:W-:Y:S02]  /*15e0*/  IMAD.MOV.U32 R28, RZ, RZ, RZ ;  /* 0x000000ffff1c7224 */ /* 0x000fe400078e00ff */
[----:B------:R-:W-:Y:S02]  /*15f0*/  @!P1 IMAD.U32 R28, R26, 0x10000, RZ ;  /* 0x000100001a1c9824 */ /* 0x000fe400078e00ff */
[----:B------:R-:W-:Y:S01]  /*1600*/  FFMA.FTZ R27, R27, R37, R46 ;  /* 0x000000251b1b7223 */ /* 0x000fe2000001002e */
[----:B-----5:R-:W-:Y:S01]  /*1610*/  IMAD.U32 R26, R41, 0x10000, RZ ;  /* 0x00010000291a7824 */ /* 0x020fe200078e00ff */
[----:B------:R-:W-:-:S03]  /*1620*/  IADD3 R40, P1, PT, R44, 0x12, RZ ;  /* 0x000000122c287810 */ /* 0x000fc60007f3e0ff */
[----:B-1----:R-:W-:Y:S01]  /*1630*/  FFMA.FTZ R44, R26, R28, R27 ;  /* 0x0000001c1a2c7223 */ /* 0x002fe2000001001b */
[----:B------:R-:W-:Y:S02]  /*1640*/  IMAD.MOV.U32 R26, RZ, RZ, RZ ;  /* 0x000000ffff1a7224 */ /* 0x000fe400078e00ff */
[----:B------:R-:W-:Y:S01]  /*1650*/  @!P0 IMAD.U32 R26, R24, 0x10000, RZ ;  /* 0x00010000181a8824 */ /* 0x000fe200078e00ff */
[----:B------:R-:W-:Y:S01]  /*1660*/  ISETP.NE.AND P0, PT, R30, 0x36, PT ;  /* 0x000000361e00780c */ /* 0x000fe20003f05270 */
[----:B------:R-:W-:Y:S02]  /*1670*/  IMAD.U32 R27, R38, 0x10000, RZ ;  /* 0x00010000261b7824 */ /* 0x000fe400078e00ff */
[----:B------:R-:W-:Y:S02]  /*1680*/  IMAD R28, RZ, RZ, -UR16 ;  /* 0x80000010ff1c7e24 */ /* 0x000fe4000f8e02ff */
[----:B------:R-:W-:Y:S02]  /*1690*/  IMAD.U32 R38, R39, 0x10000, RZ ;  /* 0x0001000027267824 */ /* 0x000fe400078e00ff */
[----:B------:R-:W-:Y:S01]  /*16a0*/  FFMA.FTZ R25, R27, R25, R44 ;  /* 0x000000191b197223 */ /* 0x000fe2000001002c */
[----:B------:R-:W-:-:S02]  /*16b0*/  IMAD.X R37, RZ, RZ, R45, P1 ;  /* 0x000000ffff257224 */ /* 0x000fc400008e062d */
[----:B------:R-:W-:Y:S02]  /*16c0*/  IMAD R33, R28, UR11, R33 ;  /* 0x0000000b1c217c24 */ /* 0x000fe4000f8e0221 */
[----:B------:R-:W-:Y:S01]  /*16d0*/  FFMA.FTZ R38, R38, R26, R25 ;  /* 0x0000001a26267223 */ /* 0x000fe20000010019 */
[C---:B------:R-:W-:Y:S02]  /*16e0*/  IMAD R31, R28.reuse, UR11, R31 ;  /* 0x0000000b1c1f7c24 */ /* 0x040fe4000f8e021f */
[----:B------:R-:W-:Y:S01]  /*16f0*/  IMAD R23, R28, UR11, R23 ;  /* 0x0000000b1c177c24 */ /* 0x000fe2000f8e0217 */
[----:B------:R-:W-:Y:S06]  /*1700*/  @P0 BRA `(.L_x_262) ;  /* 0xfffffff4008c0947 */ /* 0x000fec000383ffff */
[----:B------:R-:W-:-:S13]  /*1710*/  ISETP.NE.AND P6, PT, R36, RZ, PT ;  /* 0x000000ff2400720c */ /* 0x000fda0003fc5270 */
[----:B------:R-:W-:Y:S05]  /*1720*/  @!P6 BRA `(.L_x_263) ;  /* 0xfffffff40010e947 */ /* 0x000fea000383ffff */
[----:B------:R-:W-:Y:S05]  /*1730*/  BSYNC.RECONVERGENT B0 ;  /* 0x0000000000007941 */ /* 0x000fea0003800200 */
.L_x_261:
        /* <DEDUP_REMOVED lines=31> */
.L_x_260:
        /* <DEDUP_REMOVED lines=38> */
.L_x_266:
[----:B------:R-:W-:-:S07]  /*1b90*/  MOV R4, 0x1bb0 ;  /* 0x00001bb000047802 */ /* 0x000fce0000000f00 */
[----:B---34-:R-:W-:Y:S05]  /*1ba0*/  CALL.REL.NOINC `($__internal_4_$__cuda_sm20_div_u64) ;  /* 0x0000001400d07944 */ /* 0x018fea0003c00000 */
[----:B------:R-:W-:Y:S02]  /*1bb0*/  IMAD.MOV.U32 R4, RZ, RZ, R6 ;  /* 0x000000ffff047224 */ /* 0x000fe400078e0006 */
[----:B------:R-:W-:-:S07]  /*1bc0*/  IMAD.MOV.U32 R5, RZ, RZ, R7 ;  /* 0x000000ffff057224 */ /* 0x000fce00078e0007 */
.L_x_267:
[----:B---34-:R-:W-:Y:S05]  /*1bd0*/  BSYNC.RECONVERGENT B0 ;  /* 0x0000000000007941 */ /* 0x018fea0003800200 */
.L_x_265:
        /* <DEDUP_REMOVED lines=11> */
[----:B------:R-:W2:Y:S06]  /*1c90*/  LDCU UR5, c[0x0][0x3cc] ;  /* 0x00007980ff0577ac */ /* 0x000eac0008000800 */
        /* <DEDUP_REMOVED lines=36> */
[----:B0-----:R-:W-:Y:S02]  /*1ee0*/  IABS R13, R5 ;  /* 0x00000005000d7213 */ /* 0x001fe40000000000 */
        /* <DEDUP_REMOVED lines=13> */
[----:B----4-:R-:W-:Y:S01]  /*1fc0*/  IABS R11, R17 ;  /* 0x00000011000b7213 */ /* 0x010fe20000000000 */
[----:B------:R-:W0:Y:S01]  /*1fd0*/  F2I.FTZ.U32.TRUNC.NTZ R9, R9 ;  /* 0x0000000900097305 */ /* 0x000e22000021f000 */
[----:B------:R-:W-:-:S07]  /*1fe0*/  ISETP.GE.AND P3, PT, R8, RZ, PT ;  /* 0x000000ff0800720c */ /* 0x000fce0003f66270 */
[----:B------:R-:W-:-:S04]  /*1ff0*/  @P1 VIADD R7, R7, 0x1 ;  /* 0x0000000107071836 */ /* 0x000fc80000000000 */
[----:B------:R-:W-:Y:S02]  /*2000*/  IMAD.MOV.U32 R12, RZ, RZ, R7 ;  /* 0x000000ffff0c7224 */ /* 0x000fe400078e0007 */
[----:B0-----:R-:W-:-:S03]  /*2010*/  IMAD.MOV R8, RZ, RZ, -R9 ;  /* 0x000000ffff087224 */ /* 0x001fc600078e0a09 */
[----:B------:R-:W-:Y:S02]  /*2020*/  @!P3 IADD3 R12, PT, PT, -R12, RZ, RZ ;  /* 0x000000ff0c0cb210 */ /* 0x000fe40007ffe1ff */
        /* <DEDUP_REMOVED lines=17> */
[----:B------:R-:W-:Y:S01]  /*2140*/  LOP3.LUT R8, R12, R5, RZ, 0x3c, !PT ;  /* 0x000000050c087212 */ /* 0x000fe200078e3cff */
[----:B------:R-:W-:-:S03]  /*2150*/  IMAD.MOV.U32 R13, RZ, RZ, R2 ;  /* 0x000000ffff0d7224 */ /* 0x000fc600078e0002 */
        /* <DEDUP_REMOVED lines=52> */
.L_x_269:
[----:B------:R-:W-:Y:S05]  /*24a0*/  BSYNC.RECONVERGENT B0 ;  /* 0x0000000000007941 */ /* 0x000fea0003800200 */
.L_x_268:
        /* <DEDUP_REMOVED lines=14> */
.L_x_270:
        /* <DEDUP_REMOVED lines=13> */
[----:B0-----:R-:W0:Y:S11]  /*2660*/  MUFU.RCP R11, R11 ;  /* 0x0000000b000b7308 */ /* 0x001e360000001000 */
[----:B------:R-:W-:Y:S01]  /*2670*/  @!P5 IADD3 R5, PT, PT, R5, -R10, RZ ;  /* 0x8000000a0505d210 */ /* 0x000fe20007ffe0ff */
[----:B------:R-:W-:-:S03]  /*2680*/  @!P5 VIADD R7, R7, 0x1 ;  /* 0x000000010707d836 */ /* 0x000fc60000000000 */
[----:B------:R-:W-:Y:S01]  /*2690*/  ISETP.GE.U32.AND P3, PT, R5, R0, PT ;  /* 0x000000000500720c */ /* 0x000fe20003f66070 */
[----:B------:R-:W-:Y:S01]  /*26a0*/  IMAD.MOV.U32 R0, RZ, RZ, R10 ;  /* 0x000000ffff007224 */ /* 0x000fe200078e000a */
[----:B------:R-:W1:Y:S01]  /*26b0*/  LDC R5, c[0x0][0x3c0] ;  /* 0x0000f000ff057b82 */ /* 0x000e620000000800 */
[----:B0-----:R-:W-:-:S10]  /*26c0*/  VIADD R8, R11, 0xffffffe ;  /* 0x0ffffffe0b087836 */ /* 0x001fd40000000000 */
        /* <DEDUP_REMOVED lines=8> */
[----:B------:R-:W0:Y:S02]  /*2750*/  I2F.RP R12, R18 ;  /* 0x00000012000c7306 */ /* 0x000e240000209400 */
[----:B------:R-:W-:-:S04]  /*2760*/  IMAD.HI.U32 R9, R2, R11, RZ ;  /* 0x0000000b02097227 */ /* 0x000fc800078e00ff */
[----:B------:R-:W-:-:S04]  /*2770*/  IMAD.MOV R8, RZ, RZ, -R9 ;  /* 0x000000ffff087224 */ /* 0x000fc800078e0a09 */
[----:B------:R-:W-:Y:S01]  /*2780*/  IMAD R11, R10, R8, R11 ;  /* 0x000000080a0b7224 */ /* 0x000fe200078e020b */
[----:B------:R-:W-:Y:S01]  /*2790*/  LOP3.LUT R8, R15, R6, RZ, 0x3c, !PT ;  /* 0x000000060f087212 */ /* 0x000fe200078e3cff */
[----:B0-----:R-:W0:Y:S03]  /*27a0*/  MUFU.RCP R12, R12 ;  /* 0x0000000c000c7308 */ /* 0x001e260000001000 */
[----:B------:R-:W-:Y:S02]  /*27b0*/  ISETP.GT.U32.AND P6, PT, R0, R11, PT ;  /* 0x0000000b0000720c */ /* 0x000fe40003fc4070 */
[----:B------:R-:W-:-:S11]  /*27c0*/  ISETP.GE.AND P2, PT, R8, RZ, PT ;  /* 0x000000ff0800720c */ /* 0x000fd60003f46270 */
[----:B------:R-:W-:Y:S01]  /*27d0*/  @!P6 IMAD.IADD R11, R11, 0x1, -R10 ;  /* 0x000000010b0be824 */ /* 0x000fe200078e0a0a */
[----:B------:R-:W-:Y:S01]  /*27e0*/  LOP3.LUT R10, R3, R6, RZ, 0x3c, !PT ;  /* 0x00000006030a7212 */ /* 0x000fe200078e3cff */
[----:B------:R-:W-:Y:S02]  /*27f0*/  @!P6 VIADD R9, R9, 0x1 ;  /* 0x000000010909e836 */ /* 0x000fe40000000000 */
[----:B0-----:R-:W-:Y:S01]  /*2800*/  VIADD R16, R12, 0xffffffe ;  /* 0x0ffffffe0c107836 */ /* 0x001fe20000000000 */
[----:B------:R-:W-:Y:S01]  /*2810*/  ISETP.GE.U32.AND P4, PT, R11, R0, PT ;  /* 0x000000000b00720c */ /* 0x000fe20003f86070 */
[----:B------:R-:W-:Y:S01]  /*2820*/  @!P2 IMAD.MOV R7, RZ, RZ, -R7 ;  /* 0x000000ffff07a224 */ /* 0x000fe200078e0a07 */
[----:B------:R-:W-:Y:S01]  /*2830*/  ISETP.GE.AND P1, PT, R10, RZ, PT ;  /* 0x000000ff0a00720c */ /* 0x000fe20003f26270 */
[----:B------:R0:W2:Y:S01]  /*2840*/  F2I.FTZ.U32.TRUNC.NTZ R17, R16 ;  /* 0x0000001000117305 */ /* 0x0000a2000021f000 */
[----:B------:R-:W-:Y:S02]  /*2850*/  LOP3.LUT R10, RZ, R6, RZ, 0x33, !PT ;  /* 0x00000006ff0a7212 */ /* 0x000fe400078e33ff */
[----:B-1----:R-:W-:-:S05]  /*2860*/  IABS R11, R5 ;  /* 0x00000005000b7213 */ /* 0x002fca0000000000 */
[----:B------:R-:W1:Y:S01]  /*2870*/  I2F.RP R20, R11 ;  /* 0x0000000b00147306 */ /* 0x000e620000209400 */
[----:B0-----:R-:W-:Y:S02]  /*2880*/  IMAD.MOV.U32 R16, RZ, RZ, RZ ;  /* 0x000000ffff107224 */ /* 0x001fe400078e00ff */
[----:B------:R-:W-:-:S04]  /*2890*/  @P4 VIADD R9, R9, 0x1 ;  /* 0x0000000109094836 */ /* 0x000fc80000000000 */
[----:B------:R-:W-:Y:S01]  /*28a0*/  IMAD.MOV.U32 R8, RZ, RZ, R9 ;  /* 0x000000ffff087224 */ /* 0x000fe200078e0009 */
[C---:B------:R-:W-:Y:S01]  /*28b0*/  SEL R9, R10.reuse, R7, !P3 ;  /* 0x000000070a097207 */ /* 0x040fe20005800000 */
[--C-:B--2---:R-:W-:Y:S02]  /*28c0*/  IMAD.MOV R19, RZ, RZ, -R17.reuse ;  /* 0x000000ffff137224 */ /* 0x104fe400078e0a11 */
[----:B------:R-:W-:Y:S01]  /*28d0*/  @!P1 IMAD.MOV R8, RZ, RZ, -R8 ;  /* 0x000000ffff089224 */ /* 0x000fe200078e0a08 */
[----:B------:R-:W-:Y:S01]  /*28e0*/  IABS R12, R9 ;  /* 0x00000009000c7213 */ /* 0x000fe20000000000 */
[----:B------:R-:W-:Y:S01]  /*28f0*/  IMAD R19, R19, R18, RZ ;  /* 0x0000001213137224 */ /* 0x000fe200078e02ff */
[----:B-1----:R-:W0:Y:S02]  /*2900*/  MUFU.RCP R20, R20 ;  /* 0x0000001400147308 */ /* 0x002e240000001000 */
[----:B------:R-:W-:Y:S01]  /*2910*/  SEL R7, R10, R8, !P3 ;  /* 0x000000080a077207 */ /* 0x000fe20005800000 */
[----:B------:R-:W-:-:S03]  /*2920*/  IMAD.HI.U32 R19, R17, R19, R16 ;  /* 0x0000001311137227 */ /* 0x000fc600078e0010 */
[----:B------:R-:W-:-:S03]  /*2930*/  IABS R8, R7 ;  /* 0x0000000700087213 */ /* 0x000fc60000000000 */
[----:B------:R-:W-:-:S04]  /*2940*/  IMAD.HI.U32 R10, R19, R12, RZ ;  /* 0x0000000c130a7227 */ /* 0x000fc800078e00ff */
[----:B------:R-:W-:Y:S01]  /*2950*/  IMAD.HI.U32 R16, R19, R8, RZ ;  /* 0x0000000813107227 */ /* 0x000fe200078e00ff */
[----:B------:R-:W-:-:S03]  /*2960*/  IADD3 R17, PT, PT, -R10, RZ, RZ ;  /* 0x000000ff0a117210 */ /* 0x000fc60007ffe1ff */
[----:B------:R-:W-:Y:S02]  /*2970*/  IMAD.MOV R19, RZ, RZ, -R16 ;  /* 0x000000ffff137224 */ /* 0x000fe400078e0a10 */
[C---:B------:R-:W-:Y:S02]  /*2980*/  IMAD R12, R18.reuse, R17, R12 ;  /* 0x00000011120c7224 */ /* 0x040fe400078e020c */
[----:B------:R-:W-:Y:S01]  /*2990*/  IMAD R17, R18, R19, R8 ;  /* 0x0000001312117224 */ /* 0x000fe200078e0208 */
[----:B------:R-:W-:Y:S01]  /*29a0*/  LOP3.LUT R19, RZ, R4, RZ, 0x33, !PT ;  /* 0x00000004ff137212 */ /* 0x000fe200078e33ff */
[----:B0-----:R-:W-:Y:S01]  /*29b0*/  VIADD R21, R20, 0xffffffe ;  /* 0x0ffffffe14157836 */ /* 0x001fe20000000000 */
[C---:B------:R-:W-:Y:S01]  /*29c0*/  ISETP.GT.U32.AND P5, PT, R18.reuse, R12, PT ;  /* 0x0000000c1200720c */ /* 0x040fe20003fa4070 */
[----:B------:R-:W0:Y:S01]  /*29d0*/  LDC R8, c[0x0][0x3bc] ;  /* 0x0000ef00ff087b82 */ /* 0x000e220000000800 */
[----:B------:R-:W-:-:S11]  /*29e0*/  ISETP.GT.U32.AND P6, PT, R18, R17, PT ;  /* 0x000000111200720c */ /* 0x000fd60003fc4070 */
[--C-:B------:R-:W-:Y:S02]  /*29f0*/  @!P5 IMAD.IADD R12, R12, 0x1, -R18.reuse ;  /* 0x000000010c0cd824 */ /* 0x100fe400078e0a12 */
[----:B------:R-:W-:Y:S02]  /*2a00*/  @!P6 IMAD.IADD R17, R17, 0x1, -R18 ;  /* 0x000000011111e824 */ /* 0x000fe400078e0a12 */
[----:B------:R-:W-:Y:S01]  /*2a10*/  @!P5 VIADD R10, R10, 0x1 ;  /* 0x000000010a0ad836 */ /* 0x000fe20000000000 */
[-C--:B------:R-:W-:Y:S01]  /*2a20*/  ISETP.GE.U32.AND P3, PT, R12, R18.reuse, PT ;  /* 0x000000120c00720c */ /* 0x080fe20003f66070 */
[----:B------:R-:W-:Y:S01]  /*2a30*/  @!P6 VIADD R16, R16, 0x1 ;  /* 0x000000011010e836 */ /* 0x000fe20000000000 */
[----:B------:R-:W-:Y:S02]  /*2a40*/  ISETP.GE.U32.AND P4, PT, R17, R18, PT ;  /* 0x000000121100720c */ /* 0x000fe40003f86070 */
[-C--:B------:R-:W-:Y:S01]  /*2a50*/  LOP3.LUT R12, R9, R4.reuse, RZ, 0x3c, !PT ;  /* 0x00000004090c7212 */ /* 0x080fe200078e3cff */
[----:B------:R-:W1:Y:S01]  /*2a60*/  F2I.FTZ.U32.TRUNC.NTZ R17, R21 ;  /* 0x0000001500117305 */ /* 0x000e62000021f000 */
[----:B------:R-:W-:-:S02]  /*2a70*/  LOP3.LUT R18, R7, R4, RZ, 0x3c, !PT ;  /* 0x0000000407127212 */ /* 0x000fc400078e3cff */
[----:B------:R-:W-:Y:S02]  /*2a80*/  ISETP.GE.AND P2, PT, R12, RZ, PT ;  /* 0x000000ff0c00720c */ /* 0x000fe40003f46270 */
[----:B------:R-:W-:Y:S02]  /*2a90*/  ISETP.GE.AND P1, PT, R18, RZ, PT ;  /* 0x000000ff1200720c */ /* 0x000fe40003f26270 */
[-C--:B0-----:R-:W-:Y:S02]  /*2aa0*/  IABS R18, R8.reuse ;  /* 0x0000000800127213 */ /* 0x081fe40000000000 */
[----:B------:R-:W-:Y:S01]  /*2ab0*/  @P3 IADD3 R10, PT, PT, R10, 0x1, RZ ;  /* 0x000000010a0a3810 */ /* 0x000fe20007ffe0ff */
[----:B------:R-:W-:Y:S01]  /*2ac0*/  @P4 VIADD R16, R16, 0x1 ;  /* 0x0000000110104836 */ /* 0x000fe20000000000 */
[----:B------:R-:W-:Y:S01]  /*2ad0*/  ISETP.NE.AND P3, PT, R4, RZ, PT ;  /* 0x000000ff0400720c */ /* 0x000fe20003f65270 */
[----:B------:R-:W0:Y:S01]  /*2ae0*/  I2F.RP R23, R18 ;  /* 0x0000001200177306 */ /* 0x000e220000209400 */
[----:B------:R-:W-:Y:S01]  /*2af0*/  LOP3.LUT R25, RZ, R8, RZ, 0x33, !PT ;  /* 0x00000008ff197212 */ /* 0x000fe200078e33ff */
[----:B-1----:R-:W-:-:S02]  /*2b00*/  IMAD.MOV R20, RZ, RZ, -R17 ;  /* 0x000000ffff147224 */ /* 0x002fc400078e0a11 */
[----:B------:R-:W-:Y:S02]  /*2b10*/  @!P2 IMAD.MOV R10, RZ, RZ, -R10 ;  /* 0x000000ffff0aa224 */ /* 0x000fe400078e0a0a */
[----:B------:R-:W-:-:S03]  /*2b20*/  @!P1 IMAD.MOV R16, RZ, RZ, -R16 ;  /* 0x000000ffff109224 */ /* 0x000fc600078e0a10 */
[C---:B------:R-:W-:Y:S02]  /*2b30*/  SEL R10, R19.reuse, R10, !P3 ;  /* 0x0000000a130a7207 */ /* 0x040fe40005800000 */
[----:B------:R-:W-:Y:S01]  /*2b40*/  SEL R12, R19, R16, !P3 ;  /* 0x00000010130c7207 */ /* 0x000fe20005800000 */
[----:B------:R-:W-:Y:S01]  /*2b50*/  IMAD R19, R20, R11, RZ ;  /* 0x0000000b14137224 */ /* 0x000fe200078e02ff */
[----:B------:R-:W-:Y:S01]  /*2b60*/  IABS R20, R10 ;  /* 0x0000000a00147213 */ /* 0x000fe20000000000 */
[----:B------:R-:W-:Y:S01]  /*2b70*/  IMAD.MOV.U32 R16, RZ, RZ, RZ ;  /* 0x000000ffff107224 */ /* 0x000fe200078e00ff */
[----:B------:R-:W-:Y:S01]  /*2b80*/  IABS R22, R12 ;  /* 0x0000000c00167213 */ /* 0x000fe20000000000 */
[----:B0-----:R-:W0:Y:S02]  /*2b90*/  MUFU.RCP R23, R23 ;  /* 0x0000001700177308 */ /* 0x001e240000001000 */
[----:B------:R-:W-:-:S06]  /*2ba0*/  IMAD.HI.U32 R19, R17, R19, R16 ;  /* 0x0000001311137227 */ /* 0x000fcc00078e0010 */
[----:B------:R-:W-:-:S04]  /*2bb0*/  IMAD.HI.U32 R16, R19, R20, RZ ;  /* 0x0000001413107227 */ /* 0x000fc800078e00ff */
[----:B------:R-:W-:-:S04]  /*2bc0*/  IMAD.HI.U32 R19, R19, R22, RZ ;  /* 0x0000001613137227 */ /* 0x000fc800078e00ff */
[----:B------:R-:W-:Y:S01]  /*2bd0*/  IMAD.MOV R17, RZ, RZ, -R16 ;  /* 0x000000ffff117224 */ /* 0x000fe200078e0a10 */
[----:B------:R-:W-:-:S03]  /*2be0*/  IADD3 R21, PT, PT, -R19, RZ, RZ ;  /* 0x000000ff13157210 */ /* 0x000fc60007ffe1ff */
[C---:B------:R-:W-:Y:S02]  /*2bf0*/  IMAD R20, R11.reuse, R17, R20 ;  /* 0x000000110b147224 */ /* 0x040fe400078e0214 */
[----:B------:R-:W-:Y:S02]  /*2c00*/  IMAD R22, R11, R21, R22 ;  /* 0x000000150b167224 */ /* 0x000fe400078e0216 */
[----:B0-----:R-:W-:Y:S01]  /*2c10*/  VIADD R17, R23, 0xffffffe ;  /* 0x0ffffffe17117836 */ /* 0x001fe20000000000 */
[C---:B------:R-:W-:Y:S02]  /*2c20*/  ISETP.GT.U32.AND P5, PT, R11.reuse, R20, PT ;  /* 0x000000140b00720c */ /* 0x040fe40003fa4070 */
[----:B------:R-:W-:-:S03]  /*2c30*/  ISETP.GT.U32.AND P6, PT, R11, R22, PT ;  /* 0x000000160b00720c */ /* 0x000fc60003fc4070 */
[----:B------:R-:W0:Y:S08]  /*2c40*/  F2I.FTZ.U32.TRUNC.NTZ R17, R17 ;  /* 0x0000001100117305 */ /* 0x000e30000021f000 */
[--C-:B------:R-:W-:Y:S02]  /*2c50*/  @!P5 IMAD.IADD R20, R20, 0x1, -R11.reuse ;  /* 0x000000011414d824 */ /* 0x100fe400078e0a0b */
[----:B------:R-:W-:-:S02]  /*2c60*/  @!P6 IMAD.IADD R22, R22, 0x1, -R11 ;  /* 0x000000011616e824 */ /* 0x000fc400078e0a0b */
[----:B------:R-:W-:Y:S01]  /*2c70*/  @!P5 VIADD R16, R16, 0x1 ;  /* 0x000000011010d836 */ /* 0x000fe20000000000 */
[-C--:B------:R-:W-:Y:S01]  /*2c80*/  ISETP.GE.U32.AND P3, PT, R20, R11.reuse, PT ;  /* 0x0000000b1400720c */ /* 0x080fe20003f66070 */
[----:B------:R-:W-:Y:S01]  /*2c90*/  @!P6 VIADD R19, R19, 0x1 ;  /* 0x000000011313e836 */ /* 0x000fe20000000000 */
[----:B------:R-:W-:Y:S01]  /*2ca0*/  ISETP.GE.U32.AND P4, PT, R22, R11, PT ;  /* 0x0000000b1600720c */ /* 0x000fe20003f86070 */
[----:B0-----:R-:W-:Y:S01]  /*2cb0*/  IMAD.MOV R21, RZ, RZ, -R17 ;  /* 0x000000ffff157224 */ /* 0x001fe200078e0a11 */
[-C--:B------:R-:W-:Y:S02]  /*2cc0*/  LOP3.LUT R11, R10, R5.reuse, RZ, 0x3c, !PT ;  /* 0x000000050a0b7212 */ /* 0x080fe400078e3cff */
[----:B------:R-:W-:Y:S01]  /*2cd0*/  LOP3.LUT R20, R12, R5, RZ, 0x3c, !PT ;  /* 0x000000050c147212 */ /* 0x000fe200078e3cff */
[----:B------:R-:W-:Y:S01]  /*2ce0*/  IMAD R21, R21, R18, RZ ;  /* 0x0000001215157224 */ /* 0x000fe200078e02ff */
[----:B------:R-:W-:Y:S02]  /*2cf0*/  ISETP.GE.AND P2, PT, R11, RZ, PT ;  /* 0x000000ff0b00720c */ /* 0x000fe40003f46270 */
[----:B------:R-:W-:-:S02]  /*2d00*/  ISETP.GE.AND P1, PT, R20, RZ, PT ;  /* 0x000000ff1400720c */ /* 0x000fc40003f26270 */
[----:B------:R-:W-:Y:S01]  /*2d10*/  LOP3.LUT R20, RZ, R5, RZ, 0x33, !PT ;  /* 0x00000005ff147212 */ /* 0x000fe200078e33ff */
[----:B------:R-:W-:Y:S01]  /*2d20*/  @P3 VIADD R16, R16, 0x1 ;  /* 0x0000000110103836 */ /* 0x000fe20000000000 */
[----:B------:R-:W-:Y:S02]  /*2d30*/  ISETP.NE.AND P3, PT, R5, RZ, PT ;  /* 0x000000ff0500720c */ /* 0x000fe40003f65270 */
[----:B------:R-:W-:-:S05]  /*2d40*/  @P4 IADD3 R19, PT, PT, R19, 0x1, RZ ;  /* 0x0000000113134810 */ /* 0x000fca0007ffe0ff */
[----:B------:R-:W-:Y:S02]  /*2d50*/  @!P2 IMAD.MOV R16, RZ, RZ, -R16 ;  /* 0x000000ffff10a224 */ /* 0x000fe400078e0a10 */
[----:B------:R-:W-:-:S03]  /*2d60*/  @!P1 IMAD.MOV R19, RZ, RZ, -R19 ;  /* 0x000000ffff139224 */ /* 0x000fc600078e0a13 */
[C---:B------:R-:W-:Y:S01]  /*2d70*/  SEL R11, R20.reuse, R16, !P3 ;  /* 0x00000010140b7207 */ /* 0x040fe20005800000 */
[----:B------:R-:W-:Y:S01]  /*2d80*/  IMAD.MOV.U32 R16, RZ, RZ, RZ ;  /* 0x000000ffff107224 */ /* 0x000fe200078e00ff */
[----:B------:R-:W-:Y:S02]  /*2d90*/  SEL R19, R20, R19, !P3 ;  /* 0x0000001314137207 */ /* 0x000fe40005800000 */
[----:B------:R-:W-:Y:S01]  /*2da0*/  IABS R22, R11 ;  /* 0x0000000b00167213 */ /* 0x000fe20000000000 */
[----:B------:R-:W-:Y:S01]  /*2db0*/  IMAD.HI.U32 R20, R17, R21, R16 ;  /* 0x0000001511147227 */ /* 0x000fe200078e0010 */
[----:B------:R-:W-:-:S03]  /*2dc0*/  IABS R23, R19 ;  /* 0x0000001300177213 */ /* 0x000fc60000000000 */
[----:B------:R-:W-:-:S04]  /*2dd0*/  IMAD.MOV.U32 R17, RZ, RZ, R22 ;  /* 0x000000ffff117224 */ /* 0x000fc800078e0016 */
        /* <DEDUP_REMOVED lines=9> */
[----:B------:R-:W-:Y:S02]  /*2e70*/  @!P6 IMAD.IADD R21, R21, 0x1, -R18 ;  /* 0x000000011515e824 */ /* 0x000fe400078e0a12 */
[----:B------:R-:W-:Y:S01]  /*2e80*/  @!P5 VIADD R16, R16, 0x1 ;  /* 0x000000011010d836 */ /* 0x000fe20000000000 */
[----:B------:R-:W-:Y:S01]  /*2e90*/  ISETP.GE.U32.AND P3, PT, R17, R18, PT ;  /* 0x000000121100720c */ /* 0x000fe20003f66070 */
[----:B------:R-:W-:Y:S01]  /*2ea0*/  @!P6 VIADD R20, R20, 0x1 ;  /* 0x000000011414e836 */ /* 0x000fe20000000000 */
[----:B------:R-:W-:Y:S02]  /*2eb0*/  LOP3.LUT R17, R11, R8, RZ, 0x3c, !PT ;  /* 0x000000080b117212 */ /* 0x000fe400078e3cff */
[----:B------:R-:W-:Y:S02]  /*2ec0*/  ISETP.GE.U32.AND P4, PT, R21, R18, PT ;  /* 0x000000121500720c */ /* 0x000fe40003f86070 */
[----:B------:R-:W-:-:S02]  /*2ed0*/  LOP3.LUT R18, R19, R8, RZ, 0x3c, !PT ;  /* 0x0000000813127212 */ /* 0x000fc400078e3cff */
[----:B------:R-:W-:Y:S01]  /*2ee0*/  ISETP.GE.AND P2, PT, R17, RZ, PT ;  /* 0x000000ff1100720c */ /* 0x000fe20003f46270 */
[----:B------:R-:W-:Y:S01]  /*2ef0*/  IMAD.MOV R17, RZ, RZ, -R9 ;  /* 0x000000ffff117224 */ /* 0x000fe200078e0a09 */
[----:B------:R-:W-:-:S03]  /*2f00*/  ISETP.GE.AND P1, PT, R18, RZ, PT ;  /* 0x000000ff1200720c */ /* 0x000fc60003f26270 */
[----:B------:R-:W-:Y:S02]  /*2f10*/  IMAD R21, R6, R17, R15 ;  /* 0x0000001106157224 */ /* 0x000fe400078e020f */
[----:B------:R-:W-:Y:S01]  /*2f20*/  @P3 VIADD R16, R16, 0x1 ;  /* 0x0000000110103836 */ /* 0x000fe20000000000 */
[----:B------:R-:W-:Y:S01]  /*2f30*/  ISETP.NE.AND P3, PT, R8, RZ, PT ;  /* 0x000000ff0800720c */ /* 0x000fe20003f65270 */
[----:B------:R-:W-:Y:S01]  /*2f40*/  IMAD.MOV R15, RZ, RZ, -R10 ;  /* 0x000000ffff0f7224 */ /* 0x000fe200078e0a0a */
[----:B------:R-:W-:Y:S01]  /*2f50*/  @P4 IADD3 R20, PT, PT, R20, 0x1, RZ ;  /* 0x0000000114144810 */ /* 0x000fe20007ffe0ff */
[----:B------:R-:W-:Y:S02]  /*2f60*/  IMAD.MOV R17, RZ, RZ, -R7 ;  /* 0x000000ffff117224 */ /* 0x000fe400078e0a07 */
[----:B------:R-:W-:Y:S02]  /*2f70*/  @!P2 IMAD.MOV R16, RZ, RZ, -R16 ;  /* 0x000000ffff10a224 */ /* 0x000fe400078e0a10 */
[----:B------:R-:W-:-:S02]  /*2f80*/  IMAD R22, R4, R15, R9 ;  /* 0x0000000f04167224 */ /* 0x000fc400078e0209 */
[----:B------:R-:W-:Y:S01]  /*2f90*/  IMAD R23, R6, R17, R3 ;  /* 0x0000001106177224 */ /* 0x000fe200078e0203 */
[----:B------:R-:W-:Y:S01]  /*2fa0*/  SEL R16, R25, R16, !P3 ;  /* 0x0000001019107207 */ /* 0x000fe20005800000 */
[----:B------:R-:W-:Y:S01]  /*2fb0*/  IMAD.MOV R15, RZ, RZ, -R12 ;  /* 0x000000ffff0f7224 */ /* 0x000fe200078e0a0c */
[----:B------:R-:W-:Y:S01]  /*2fc0*/  IADD3 R17, PT, PT, -R19, RZ, RZ ;  /* 0x000000ff13117210 */ /* 0x000fe20007ffe1ff */
[----:B------:R-:W-:Y:S02]  /*2fd0*/  IMAD.MOV R6, RZ, RZ, -R11 ;  /* 0x000000ffff067224 */ /* 0x000fe400078e0a0b */
[----:B------:R-:W-:Y:S02]  /*2fe0*/  @!P1 IMAD.MOV R20, RZ, RZ, -R20 ;  /* 0x000000ffff149224 */ /* 0x000fe400078e0a14 */
[----:B------:R-:W-:Y:S02]  /*2ff0*/  IMAD R15, R4, R15, R7 ;  /* 0x0000000f040f7224 */ /* 0x000fe400078e0207 */
[----:B------:R-:W-:Y:S01]  /*3000*/  IMAD R4, R5, R6, R10 ;  /* 0x0000000605047224 */ /* 0x000fe200078e020a */
[----:B------:R-:W-:Y:S01]  /*3010*/  SEL R20, R25, R20, !P3 ;  /* 0x0000001419147207 */ /* 0x000fe20005800000 */
[----:B------:R-:W-:-:S02]  /*3020*/  IMAD.MOV R9, RZ, RZ, -R16 ;  /* 0x000000ffff097224 */ /* 0x000fc400078e0a10 */
[----:B------:R-:W-:Y:S02]  /*3030*/  IMAD R7, R5, R17, R12 ;  /* 0x0000001105077224 */ /* 0x000fe400078e020c */
[----:B------:R-:W-:Y:S02]  /*3040*/  IMAD R6, R21, UR11, RZ ;  /* 0x0000000b15067c24 */ /* 0x000fe4000f8e02ff */
[----:B------:R-:W-:Y:S02]  /*3050*/  IMAD R5, R22, UR10, RZ ;  /* 0x0000000a16057c24 */ /* 0x000fe4000f8e02ff */
[----:B------:R-:W-:Y:S01]  /*3060*/  IMAD R4, R4, UR9, RZ ;  /* 0x0000000904047c24 */ /* 0x000fe2000f8e02ff */
[----:B------:R-:W-:Y:S01]  /*3070*/  SHF.R.S32.HI R12, RZ, 0x1f, R6 ;  /* 0x0000001fff0c7819 */ /* 0x000fe20000011406 */
[----:B------:R-:W-:Y:S02]  /*3080*/  IMAD.MOV R18, RZ, RZ, -R20 ;  /* 0x000000ffff127224 */ /* 0x000fe400078e0a14 */
        /* <DEDUP_REMOVED lines=17> */
[----:B------:R-:W-:-:S02]  /*31a0*/  IADD3 R8, P1, P2, R16, R6, R11 ;  /* 0x0000000610087210 */ /* 0x000fc40007a3e00b */
[----:B------:R-:W-:Y:S02]  /*31b0*/  IADD3.X R10, PT, PT, R7, R10, R15, P3, P4 ;  /* 0x0000000a070a7210 */ /* 0x000fe40001fe840f */
[----:B------:R-:W-:Y:S02]  /*31c0*/  SHF.R.S32.HI R16, RZ, 0x1f, R16 ;  /* 0x0000001fff107819 */ /* 0x000fe40000011410 */
[----:B------:R-:W-:Y:S02]  /*31d0*/  SHF.R.S32.HI R11, RZ, 0x1f, R11 ;  /* 0x0000001fff0b7819 */ /* 0x000fe4000001140b */
[--C-:B------:R-:W-:Y:S02]  /*31e0*/  IADD3 R7, P3, P4, R20, R9, R5.reuse ;  /* 0x0000000914077210 */ /* 0x100fe40007c7e005 */
[----:B------:R-:W-:Y:S02]  /*31f0*/  SHF.R.S32.HI R20, RZ, 0x1f, R20 ;  /* 0x0000001fff147819 */ /* 0x000fe40000011414 */
[----:B------:R-:W-:-:S02]  /*3200*/  SHF.R.S32.HI R5, RZ, 0x1f, R5 ;  /* 0x0000001fff057819 */ /* 0x000fc40000011405 */
[----:B------:R-:W-:Y:S02]  /*3210*/  IADD3.X R11, PT, PT, R16, R4, R11, P1, P2 ;  /* 0x00000004100b7210 */ /* 0x000fe40000fe440b */
[----:B------:R-:W-:Y:S02]  /*3220*/  LEA R4, P1, R8, UR12, 0x1 ;  /* 0x0000000c08047c11 */ /* 0x000fe4000f8208ff */
[----:B------:R-:W-:Y:S02]  /*3230*/  IADD3.X R20, PT, PT, R20, R10, R5, P3, P4 ;  /* 0x0000000a14147210 */ /* 0x000fe40001fe8405 */
[C---:B------:R-:W-:Y:S02]  /*3240*/  LEA R6, P2, R7.reuse, UR12, 0x1 ;  /* 0x0000000c07067c11 */ /* 0x040fe4000f8408ff */
[----:B------:R-:W-:Y:S02]  /*3250*/  LEA.HI.X R5, R8, UR13, R11, 0x1, P1 ;  /* 0x0000000d08057c11 */ /* 0x000fe400088f0c0b */
[----:B------:R-:W-:-:S02]  /*3260*/  LEA.HI.X R7, R7, UR13, R20, 0x1, P2 ;  /* 0x0000000d07077c11 */ /* 0x000fc400090f0c14 */
[----:B------:R-:W-:Y:S01]  /*3270*/  IADD3 R15, P0, PT, R14, R3, RZ ;  /* 0x000000030e0f7210 */ /* 0x000fe20007f1e0ff */
[----:B------:R0:W-:Y:S04]  /*3280*/  STG.E.U16 desc[UR6][R4.64], RZ ;  /* 0x000000ff04007986 */ /* 0x0001e8000c101506 */
[----:B------:R0:W-:Y:S01]  /*3290*/  STG.E.U16 desc[UR6][R6.64], RZ ;  /* 0x000000ff06007986 */ /* 0x0001e2000c101506 */
[----:B------:R-:W-:Y:S01]  /*32a0*/  IMAD.X R13, RZ, RZ, R13, P0 ;  /* 0x000000ffff0d7224 */ /* 0x000fe200000e060d */
[----:B------:R-:W-:-:S04]  /*32b0*/  ISETP.GE.U32.AND P0, PT, R15, UR4, PT ;  /* 0x000000040f007c0c */ /* 0x000fc8000bf06070 */
[----:B------:R-:W-:-:S13]  /*32c0*/  ISETP.GE.AND.EX P0, PT, R13, UR14, PT, P0 ;  /* 0x0000000e0d007c0c */ /* 0x000fda000bf06300 */
[----:B0-----:R-:W-:Y:S05]  /*32d0*/  @!P0 BRA `(.L_x_270) ;  /* 0xfffffff000ac8947 */ /* 0x001fea000383ffff */
[----:B------:R-:W-:Y:S05]  /*32e0*/  EXIT ;  /* 0x000000000000794d */ /* 0x000fea0003800000 */
        .weak           $__internal_4_$__cuda_sm20_div_u64
        .type           $__internal_4_$__cuda_sm20_div_u64,@function
        .size           $__internal_4_$__cuda_sm20_div_u64,(.L_x_840 - $__internal_4_$__cuda_sm20_div_u64)
$__internal_4_$__cuda_sm20_div_u64:
[----:B------:R-:W-:Y:S02]  /*32f0*/  IMAD.MOV.U32 R16, RZ, RZ, R14 ;  /* 0x000000ffff107224 */ /* 0x000fe400078e000e */
[----:B------:R-:W-:-:S04]  /*3300*/  IMAD.MOV.U32 R17, RZ, RZ, RZ ;  /* 0x000000ffff117224 */ /* 0x000fc800078e00ff */
[----:B------:R-:W0:Y:S02]  /*3310*/  I2F.U64.RP R7, R16 ;  /* 0x0000001000077312 */ /* 0x000e240000309000 */
[----:B0-----:R-:W0:Y:S02]  /*3320*/  MUFU.RCP R7, R7 ;  /* 0x0000000700077308 */ /* 0x001e240000001000 */
[----:B0-----:R-:W-:-:S15]  /*3330*/  IADD3 R8, PT, PT, R7, 0x1ffffffe, RZ ;  /* 0x1ffffffe07087810 */ /* 0x001fde0007ffe0ff */
        /* <DEDUP_REMOVED lines=35> */
[----:B------:R-:W-:-:S04]  /*3570*/  IADD3 R11, P1, PT, R11, R8, RZ ;  /* 0x000000080b0b7210 */ /* 0x000fc80007f3e0ff */
[----:B------:R-:W-:Y:S01]  /*3580*/  IADD3.X R7, PT, PT, R7, RZ, RZ, P0, !PT ;  /* 0x000000ff07077210 */ /* 0x000fe200007fe4ff */
        /* <DEDUP_REMOVED lines=26> */
[----:B------:R-:W-:Y:S06]  /*3730*/  RET.REL.NODEC R4 `(_ZN2at6native51_GLOBAL__N__11011a27_18_DepthwiseConv3d_cu_35e0c7b543conv_depthwise3d_cuda_backward_input_kernelIN3c108BFloat16EfLi3ELi3ELi3ELi1ELi1ELi1ELi1ELi1ELi1EEEvNS_27GenericPackedTensorAccessorIKT_Lm5ENS_16DefaultPtrTraitsEiEENS5_IS6_Lm5ES8_iEES9_iiiiiiiii) ;  /* 0xffffffc804307950 */ /* 0x000fec0003c3ffff */
.L_x_271:
        /* <DEDUP_REMOVED lines=12> */
.L_x_840:


//--------------------- .text._ZN2at6native51_GLOBAL__N__11011a27_18_DepthwiseConv3d_cu_35e0c7b543conv_depthwise3d_cuda_backward_input_kernelIN3c104HalfEfLin1ELin1ELin1ELin1ELin1ELin1ELin1ELin1ELin1EEEvNS_27GenericPackedTensorAccessorIKT_Lm5ENS_16DefaultPtrTraitsEiEENS5_IS6_Lm5ES8_iEES9_iiiiiiiii --------------------------
	.section	.text._ZN2at6native51_GLOBAL__N__11011a27_18_DepthwiseConv3d_cu_35e0c7b543conv_depthwise3d_cuda_backward_input_kernelIN3c104HalfEfLin1ELin1ELin1ELin1ELin1ELin1ELin1ELin1ELin1EEEvNS_27GenericPackedTensorAccessorIKT_Lm5ENS_16DefaultPtrTraitsEiEENS5_IS6_Lm5ES8_iEES9_iiiiiiiii,"ax",@progbits
	.align	128
.text._ZN2at6native51_GLOBAL__N__11011a27_18_DepthwiseConv3d_cu_35e0c7b543conv_depthwise3d_cuda_backward_input_kernelIN3c104HalfEfLin1ELin1ELin1ELin1ELin1ELin1ELin1ELin1ELin1EEEvNS_27GenericPackedTensorAccessorIKT_Lm5ENS_16DefaultPtrTraitsEiEENS5_IS6_Lm5ES8_iEES9_iiiiiiiii:
        .type           _ZN2at6native51_GLOBAL__N__11011a27_18_DepthwiseConv3d_cu_35e0c7b543conv_depthwise3d_cuda_backward_input_kernelIN3c104HalfEfLin1ELin1ELin1ELin1ELin1ELin1ELin1ELin1ELin1EEEvNS_27GenericPackedTensorAccessorIKT_Lm5ENS_16DefaultPtrTraitsEiEENS5_IS6_Lm5ES8_iEES9_iiiiiiiii,@function
        .size           _ZN2at6native51_GLOBAL__N__11011a27_18_DepthwiseConv3d_cu_35e0c7b543conv_depthwise3d_cuda_backward_input_kernelIN3c104HalfEfLin1ELin1ELin1ELin1ELin1ELin1ELin1ELin1ELin1EEEvNS_27GenericPackedTensorAccessorIKT_Lm5ENS_16DefaultPtrTraitsEiEENS5_IS6_Lm5ES8_iEES9_iiiiiiiii,(.L_x_842 - _ZN2at6native51_GLOBAL__N__11011a27_18_DepthwiseConv3d_cu_35e0c7b543conv_depthwise3d_cuda_backward_input_kernelIN3c104HalfEfLin1ELin1ELin1ELin1ELin1ELin1ELin1ELin1ELin1EEEvNS_27GenericPackedTensorAccessorIKT_Lm5ENS_16DefaultPtrTraitsEiEENS5_IS6_Lm5ES8_iEES9_iiiiiiiii)
        .other          _ZN2at6native51_GLOBAL__N__11011a27_18_DepthwiseConv3d_cu_35e0c7b543conv_depthwise3d_cuda_backward_input_kernelIN3c104HalfEfLin1ELin1ELin1ELin1ELin1ELin1ELin1ELin1ELin1EEEvNS_27GenericPackedTensorAccessorIKT_Lm5ENS_16DefaultPtrTraitsEiEENS5_IS6_Lm5ES8_iEES9_iiiiiiiii,@"STO_CUDA_ENTRY STV_DEFAULT"
_ZN2at6native51_GLOBAL__N__11011a27_18_DepthwiseConv3d_cu_35e0c7b543conv_depthwise3d_cuda_backward_input_kernelIN3c104HalfEfLin1ELin1ELin1ELin1ELin1ELin1ELin1ELin1ELin1EEEvNS_27GenericPackedTensorAccessorIKT_Lm5ENS_16DefaultPtrTraitsEiEENS5_IS6_Lm5ES8_iEES9_iiiiiiiii:
        /* <DEDUP_REMOVED lines=58> */
.L_x_284:
        /* <DEDUP_REMOVED lines=120> */
.L_x_283:
        /* <DEDUP_REMOVED lines=13> */
.L_x_282:
        /* <DEDUP_REMOVED lines=34> */
.L_x_281:
        /* <DEDUP_REMOVED lines=63> */
.L_x_278:
        /* <DEDUP_REMOVED lines=71> */
[----:B--2---:R-:W-:Y:S01]  /*1670*/  @!P5 HADD2.F32 R45, -RZ, R24.H0_H0 ;  /* 0x20000018ff2dd230 */ /* 0x004fe20000004100 */
[----:B------:R-:W-:Y:S01]  /*1680*/  LOP3.LUT R24, R33, R38, RZ, 0x3c, !PT ;  /* 0x0000002621187212 */ /* 0x000fe200078e3cff */
[----:B----4-:R-:W-:Y:S01]  /*1690*/  @!P4 HADD2.F32 R44, -RZ, R26.H0_H0 ;  /* 0x2000001aff2cc230 */ /* 0x010fe20000004100 */
[----:B------:R-:W-:-:S13]  /*16a0*/  ISETP.GT.U32.AND P4, PT, R31, R46, PT ;  /* 0x0000002e1f00720c */ /* 0x000fda0003f84070 */
[----:B------:R-:W-:Y:S02]  /*16b0*/  @!P4 IMAD.IADD R46, R46, 0x1, -R40 ;  /* 0x000000012e2ec824 */ /* 0x000fe400078e0a28 */
[----:B------:R-:W-:-:S03]  /*16c0*/  @!P4 VIADD R39, R39, 0x1 ;  /* 0x000000012727c836 */ /* 0x000fc60000000000 */
[----:B------:R-:W-:-:S13]  /*16d0*/  ISETP.GE.U32.AND P4, PT, R46, R31, PT ;  /* 0x0000001f2e00720c */ /* 0x000fda0003f86070 */
[----:B------:R-:W-:Y:S01]  /*16e0*/  @P4 VIADD R39, R39, 0x1 ;  /* 0x0000000127274836 */ /* 0x000fe20000000000 */
[----:B------:R-:W-:-:S03]  /*16f0*/  ISETP.GE.AND P4, PT, R24, RZ, PT ;  /* 0x000000ff1800720c */ /* 0x000fc60003f86270 */
[----:B------:R-:W-:Y:S02]  /*1700*/  IMAD.MOV.U32 R27, RZ, RZ, R39 ;  /* 0x000000ffff1b7224 */ /* 0x000fe400078e0027 */
[----:B---3--:R-:W-:-:S08]  /*1710*/  IMAD.U32 R39, RZ, RZ, UR7 ;  /* 0x00000007ff277e24 */ /* 0x008fd0000f8e00ff */
[----:B------:R-:W-:Y:S02]  /*1720*/  @!P4 IADD3 R27, PT, PT, -R27, RZ, RZ ;  /* 0x000000ff1b1bc210 */ /* 0x000fe40007ffe1ff */
[----:B------:R-:W-:Y:S02]  /*1730*/  ISETP.GE.AND P4, PT, R2, R39, PT ;  /* 0x000000270200720c */ /* 0x000fe40003f86270 */
        /* <DEDUP_REMOVED lines=13> */
[----:B--2---:R-:W-:Y:S02]  /*1810*/  HADD2.F32 R47, -RZ, R26.H0_H0 ;  /* 0x2000001aff2f7230 */ /* 0x004fe40000004100 */
[----:B------:R-:W-:-:S03]  /*1820*/  IMAD R26, R43, R38, RZ ;  /* 0x000000262b1a7224 */ /* 0x000fc600078e02ff */
[----:B------:R-:W-:Y:S02]  /*1830*/  FFMA.FTZ R45, R47, R45, R30 ;  /* 0x0000002d2f2d7223 */ /* 0x000fe4000001001e */
[----:B------:R-:W-:-:S04]  /*1840*/  ISETP.NE.AND P6, PT, R35, R26, PT ;  /* 0x0000001a2300720c */ /* 0x000fc80003fc5270 */
[----:B------:R-:W-:Y:S02]  /*1850*/  @P0 FSEL R30, R45, R30, !P6 ;  /* 0x0000001e2d1e0208 */ /* 0x000fe40007000000 */
[----:B------:R-:W-:-:S05]  /*1860*/  IABS R45, R34 ;  /* 0x00000022002d7213 */ /* 0x000fca0000000000 */
[----:B------:R-:W-:-:S04]  /*1870*/  IMAD.HI.U32 R43, R32, R45, RZ ;  /* 0x0000002d202b7227 */ /* 0x000fc800078e00ff */
[----:B------:R-:W-:-:S04]  /*1880*/  IMAD.MOV R46, RZ, RZ, -R43 ;  /* 0x000000ffff2e7224 */ /* 0x000fc800078e0a2b */
[----:B------:R-:W-:Y:S02]  /*1890*/  IMAD R46, R40, R46, R45 ;  /* 0x0000002e282e7224 */ /* 0x000fe400078e022d */
[----:B------:R-:W-:Y:S02]  /*18a0*/  IMAD.MOV.U32 R26, RZ, RZ, RZ ;  /* 0x000000ffff1a7224 */ /* 0x000fe400078e00ff */
[----:B---3--:R-:W-:Y:S01]  /*18b0*/  @!P5 HADD2.F32 R26, -RZ, R24.H0_H0 ;  /* 0x20000018ff1ad230 */ /* 0x008fe20000004100 */
[----:B------:R-:W-:-:S13]  /*18c0*/  ISETP.GT.U32.AND P5, PT, R31, R46, PT ;  /* 0x0000002e1f00720c */ /* 0x000fda0003fa4070 */
[----:B------:R-:W-:Y:S02]  /*18d0*/  @!P5 IMAD.IADD R46, R46, 0x1, -R40 ;  /* 0x000000012e2ed824 */ /* 0x000fe400078e0a28 */
[----:B------:R-:W-:-:S03]  /*18e0*/  @!P5 VIADD R43, R43, 0x1 ;  /* 0x000000012b2bd836 */ /* 0x000fc60000000000 */
[----:B------:R-:W-:Y:S02]  /*18f0*/  ISETP.GE.U32.AND P5, PT, R46, R31, PT ;  /* 0x0000001f2e00720c */ /* 0x000fe40003fa6070 */
[----:B------:R-:W-:-:S11]  /*1900*/  LOP3.LUT R24, R34, R38, RZ, 0x3c, !PT ;  /* 0x0000002622187212 */ /* 0x000fd600078e3cff */
[----:B------:R-:W-:Y:S02]  /*1910*/  @P5 IADD3 R43, PT, PT, R43, 0x1, RZ ;  /* 0x000000012b2b5810 */ /* 0x000fe40007ffe0ff */
        /* <DEDUP_REMOVED lines=18> */
[----:B------:R2:W4:Y:S01]  /*1a40*/  @!P3 LDG.E.U16 R24, desc[UR8][R24.64] ;  /* 0x000000081818b981 */ /* 0x000522000c1e1500 */
[----:B---3--:R-:W-:-:S03]  /*1a50*/  HADD2.F32 R41, -RZ, R40.H0_H0 ;  /* 0x20000028ff297230 */ /* 0x008fc60000004100 */
[----:B------:R-:W3:Y:S02]  /*1a60*/  LDG.E.U16 R40, desc[UR8][R28.64+0x4] ;  /* 0x000004081c287981 */ /* 0x000ee4000c1e1500 */
[----:B------:R-:W-:-:S05]  /*1a70*/  FFMA.FTZ R41, R41, R44, R30 ;  /* 0x0000002c29297223 */ /* 0x000fca000001001e */
[----:B------:R-:W-:Y:S01]  /*1a80*/  @P0 FSEL R30, R41, R30, !P4 ;  /* 0x0000001e291e0208 */ /* 0x000fe20006000000 */
[----:B--2---:R-:W-:Y:S02]  /*1a90*/  HADD2.F32 R25, -RZ, R42.H0_H0 ;  /* 0x2000002aff197230 */ /* 0x004fe40000004100 */
[-C--:B------:R-:W-:Y:S02]  /*1aa0*/  IMAD R43, R43, R38.reuse, RZ ;  /* 0x000000262b2b7224 */ /* 0x080fe400078e02ff */
[----:B------:R-:W-:Y:S02]  /*1ab0*/  VIADD R37, R37, 0x4 ;  /* 0x0000000425257836 */ /* 0x000fe40000000000 */
[----:B---3--:R-:W-:Y:S02]  /*1ac0*/  HADD2.F32 R41, -RZ, R40.H0_H0 ;  /* 0x20000028ff297230 */ /* 0x008fe40000004100 */
[----:B------:R-:W-:-:S03]  /*1ad0*/  IMAD R40, R27, R38, RZ ;  /* 0x000000261b287224 */ /* 0x000fc600078e02ff */
[----:B------:R-:W-:Y:S02]  /*1ae0*/  FFMA.FTZ R26, R41, R26, R30 ;  /* 0x0000001a291a7223 */ /* 0x000fe4000001001e */
[----:B------:R-:W-:Y:S01]  /*1af0*/  ISETP.NE.AND P4, PT, R33, R40, PT ;  /* 0x000000282100720c */ /* 0x000fe20003f85270 */
[----:B------:R-:W-:Y:S02]  /*1b00*/  IMAD.MOV.U32 R27, RZ, RZ, RZ ;  /* 0x000000ffff1b7224 */ /* 0x000fe400078e00ff */
[----:B----4-:R-:W-:Y:S01]  /*1b10*/  @!P3 HADD2.F32 R27, -RZ, R24.H0_H0 ;  /* 0x20000018ff1bb230 */ /* 0x010fe20000004100 */
[----:B------:R-:W-:Y:S02]  /*1b20*/  @P0 FSEL R30, R26, R30, !P4 ;  /* 0x0000001e1a1e0208 */ /* 0x000fe40006000000 */
[----:B------:R-:W-:-:S03]  /*1b30*/  ISETP.NE.AND P4, PT, R34, R43, PT ;  /* 0x0000002b2200720c */ /* 0x000fc60003f85270 */
[----:B------:R-:W-:-:S05]  /*1b40*/  FFMA.FTZ R27, R25, R27, R30 ;  /* 0x0000001b191b7223 */ /* 0x000fca000001001e */
[----:B------:R-:W-:Y:S02]  /*1b50*/  @P0 FSEL R30, R27, R30, !P4 ;  /* 0x0000001e1b1e0208 */ /* 0x000fe40006000000 */
[----:B------:R-:W-:Y:S01]  /*1b60*/  ISETP.NE.AND P4, PT, R37, RZ, PT ;  /* 0x000000ff2500720c */ /* 0x000fe20003f85270 */
[----:B-1----:R-:W-:Y:S01]  /*1b70*/  IMAD R24, RZ, RZ, -UR5 ;  /* 0x80000005ff187e24 */ /* 0x002fe2000f8e02ff */
[----:B------:R-:W-:-:S03]  /*1b80*/  IADD3 R28, P3, PT, R28, 0x8, RZ ;  /* 0x000000081c1c7810 */ /* 0x000fc60007f7e0ff */
[C---:B------:R-:W-:Y:S01]  /*1b90*/  IMAD R36, R24.reuse, 0x4, R36 ;  /* 0x0000000418247824 */ /* 0x040fe200078e0224 */
[C---:B------:R-:W-:Y:S01]  /*1ba0*/  LEA R35, R24.reuse, R35, 0x2 ;  /* 0x0000002318237211 */ /* 0x040fe200078e10ff */
[----:B------:R-:W-:Y:S02]  /*1bb0*/  IMAD.X R29, RZ, RZ, R29, P3 ;  /* 0x000000ffff1d7224 */ /* 0x000fe400018e061d */
[C---:B------:R-:W-:Y:S02]  /*1bc0*/  IMAD R33, R24.reuse, 0x4, R33 ;  /* 0x0000000418217824 */ /* 0x040fe400078e0221 */
[----:B------:R-:W-:Y:S02]  /*1bd0*/  IMAD R34, R24, 0x4, R34 ;  /* 0x0000000418227824 */ /* 0x000fe400078e0222 */
[----:B------:R-:W-:Y:S05]  /*1be0*/  @P4 BRA `(.L_x_278) ;  /* 0xfffffff400844947 */ /* 0x000fea000383ffff */
[----:B------:R-:W0:Y:S02]  /*1bf0*/  LDCU UR5, c[0x0][0x3f8] ;  /* 0x00007f00ff0577ac */ /* 0x000e240008000800 */
[----:B0-----:R-:W-:-:S06]  /*1c00*/  ULOP3.LUT UR5, UR5, 0x7ffffffc, URZ, 0xc0, !UPT ;  /* 0x7ffffffc05057892 */ /* 0x001fcc000f8ec0ff */
[----:B------:R-:W-:-:S07]  /*1c10*/  IMAD.U32 R31, RZ, RZ, UR5 ;  /* 0x00000005ff1f7e24 */ /* 0x000fce000f8e00ff */
.L_x_277:
        /* <DEDUP_REMOVED lines=10> */
[----:B------:R-:W-:Y:S01]  /*1cc0*/  IADD3 R27, PT, PT, -R31, RZ, RZ ;  /* 0x000000ff1f1b7210 */ /* 0x000fe20007ffe1ff */
[----:B------:R-:W2:Y:S04]  /*1cd0*/  LDCU UR6, c[0x0][0x390] ;  /* 0x00007200ff0677ac */ /* 0x000ea80008000800 */
[----:B-1----:R-:W-:Y:S01]  /*1ce0*/  IMAD R32, R27, UR5, R10 ;  /* 0x000000051b207c24 */ /* 0x002fe2000f8e020a */
[----:B------:R-:W-:Y:S02]  /*1cf0*/  LOP3.LUT R27, RZ, R31, RZ, 0x33, !PT ;  /* 0x0000001fff1b7212 */ /* 0x000fe400078e33ff */
[----:B0-----:R-:W-:-:S02]  /*1d00*/  IABS R26, R33 ;  /* 0x00000021001a7213 */ /* 0x001fc40000000000 */
[----:B------:R-:W-:Y:S02]  /*1d10*/  IABS R37, R32 ;  /* 0x0000002000257213 */ /* 0x000fe40000000000 */
[----:B------:R-:W0:Y:S08]  /*1d20*/  I2F.RP R34, R26 ;  /* 0x0000001a00227306 */ /* 0x000e300000209400 */
[----:B0-----:R-:W0:Y:S02]  /*1d30*/  MUFU.RCP R34, R34 ;  /* 0x0000002200227308 */ /* 0x001e240000001000 */
[----:B0-----:R-:W-:-:S02]  /*1d40*/  VIADD R24, R34, 0xffffffe ;  /* 0x0ffffffe22187836 */ /* 0x001fc40000000000 */
[----:B------:R-:W-:Y:S01]  /*1d50*/  IMAD R34, R27, UR5, R10 ;  /* 0x000000051b227c24 */ /* 0x000fe2000f8e020a */
[----:B------:R-:W0:Y:S03]  /*1d60*/  LDCU UR5, c[0x0][0x398] ;  /* 0x00007300ff0577ac */ /* 0x000e260008000800 */
[----:B------:R1:W3:Y:S02]  /*1d70*/  F2I.FTZ.U32.TRUNC.NTZ R25, R24 ;  /* 0x0000001800197305 */ /* 0x0002e4000021f000 */
[----:B-1----:R-:W-:Y:S02]  /*1d80*/  IMAD.MOV.U32 R24, RZ, RZ, RZ ;  /* 0x000000ffff187224 */ /* 0x002fe400078e00ff */
        /* <DEDUP_REMOVED lines=13> */
[----:B------:R-:W-:Y:S01]  /*1e60*/  @!P4 IADD3 R25, PT, PT, R25, -R26, RZ ;  /* 0x8000001a1919c210 */ /* 0x000fe20007ffe0ff */
[----:B------:R-:W-:-:S03]  /*1e70*/  @!P4 VIADD R24, R24, 0x1 ;  /* 0x000000011818c836 */ /* 0x000fc60000000000 */
[----:B------:R-:W-:Y:S02]  /*1e80*/  ISETP.GE.U32.AND P3, PT, R25, R26, PT ;  /* 0x0000001a1900720c */ /* 0x000fe40003f66070 */
[----:B------:R-:W-:-:S04]  /*1e90*/  LOP3.LUT R25, R32, R33, RZ, 0x3c, !PT ;  /* 0x0000002120197212 */ /* 0x000fc800078e3cff */
[----:B------:R-:W-:Y:S02]  /*1ea0*/  @!P2 IMAD.IADD R35, R35, 0x1, -R26 ;  /* 0x000000012323a824 */ /* 0x000fe400078e0a1a */
[----:B------:R-:W-:-:S03]  /*1eb0*/  @!P2 VIADD R27, R27, 0x1 ;  /* 0x000000011b1ba836 */ /* 0x000fc60000000000 */
[----:B------:R-:W-:Y:S02]  /*1ec0*/  ISETP.GE.U32.AND P4, PT, R35, R26, PT ;  /* 0x0000001a2300720c */ /* 0x000fe40003f86070 */
[----:B------:R-:W-:Y:S01]  /*1ed0*/  @P3 VIADD R24, R24, 0x1 ;  /* 0x0000000118183836 */ /* 0x000fe20000000000 */
[----:B------:R-:W-:Y:S02]  /*1ee0*/  ISETP.GE.AND P3, PT, R25, RZ, PT ;  /* 0x000000ff1900720c */ /* 0x000fe40003f66270 */
[-C--:B------:R-:W-:Y:S02]  /*1ef0*/  LOP3.LUT R25, R34, R33.reuse, RZ, 0x3c, !PT ;  /* 0x0000002122197212 */ /* 0x080fe400078e3cff */
[----:B------:R-:W-:Y:S02]  /*1f00*/  LOP3.LUT R35, RZ, R33, RZ, 0x33, !PT ;  /* 0x00000021ff237212 */ /* 0x000fe400078e33ff */
[----:B------:R-:W-:-:S04]  /*1f10*/  ISETP.GE.AND P2, PT, R25, RZ, PT ;  /* 0x000000ff1900720c */ /* 0x000fc80003f46270 */
[----:B------:R-:W-:Y:S01]  /*1f20*/  @P4 VIADD R27, R27, 0x1 ;  /* 0x000000011b1b4836 */ /* 0x000fe20000000000 */
[----:B------:R-:W-:Y:S02]  /*1f30*/  ISETP.NE.AND P4, PT, R33, RZ, PT ;  /* 0x000000ff2100720c */ /* 0x000fe40003f85270 */
[----:B------:R-:W-:Y:S02]  /*1f40*/  @!P3 IADD3 R24, PT, PT, -R24, RZ, RZ ;  /* 0x000000ff1818b210 */ /* 0x000fe40007ffe1ff */
[----:B------:R-:W-:Y:S02]  /*1f50*/  ISETP.GE.AND P3, PT, R2, R39, PT ;  /* 0x000000270200720c */ /* 0x000fe40003f66270 */
[----:B------:R-:W-:Y:S02]  /*1f60*/  SEL R36, R35, R24, !P4 ;  /* 0x0000001823247207 */ /* 0x000fe40006000000 */
[----:B------:R-:W-:Y:S02]  /*1f70*/  @!P2 IMAD.MOV R27, RZ, RZ, -R27 ;  /* 0x000000ffff1ba224 */ /* 0x000fe400078e0a1b */
[----:B0-----:R-:W-:-:S02]  /*1f80*/  ISETP.GE.OR P2, PT, R36, UR5, P3 ;  /* 0x0000000524007c0c */ /* 0x001fc40009f46670 */
[--C-:B------:R-:W-:Y:S02]  /*1f90*/  LOP3.LUT R24, R5, R36, R2.reuse, 0xfe, !PT ;  /* 0x0000002405187212 */ /* 0x100fe400078efe02 */
[----:B------:R-:W-:Y:S02]  /*1fa0*/  SEL R35, R35, R27, !P4 ;  /* 0x0000001b23237207 */ /* 0x000fe40006000000 */
[----:B------:R-:W-:Y:S02]  /*1fb0*/  ISETP.LT.OR P2, PT, R24, RZ, P2 ;  /* 0x000000ff1800720c */ /* 0x000fe40001741670 */
[----:B------:R-:W-:Y:S02]  /*1fc0*/  ISETP.GE.OR P3, PT, R35, UR5, P3 ;  /* 0x0000000523007c0c */ /* 0x000fe40009f66670 */
[C---:B--2---:R-:W-:Y:S02]  /*1fd0*/  ISETP.GE.OR P2, PT, R5.reuse, UR6, P2 ;  /* 0x0000000605007c0c */ /* 0x044fe40009746670 */
[----:B------:R-:W-:-:S04]  /*1fe0*/  LOP3.LUT R26, R5, R35, R2, 0xfe, !PT ;  /* 0x00000023051a7212 */ /* 0x000fc800078efe02 */
[----:B------:R-:W-:-:S04]  /*1ff0*/  ISETP.LT.OR P3, PT, R26, RZ, P3 ;  /* 0x000000ff1a00720c */ /* 0x000fc80001f61670 */
[----:B------:R-:W-:-:S03]  /*2000*/  ISETP.GE.OR P3, PT, R5, UR6, P3 ;  /* 0x0000000605007c0c */ /* 0x000fc60009f66670 */
[----:B------:R-:W0:Y:S01]  /*2010*/  @!P2 LDC.64 R24, c[0x0][0x380] ;  /* 0x0000e000ff18ab82 */ /* 0x000e220000000a00 */
[----:B------:R-:W-:-:S05]  /*2020*/  @!P2 IMAD R37, R0, UR5, R36 ;  /* 0x000000050025ac24 */ /* 0x000fca000f8e0224 */
[----:B------:R-:W-:-:S04]  /*2030*/  @!P2 IADD3 R38, P4, PT, R37, R8, RZ ;  /* 0x000000082526a210 */ /* 0x000fc80007f9e0ff */
[----:B------:R-:W1:Y:S01]  /*2040*/  @!P3 LDC.64 R26, c[0x0][0x380] ;  /* 0x0000e000ff1abb82 */ /* 0x000e620000000a00 */
[----:B------:R-:W-:Y:S01]  /*2050*/  @!P2 LEA.HI.X.SX32 R37, R37, R6, 0x1, P4 ;  /* 0x000000062525a211 */ /* 0x000fe200020f0eff */
[----:B------:R-:W-:Y:S01]  /*2060*/  @!P3 IMAD R41, R0, UR5, R35 ;  /* 0x000000050029bc24 */ /* 0x000fe2000f8e0223 */
[----:B0-----:R-:W-:-:S04]  /*2070*/  @!P2 LEA R24, P4, R38, R24, 0x1 ;  /* 0x000000182618a211 */ /* 0x001fc800078808ff */
[----:B------:R-:W-:Y:S02]  /*2080*/  @!P2 LEA.HI.X R25, R38, R25, R37, 0x1, P4 ;  /* 0x000000192619a211 */ /* 0x000fe400020f0c25 */
[----:B------:R-:W2:Y:S01]  /*2090*/  LDG.E.U16 R37, desc[UR8][R28.64] ;  /* 0x000000081c257981 */ /* 0x000ea2000c1e1500 */
[----:B------:R-:W-:-:S03]  /*20a0*/  @!P3 IADD3 R38, P4, PT, R41, R8, RZ ;  /* 0x000000082926b210 */ /* 0x000fc60007f9e0ff */
[----:B------:R0:W3:Y:S01]  /*20b0*/  @!P2 LDG.E.U16 R24, desc[UR8][R24.64] ;  /* 0x000000081818a981 */ /* 0x0000e2000c1e1500 */
[----:B------:R-:W-:Y:S02]  /*20c0*/  @!P3 LEA.HI.X.SX32 R41, R41, R6, 0x1, P4 ;  /* 0x000000062929b211 */ /* 0x000fe400020f0eff */
[----:B-1----:R-:W-:-:S04]  /*20d0*/  @!P3 LEA R26, P4, R38, R26, 0x1 ;  /* 0x0000001a261ab211 */ /* 0x002fc800078808ff */
[----:B------:R-:W-:Y:S02]  /*20e0*/  @!P3 LEA.HI.X R27, R38, R27, R41, 0x1, P4 ;  /* 0x0000001b261bb211 */ /* 0x000fe400020f0c29 */
[----:B------:R-:W4:Y:S04]  /*20f0*/  LDG.E.U16 R38, desc[UR8][R28.64+0x2] ;  /* 0x000002081c267981 */ /* 0x000f28000c1e1500 */
[----:B------:R4:W5:Y:S01]  /*2100*/  @!P3 LDG.E.U16 R26, desc[UR8][R26.64] ;  /* 0x000000081a1ab981 */ /* 0x000962000c1e1500 */
[----:B------:R-:W-:Y:S02]  /*2110*/  IMAD.MOV.U32 R41, RZ, RZ, RZ ;  /* 0x000000ffff297224 */ /* 0x000fe400078e00ff */
[-C--:B0-----:R-:W-:Y:S02]  /*2120*/  IMAD R25, R36, R33.reuse, RZ ;  /* 0x0000002124197224 */ /* 0x081fe400078e02ff */
[----:B------:R-:W-:-:S02]  /*2130*/  IMAD R33, R35, R33, RZ ;  /* 0x0000002123217224 */ /* 0x000fc400078e02ff */
[----:B------:R-:W-:Y:S02]  /*2140*/  VIADD R31, R31, 0x2 ;  /* 0x000000021f1f7836 */ /* 0x000fe40000000000 */
[----:B--2---:R-:W-:Y:S02]  /*2150*/  HADD2.F32 R37, -RZ, R37.H0_H0 ;  /* 0x20000025ff257230 */ /* 0x004fe40000004100 */
[----:B---3--:R-:W-:Y:S01]  /*2160*/  @!P2 HADD2.F32 R41, -RZ, R24.H0_H0 ;  /* 0x20000018ff29a230 */ /* 0x008fe20000004100 */
[----:B------:R-:W-:-:S04]  /*2170*/  ISETP.NE.AND P2, PT, R25, R32, PT ;  /* 0x000000201900720c */ /* 0x000fc80003f45270 */
[----:B------:R-:W-:Y:S01]  /*2180*/  FFMA.FTZ R41, R37, R41, R30 ;  /* 0x0000002925297223 */ /* 0x000fe2000001001e */
[----:B------:R-:W-:-:S04]  /*2190*/  IMAD.MOV.U32 R25, RZ, RZ, RZ ;  /* 0x000000ffff197224 */ /* 0x000fc800078e00ff */
[-C--:B------:R-:W-:Y:S01]  /*21a0*/  FSEL R41, R41, R30.reuse, !P2 ;  /* 0x0000001e29297208 */ /* 0x080fe20005000000 */
[----:B----4-:R-:W-:Y:S02]  /*21b0*/  HADD2.F32 R27, -RZ, R38.H0_H0 ;  /* 0x20000026ff1b7230 */ /* 0x010fe40000004100 */
[----:B-----5:R-:W-:Y:S01]  /*21c0*/  @!P3 HADD2.F32 R25, -RZ, R26.H0_H0 ;  /* 0x2000001aff19b230 */ /* 0x020fe20000004100 */
[----:B------:R-:W-:Y:S02]  /*21d0*/  FSEL R30, R41, R30, P0 ;  /* 0x0000001e291e7208 */ /* 0x000fe40000000000 */
[----:B------:R-:W-:Y:S02]  /*21e0*/  IADD3 R28, P3, PT, R28, 0x4, RZ ;  /* 0x000000041c1c7810 */ /* 0x000fe40007f7e0ff */
[----:B------:R-:W-:Y:S01]  /*21f0*/  ISETP.NE.AND P2, PT, R33, R34, PT ;  /* 0x000000222100720c */ /* 0x000fe20003f45270 */
[----:B------:R-:W-:Y:S02]  /*2200*/  FFMA.FTZ R25, R27, R25, R30 ;  /* 0x000000191b197223 */ /* 0x000fe4000001001e */
[----:B------:R-:W-:-:S03]  /*2210*/  IMAD.X R29, RZ, RZ, R29, P3 ;  /* 0x000000ffff1d7224 */ /* 0x000fc600018e061d */
[----:B------:R-:W-:-:S07]  /*2220*/  @P0 FSEL R30, R25, R30, !P2 ;  /* 0x0000001e191e0208 */ /* 0x000fce0005000000 */
.L_x_280:
        /* <DEDUP_REMOVED lines=11> */
[----:B0-----:R-:W-:-:S06]  /*22e0*/  IADD3 R24, PT, PT, R26, 0xffffffe, RZ ;  /* 0x0ffffffe1a187810 */ /* 0x001fcc0007ffe0ff */
[----:B------:R0:W3:Y:S02]  /*22f0*/  F2I.FTZ.U32.TRUNC.NTZ R25, R24 ;  /* 0x0000001800197305 */ /* 0x0000e4000021f000 */
[----:B0-----:R-:W-:Y:S02]  /*2300*/  IMAD.MOV.U32 R24, RZ, RZ, RZ ;  /* 0x000000ffff187224 */ /* 0x001fe400078e00ff */
[----:B---3--:R-:W-:-:S04]  /*2310*/  IMAD.MOV R27, RZ, RZ, -R25 ;  /* 0x000000ffff1b7224 */ /* 0x008fc800078e0a19 */
[----:B------:R-:W-:-:S04]  /*2320*/  IMAD R27, R27, R34, RZ ;  /* 0x000000221b1b7224 */ /* 0x000fc800078e02ff */
[----:B------:R-:W-:-:S04]  /*2330*/  IMAD.HI.U32 R26, R25, R27, R24 ;  /* 0x0000001b191a7227 */ /* 0x000fc800078e0018 */
[----:B------:R-:W-:-:S04]  /*2340*/  IMAD.MOV.U32 R25, RZ, RZ, R33 ;  /* 0x000000ffff197224 */ /* 0x000fc800078e0021 */
[----:B------:R-:W-:-:S04]  /*2350*/  IMAD.HI.U32 R24, R26, R25, RZ ;  /* 0x000000191a187227 */ /* 0x000fc800078e00ff */
[----:B------:R-:W-:-:S04]  /*2360*/  IMAD.MOV R26, RZ, RZ, -R24 ;  /* 0x000000ffff1a7224 */ /* 0x000fc800078e0a18 */
[----:B------:R-:W-:Y:S02]  /*2370*/  IMAD R25, R34, R26, R25 ;  /* 0x0000001a22197224 */ /* 0x000fe400078e0219 */
[----:B------:R-:W-:-:S03]  /*2380*/  IMAD.MOV.U32 R26, RZ, RZ, R28 ;  /* 0x000000ffff1a7224 */ /* 0x000fc600078e001c */
[----:B------:R-:W-:-:S13]  /*2390*/  ISETP.GT.U32.AND P4, PT, R34, R25, PT ;  /* 0x000000192200720c */ /* 0x000fda0003f84070 */
[-C--:B------:R-:W-:Y:S01]  /*23a0*/  @!P4 IADD3 R25, PT, PT, R25, -R34.reuse, RZ ;  /* 0x800000221919c210 */ /* 0x080fe20007ffe0ff */
[----:B------:R-:W-:Y:S01]  /*23b0*/  @!P4 VIADD R24, R24, 0x1 ;  /* 0x000000011818c836 */ /* 0x000fe20000000000 */
[----:B------:R-:W-:Y:S02]  /*23c0*/  ISETP.NE.AND P4, PT, R32, RZ, PT ;  /* 0x000000ff2000720c */ /* 0x000fe40003f85270 */
[----:B------:R-:W-:Y:S02]  /*23d0*/  ISETP.GE.U32.AND P3, PT, R25, R34, PT ;  /* 0x000000221900720c */ /* 0x000fe40003f66070 */
[----:B------:R-:W-:-:S04]  /*23e0*/  LOP3.LUT R25, R31, R32, RZ, 0x3c, !PT ;  /* 0x000000201f197212 */ /* 0x000fc800078e3cff */
[----:B------:R-:W-:-:S07]  /*23f0*/  ISETP.GE.AND P2, PT, R25, RZ, PT ;  /* 0x000000ff1900720c */ /* 0x000fce0003f46270 */
[----:B------:R-:W-:-:S04]  /*2400*/  @P3 VIADD R24, R24, 0x1 ;  /* 0x0000000118183836 */ /* 0x000fc80000000000 */
[----:B------:R-:W-:-:S04]  /*2410*/  IMAD.MOV.U32 R35, RZ, RZ, R24 ;  /* 0x000000ffff237224 */ /* 0x000fc800078e0018 */
[----:B------:R-:W-:Y:S01]  /*2420*/  @!P2 IMAD.MOV R35, RZ, RZ, -R35 ;  /* 0x000000ffff23a224 */ /* 0x000fe200078e0a23 */
        /* <DEDUP_REMOVED lines=11> */
[----:B------:R-:W-:Y:S02]  /*24e0*/  @!P2 LEA.HI.X R25, R0, R25, R27, 0x1, P3 ;  /* 0x000000190019a211 */ /* 0x000fe400018f0c1b */
[----:B------:R-:W-:-:S03]  /*24f0*/  MOV R27, R29 ;  /* 0x0000001d001b7202 */ /* 0x000fc60000000f00 */
[----:B------:R-:W2:Y:S04]  /*2500*/  @!P2 LDG.E.U16 R24, desc[UR8][R24.64] ;  /* 0x000000081818a981 */ /* 0x000ea8000c1e1500 */
[----:B------:R-:W3:Y:S01]  /*2510*/  LDG.E.U16 R0, desc[UR8][R26.64] ;  /* 0x000000081a007981 */ /* 0x000ee2000c1e1500 */
[----:B------:R-:W-:Y:S02]  /*2520*/  IMAD.MOV.U32 R33, RZ, RZ, RZ ;  /* 0x000000ffff217224 */ /* 0x000fe400078e00ff */
[----:B------:R-:W-:Y:S01]  /*2530*/  IMAD R32, R35, R32, RZ ;  /* 0x0000002023207224 */ /* 0x000fe200078e02ff */
[----:B------:R-:W-:-:S05]  /*2540*/  IADD3 R28, P3, PT, R28, 0x2, RZ ;  /* 0x000000021c1c7810 */ /* 0x000fca0007f7e0ff */
[----:B------:R-:W-:Y:S02]  /*2550*/  IMAD.X R29, RZ, RZ, R29, P3 ;  /* 0x000000ffff1d7224 */ /* 0x000fe400018e061d */
[----:B--2---:R-:W-:Y:S02]  /*2560*/  @!P2 HADD2.F32 R33, -RZ, R24.H0_H0 ;  /* 0x20000018ff21a230 */ /* 0x004fe40000004100 */
[----:B---3--:R-:W-:Y:S01]  /*2570*/  HADD2.F32 R35, -RZ, R0.H0_H0 ;  /* 0x20000000ff237230 */ /* 0x008fe20000004100 */
[----:B------:R-:W-:-:S04]  /*2580*/  ISETP.NE.AND P2, PT, R32, R31, PT ;  /* 0x0000001f2000720c */ /* 0x000fc80003f45270 */
[----:B------:R-:W-:-:S05]  /*2590*/  FFMA.FTZ R33, R35, R33, R30 ;  /* 0x0000002123217223 */ /* 0x000fca000001001e */
[----:B------:R-:W-:-:S07]  /*25a0*/  @P0 FSEL R30, R33, R30, !P2 ;  /* 0x0000001e211e0208 */ /* 0x000fce0005000000 */
.L_x_279:
[----:B------:R-:W-:Y:S05]  /*25b0*/  @P1 BRA `(.L_x_281) ;  /* 0xffffffe800141947 */ /* 0x000fea000383ffff */
[----:B------:R-:W-:-:S13]  /*25c0*/  ISETP.NE.AND P0, PT, R20, RZ, PT ;  /* 0x000000ff1400720c */ /* 0x000fda0003f05270 */
[----:B------:R-:W-:Y:S05]  /*25d0*/  @P0 BRA `(.L_x_282) ;  /* 0xffffffe400840947 */ /* 0x000fea000383ffff */
[----:B------:R-:W-:-:S13]  /*25e0*/  ISETP.NE.AND P0, PT, R22, RZ, PT ;  /* 0x000000ff1600720c */ /* 0x000fda0003f05270 */
[----:B------:R-:W-:Y:S05]  /*25f0*/  @!P0 BRA `(.L_x_283) ;  /* 0xffffffe400488947 */ /* 0x000fea000383ffff */
[----:B------:R-:W-:Y:S05]  /*2600*/  BSYNC.RECONVERGENT B0 ;  /* 0x0000000000007941 */ /* 0x000fea0003800200 */
.L_x_276:
[----:B------:R-:W0:Y:S01]  /*2610*/  LDCU.128 UR12, c[0x0][0x3d0] ;  /* 0x00007a00ff0c77ac */ /* 0x000e220008000c00 */
[----:B------:R-:W-:Y:S01]  /*2620*/  F2FP.F16.F32.PACK_AB R30, RZ, R30 ;  /* 0x0000001eff1e723e */ /* 0x000fe200000000ff */
        /* <DEDUP_REMOVED lines=29> */
.L_x_275:
        /* <DEDUP_REMOVED lines=34> */
[----:B------:R-:W-:-:S12]  /*2a20*/  HFMA2 R5, -RZ, RZ, 0, 0 ;  /* 0x00000000ff057431 */ /* 0x000fd800000001ff */
[----:B------:R-:W-:Y:S01]  /*2a30*/  @P1 VIADD R4, R4, 0x1 ;  /* 0x0000000104041836 */ /* 0x000fe20000000000 */
[----:B------:R-:W-:Y:S01]  /*2a40*/  @!P2 LOP3.LUT R4, RZ, R18, RZ, 0x33, !PT ;  /* 0x00000012ff04a212 */ /* 0x000fe200078e33ff */
[----:B------:R-:W-:Y:S06]  /*2a50*/  BRA `(.L_x_287) ;  /* 0x0000000000147947 */ /* 0x000fec0003800000 */
.L_x_286:
[----:B------:R-:W-:Y:S01]  /*2a60*/  IMAD.MOV.U32 R5, RZ, RZ, R8 ;  /* 0x000000ffff057224 */ /* 0x000fe200078e0008 */
[----:B------:R-:W-:-:S07]  /*2a70*/  MOV R4, 0x2a90 ;  /* 0x00002a9000047802 */ /* 0x000fce0000000f00 */
[----:B-1----:R-:W-:Y:S05]  /*2a80*/  CALL.REL.NOINC `($__internal_5_$__cuda_sm20_div_u64) ;  /* 0x0000006400487944 */ /* 0x002fea0003c00000 */
[----:B------:R-:W-:Y:S02]  /*2a90*/  IMAD.MOV.U32 R4, RZ, RZ, R6 ;  /* 0x000000ffff047224 */ /* 0x000fe400078e0006 */
[----:B------:R-:W-:-:S07]  /*2aa0*/  IMAD.MOV.U32 R5, RZ, RZ, R7 ;  /* 0x000000ffff057224 */ /* 0x000fce00078e0007 */
.L_x_287:
[----:B-1----:R-:W-:Y:S05]  /*2ab0*/  BSYNC.RECONVERGENT B0 ;  /* 0x0000000000007941 */ /* 0x002fea0003800200 */
.L_x_285:
        /* <DEDUP_REMOVED lines=46> */
[----:B------:R-:W-:-:S05]  /*2da0*/  @P1 IADD3 R6, PT, PT, R6, 0x1, RZ ;  /* 0x0000000106061810 */ /* 0x000fca0007ffe0ff */
        /* <DEDUP_REMOVED lines=67> */
[----:B------:R-:W-:Y:S02]  /*31e0*/  ISETP.GE.AND P3, PT, R8, RZ, PT ;  /* 0x000000ff0800720c */ /* 0x000fe40003f66270 */
[----:B------:R-:W-:Y:S01]  /*31f0*/  IADD3 R8, PT, PT, -R6, RZ, RZ ;  /* 0x000000ff06087210 */ /* 0x000fe20007ffe1ff */
[----:B------:R-:W-:-:S04]  /*3200*/  IMAD R6, R3, R9, R6 ;  /* 0x0000000903067224 */ /* 0x000fc800078e0206 */
[----:B------:R-:W-:Y:S02]  /*3210*/  @P1 VIADD R7, R7, 0x1 ;  /* 0x0000000107071836 */ /* 0x000fe40000000000 */
[----:B------:R-:W-:Y:S02]  /*3220*/  IMAD R8, R4, R8, R21 ;  /* 0x0000000804087224 */ /* 0x000fe400078e0215 */
[----:B------:R-:W-:Y:S02]  /*3230*/  IMAD R6, R6, UR14, RZ ;  /* 0x0000000e06067c24 */ /* 0x000fe4000f8e02ff */
[----:B------:R-:W-:Y:S01]  /*3240*/  @!P3 IMAD.MOV R7, RZ, RZ, -R7 ;  /* 0x000000ffff07b224 */ /* 0x000fe200078e0a07 */
[----:B------:R-:W-:Y:S01]  /*3250*/  @!P2 LOP3.LUT R7, RZ, R15, RZ, 0x33, !PT ;  /* 0x0000000fff07a212 */ /* 0x000fe200078e33ff */
[----:B------:R-:W-:Y:S02]  /*3260*/  IMAD R8, R8, UR15, RZ ;  /* 0x0000000f08087c24 */ /* 0x000fe4000f8e02ff */
[----:B------:R-:W-:-:S02]  /*3270*/  IMAD.MOV.U32 R21, RZ, RZ, R0 ;  /* 0x000000ffff157224 */ /* 0x000fc400078e0000 */
        /* <DEDUP_REMOVED lines=16> */
.L_x_289:
[----:B------:R-:W-:Y:S05]  /*3380*/  BSYNC.RECONVERGENT B0 ;  /* 0x0000000000007941 */ /* 0x000fea0003800200 */
.L_x_288:
        /* <DEDUP_REMOVED lines=14> */
.L_x_290:
        /* <DEDUP_REMOVED lines=29> */
[----:B------:R-:W-:Y:S01]  /*3640*/  IMAD.MOV.U32 R11, RZ, RZ, R12 ;  /* 0x000000ffff0b7224 */ /* 0x000fe200078e000c */
[----:B------:R-:W-:-:S03]  /*3650*/  IADD3 R12, PT, PT, R14, 0xffffffe, RZ ;  /* 0x0ffffffe0e0c7810 */ /* 0x000fc60007ffe0ff */
[----:B------:R-:W-:Y:S01]  /*3660*/  IMAD.HI.U32 R9, R2, R11, RZ ;  /* 0x0000000b02097227 */ /* 0x000fe200078e00ff */
[----:B------:R-:W0:Y:S03]  /*3670*/  F2I.FTZ.U32.TRUNC.NTZ R13, R12 ;  /* 0x0000000c000d7305 */ /* 0x000e26000021f000 */
        /* <DEDUP_REMOVED lines=18> */
[----:B------:R-:W-:-:S05]  /*37a0*/  @P4 VIADD R9, R9, 0x1 ;  /* 0x0000000109094836 */ /* 0x000fca0000000000 */
[----:B------:R-:W-:Y:S02]  /*37b0*/  MOV R8, R9 ;  /* 0x0000000900087202 */ /* 0x000fe40000000f00 */
        /* <DEDUP_REMOVED lines=12> */
[C---:B------:R-:W-:Y:S01]  /*3880*/  IMAD R12, R23.reuse, R15, R12 ;  /* 0x0000000f170c7224 */ /* 0x040fe200078e020c */
[----:B0-----:R-:W-:Y:S01]  /*3890*/  IADD3 R15, PT, PT, R16, 0xffffffe, RZ ;  /* 0x0ffffffe100f7810 */ /* 0x001fe20007ffe0ff */
[----:B------:R-:W-:-:S03]  /*38a0*/  IMAD R14, R23, R17, R14 ;  /* 0x00000011170e7224 */ /* 0x000fc600078e020e */
[C---:B------:R-:W-:Y:S02]  /*38b0*/  ISETP.GT.U32.AND P5, PT, R23.reuse, R12, PT ;  /* 0x0000000c1700720c */ /* 0x040fe40003fa4070 */
[----:B------:R-:W-:Y:S01]  /*38c0*/  ISETP.GT.U32.AND P6, PT, R23, R14, PT ;  /* 0x0000000e1700720c */ /* 0x000fe20003fc4070 */
[----:B------:R-:W0:Y:S01]  /*38d0*/  F2I.FTZ.U32.TRUNC.NTZ R15, R15 ;  /* 0x0000000f000f7305 */ /* 0x000e22000021f000 */
[----:B-1----:R-:W-:-:S09]  /*38e0*/  IABS R16, R8 ;  /* 0x0000000800107213 */ /* 0x002fd20000000000 */
[--C-:B------:R-:W-:Y:S02]  /*38f0*/  @!P5 IMAD.IADD R12, R12, 0x1, -R23.reuse ;  /* 0x000000010c0cd824 */ /* 0x100fe400078e0a17 */
[----:B------:R-:W-:Y:S02]  /*3900*/  @!P6 IMAD.IADD R14, R14, 0x1, -R23 ;  /* 0x000000010e0ee824 */ /* 0x000fe400078e0a17 */
[----:B------:R-:W-:Y:S01]  /*3910*/  @!P5 VIADD R10, R10, 0x1 ;  /* 0x000000010a0ad836 */ /* 0x000fe20000000000 */
[-C--:B------:R-:W-:Y:S01]  /*3920*/  ISETP.GE.U32.AND P3, PT, R12, R23.reuse, PT ;  /* 0x000000170c00720c */ /* 0x080fe20003f66070 */
[----:B------:R-:W-:Y:S01]  /*3930*/  @!P6 VIADD R13, R13, 0x1 ;  /* 0x000000010d0de836 */ /* 0x000fe20000000000 */
[-C--:B------:R-:W-:Y:S02]  /*3940*/  LOP3.LUT R12, R9, R4.reuse, RZ, 0x3c, !PT ;  /* 0x00000004090c7212 */ /* 0x080fe400078e3cff */
[----:B------:R-:W-:Y:S02]  /*3950*/  ISETP.GE.U32.AND P4, PT, R14, R23, PT ;  /* 0x000000170e00720c */ /* 0x000fe40003f86070 */
[----:B------:R-:W-:-:S02]  /*3960*/  LOP3.LUT R14, R7, R4, RZ, 0x3c, !PT ;  /* 0x00000004070e7212 */ /* 0x000fc400078e3cff */
[----:B------:R-:W-:Y:S02]  /*3970*/  ISETP.GE.AND P2, PT, R12, RZ, PT ;  /* 0x000000ff0c00720c */ /* 0x000fe40003f46270 */
[----:B------:R-:W-:Y:S02]  /*3980*/  ISETP.GE.AND P1, PT, R14, RZ, PT ;  /* 0x000000ff0e00720c */ /* 0x000fe40003f26270 */
[----:B0-----:R-:W-:Y:S01]  /*3990*/  IADD3 R14, PT, PT, RZ, -R15, RZ ;  /* 0x8000000fff0e7210 */ /* 0x001fe20007ffe0ff */
[----:B------:R-:W-:Y:S01]  /*39a0*/  @P3 VIADD R10, R10, 0x1 ;  /* 0x000000010a0a3836 */ /* 0x000fe20000000000 */
[----:B------:R-:W-:Y:S02]  /*39b0*/  ISETP.NE.AND P3, PT, R4, RZ, PT ;  /* 0x000000ff0400720c */ /* 0x000fe40003f65270 */
[----:B------:R-:W-:Y:S01]  /*39c0*/  LOP3.LUT R12, RZ, R4, RZ, 0x33, !PT ;  /* 0x00000004ff0c7212 */ /* 0x000fe200078e33ff */
[----:B------:R-:W-:Y:S02]  /*39d0*/  @P4 VIADD R13, R13, 0x1 ;  /* 0x000000010d0d4836 */ /* 0x000fe40000000000 */
[----:B------:R-:W-:-:S02]  /*39e0*/  IMAD R17, R14, R11, RZ ;  /* 0x0000000b0e117224 */ /* 0x000fc400078e02ff */
[----:B------:R-:W-:Y:S02]  /*39f0*/  @!P2 IMAD.MOV R10, RZ, RZ, -R10 ;  /* 0x000000ffff0aa224 */ /* 0x000fe400078e0a0a */
[----:B------:R-:W-:Y:S02]  /*3a00*/  @!P1 IMAD.MOV R13, RZ, RZ, -R13 ;  /* 0x000000ffff0d9224 */ /* 0x000fe400078e0a0d */
[----:B------:R-:W-:Y:S01]  /*3a10*/  IMAD.MOV.U32 R14, RZ, RZ, RZ ;  /* 0x000000ffff0e7224 */ /* 0x000fe200078e00ff */
[C---:B------:R-:W-:Y:S02]  /*3a20*/  SEL R10, R12.reuse, R10, !P3 ;  /* 0x0000000a0c0a7207 */ /* 0x040fe40005800000 */
[----:B------:R-:W-:Y:S01]  /*3a30*/  SEL R12, R12, R13, !P3 ;  /* 0x0000000d0c0c7207 */ /* 0x000fe20005800000 */
[----:B------:R-:W-:Y:S01]  /*3a40*/  IMAD.MOV.U32 R13, RZ, RZ, R16 ;  /* 0x000000ffff0d7224 */ /* 0x000fe200078e0010 */
[----:B------:R-:W-:Y:S01]  /*3a50*/  IABS R16, R10 ;  /* 0x0000000a00107213 */ /* 0x000fe20000000000 */
[----:B------:R-:W-:Y:S01]  /*3a60*/  IMAD.HI.U32 R17, R15, R17, R14 ;  /* 0x000000110f117227 */ /* 0x000fe200078e000e */
[----:B------:R-:W-:Y:S01]  /*3a70*/  IABS R20, R12 ;  /* 0x0000000c00147213 */ /* 0x000fe20000000000 */
[----:B------:R-:W0:Y:S04]  /*3a80*/  I2F.RP R23, R13 ;  /* 0x0000000d00177306 */ /* 0x000e280000209400 */
[----:B------:R-:W-:-:S04]  /*3a90*/  IMAD.HI.U32 R14, R17, R16, RZ ;  /* 0x00000010110e7227 */ /* 0x000fc800078e00ff */
[----:B------:R-:W-:Y:S01]  /*3aa0*/  IMAD.HI.U32 R17, R17, R20, RZ ;  /* 0x0000001411117227 */ /* 0x000fe200078e00ff */
[----:B------:R-:W-:-:S03]  /*3ab0*/  IADD3 R15, PT, PT, -R14, RZ, RZ ;  /* 0x000000ff0e0f7210 */ /* 0x000fc60007ffe1ff */
[----:B------:R-:W-:Y:S02]  /*3ac0*/  IMAD.MOV R22, RZ, RZ, -R17 ;  /* 0x000000ffff167224 */ /* 0x000fe400078e0a11 */
[C---:B------:R-:W-:Y:S01]  /*3ad0*/  IMAD R16, R11.reuse, R15, R16 ;  /* 0x0000000f0b107224 */ /* 0x040fe200078e0210 */
[----:B0-----:R-:W0:Y:S01]  /*3ae0*/  MUFU.RCP R23, R23 ;  /* 0x0000001700177308 */ /* 0x001e220000001000 */
[----:B------:R-:W-:-:S03]  /*3af0*/  IMAD R20, R11, R22, R20 ;  /* 0x000000160b147224 */ /* 0x000fc600078e0214 */
[C---:B------:R-:W-:Y:S02]  /*3b00*/  ISETP.GT.U32.AND P5, PT, R11.reuse, R16, PT ;  /* 0x000000100b00720c */ /* 0x040fe40003fa4070 */
[----:B------:R-:W-:-:S11]  /*3b10*/  ISETP.GT.U32.AND P6, PT, R11, R20, PT ;  /* 0x000000140b00720c */ /* 0x000fd60003fc4070 */
[--C-:B------:R-:W-:Y:S01]  /*3b20*/  @!P5 IMAD.IADD R16, R16, 0x1, -R11.reuse ;  /* 0x000000011010d824 */ /* 0x100fe200078e0a0b */
[----:B------:R-:W-:Y:S01]  /*3b30*/  @!P5 IADD3 R14, PT, PT, R14, 0x1, RZ ;  /* 0x000000010e0ed810 */ /* 0x000fe20007ffe0ff */
[----:B------:R-:W-:Y:S02]  /*3b40*/  @!P6 IMAD.IADD R20, R20, 0x1, -R11 ;  /* 0x000000011414e824 */ /* 0x000fe400078e0a0b */
        /* <DEDUP_REMOVED lines=14> */
[----:B------:R-:W-:Y:S02]  /*3c30*/  @!P2 IADD3 R14, PT, PT, -R14, RZ, RZ ;  /* 0x000000ff0e0ea210 */ /* 0x000fe40007ffe1ff */
[----:B------:R-:W-:Y:S02]  /*3c40*/  @!P1 IMAD.MOV R17, RZ, RZ, -R17 ;  /* 0x000000ffff119224 */ /* 0x000fe400078e0a11 */
[----:B------:R-:W-:Y:S01]  /*3c50*/  SEL R11, R16, R14, !P3 ;  /* 0x0000000e100b7207 */ /* 0x000fe20005800000 */
[----:B------:R-:W-:Y:S02]  /*3c60*/  IMAD R23, R20, R13, RZ ;  /* 0x0000000d14177224 */ /* 0x000fe400078e02ff */
        /* <DEDUP_REMOVED lines=21> */
[----:B------:R-:W-:Y:S01]  /*3dc0*/  ISETP.GE.AND P1, PT, R16, RZ, PT ;  /* 0x000000ff1000720c */ /* 0x000fe20003f26270 */
[----:B------:R-:W-:Y:S01]  /*3dd0*/  IMAD.MOV R16, RZ, RZ, -R7 ;  /* 0x000000ffff107224 */ /* 0x000fe200078e0a07 */
[----:B------:R-:W-:Y:S01]  /*3de0*/  ISETP.GE.AND P2, PT, R13, RZ, PT ;  /* 0x000000ff0d00720c */ /* 0x000fe20003f46270 */
[----:B------:R-:W-:Y:S01]  /*3df0*/  IMAD.MOV R13, RZ, RZ, -R9 ;  /* 0x000000ffff0d7224 */ /* 0x000fe200078e0a09 */
[----:B------:R-:W-:Y:S01]  /*3e00*/  LOP3.LUT R20, RZ, R8, RZ, 0x33, !PT ;  /* 0x00000008ff147212 */ /* 0x000fe200078e33ff */
[----:B------:R-:W-:Y:S01]  /*3e10*/  IMAD R23, R6, R16, R3 ;  /* 0x0000001006177224 */ /* 0x000fe200078e0203 */
[----:B------:R-:W-:Y:S01]  /*3e20*/  @P3 IADD3 R14, PT, PT, R14, 0x1, RZ ;  /* 0x000000010e0e3810 */ /* 0x000fe20007ffe0ff */
[----:B------:R-:W-:Y:S01]  /*3e30*/  IMAD R21, R6, R13, R21 ;  /* 0x0000000d06157224 */ /* 0x000fe200078e0215 */
[----:B------:R-:W-:Y:S01]  /*3e40*/  ISETP.NE.AND P3, PT, R8, RZ, PT ;  /* 0x000000ff0800720c */ /* 0x000fe20003f65270 */
[----:B------:R-:W-:Y:S02]  /*3e50*/  @P4 VIADD R15, R15, 0x1 ;  /* 0x000000010f0f4836 */ /* 0x000fe40000000000 */
[----:B------:R-:W-:-:S02]  /*3e60*/  IMAD.MOV R13, RZ, RZ, -R10 ;  /* 0x000000ffff0d7224 */ /* 0x000fc400078e0a0a */
[----:B------:R-:W-:Y:S01]  /*3e70*/  IMAD.MOV R6, RZ, RZ, -R11 ;  /* 0x000000ffff067224 */ /* 0x000fe200078e0a0b */
[----:B------:R-:W-:Y:S01]  /*3e80*/  @!P1 IADD3 R15, PT, PT, -R15, RZ, RZ ;  /* 0x000000ff0f0f9210 */ /* 0x000fe20007ffe1ff */
[----:B------:R-:W-:Y:S02]  /*3e90*/  @!P2 IMAD.MOV R14, RZ, RZ, -R14 ;  /* 0x000000ffff0ea224 */ /* 0x000fe400078e0a0e */
[----:B------:R-:W-:Y:S01]  /*3ea0*/  IMAD R22, R4, R13, R9 ;  /* 0x0000000d04167224 */ /* 0x000fe200078e0209 */
[C---:B------:R-:W-:Y:S01]  /*3eb0*/  SEL R15, R20.reuse, R15, !P3 ;  /* 0x0000000f140f7207 */ /* 0x040fe20005800000 */
[----:B------:R-:W-:Y:S01]  /*3ec0*/  IMAD.MOV R13, RZ, RZ, -R12 ;  /* 0x000000ffff0d7224 */ /* 0x000fe200078e0a0c */
[----:B------:R-:W-:Y:S01]  /*3ed0*/  SEL R14, R20, R14, !P3 ;  /* 0x0000000e140e7207 */ /* 0x000fe20005800000 */
        /* <DEDUP_REMOVED lines=48> */
.L_x_274:
        /* <DEDUP_REMOVED lines=38> */
.L_x_292:
[----:B------:R-:W-:Y:S02]  /*4440*/  IMAD.MOV.U32 R5, RZ, RZ, R6 ;  /* 0x000000ffff057224 */ /* 0x000fe400078e0006 */
[----:B------:R-:W-:Y:S01]  /*4450*/  IMAD.MOV.U32 R6, RZ, RZ, R4 ;  /* 0x000000ffff067224 */ /* 0x000fe200078e0004 */
[----:B------:R-:W-:-:S07]  /*4460*/  MOV R4, 0x4480 ;  /* 0x0000448000047802 */ /* 0x000fce0000000f00 */
[----:B-1----:R-:W-:Y:S05]  /*4470*/  CALL.REL.NOINC `($__internal_5_$__cuda_sm20_div_u64) ;  /* 0x0000004800cc7944 */ /* 0x002fea0003c00000 */
[----:B------:R-:W-:Y:S01]  /*4480*/  IMAD.MOV.U32 R4, RZ, RZ, R6 ;  /* 0x000000ffff047224 */ /* 0x000fe200078e0006 */
[----:B------:R-:W-:-:S07]  /*4490*/  MOV R5, R7 ;  /* 0x0000000700057202 */ /* 0x000fce0000000f00 */
.L_x_293:
[----:B-1----:R-:W-:Y:S05]  /*44a0*/  BSYNC.RECONVERGENT B0 ;  /* 0x0000000000007941 */ /* 0x002fea0003800200 */
.L_x_291:
        /* <DEDUP_REMOVED lines=140> */
.L_x_295:
[----:B------:R-:W-:Y:S05]  /*4d70*/  BSYNC.RECONVERGENT B0 ;  /* 0x0000000000007941 */ /* 0x000fea0003800200 */
.L_x_294:
        /* <DEDUP_REMOVED lines=14> */
.L_x_296:
        /* <DEDUP_REMOVED lines=215> */
.L_x_273:
        /* <DEDUP_REMOVED lines=38> */
.L_x_298:
[----:B------:R-:W-:Y:S01]  /*5e30*/  IMAD.MOV.U32 R5, RZ, RZ, R6 ;  /* 0x000000ffff057224 */ /* 0x000fe200078e0006 */
[----:B------:R-:W-:Y:S02]  /*5e40*/  MOV R6, R4 ;  /* 0x0000000400067202 */ /* 0x000fe40000000f00 */
[----:B------:R-:W-:-:S07]  /*5e50*/  MOV R4, 0x5e70 ;  /* 0x00005e7000047802 */ /* 0x000fce0000000f00 */
[----:B-1----:R-:W-:Y:S05]  /*5e60*/  CALL.REL.NOINC `($__internal_5_$__cuda_sm20_div_u64) ;  /* 0x0000003000507944 */ /* 0x002fea0003c00000 */
[----:B------:R-:W-:Y:S02]  /*5e70*/  IMAD.MOV.U32 R4, RZ, RZ, R6 ;  /* 0x000000ffff047224 */ /* 0x000fe400078e0006 */
[----:B------:R-:W-:-:S07]  /*5e80*/  IMAD.MOV.U32 R5, RZ, RZ, R7 ;  /* 0x000000ffff057224 */ /* 0x000fce00078e0007 */
.L_x_299:
[----:B-1----:R-:W-:Y:S05]  /*5e90*/  BSYNC.RECONVERGENT B0 ;  /* 0x0000000000007941 */ /* 0x002fea0003800200 */
.L_x_297:
        /* <DEDUP_REMOVED lines=140> */
.L_x_301:
[----:B------:R-:W-:Y:S05]  /*6760*/  BSYNC.RECONVERGENT B0 ;  /* 0x0000000000007941 */ /* 0x000fea0003800200 */
.L_x_300:
        /* <DEDUP_REMOVED lines=14> */
.L_x_302:
        /* <DEDUP_REMOVED lines=215> */
.L_x_272:
        /* <DEDUP_REMOVED lines=38> */
.L_x_304:
[----:B------:R-:W-:Y:S02]  /*7820*/  IMAD.MOV.U32 R5, RZ, RZ, R6 ;  /* 0x000000ffff057224 */ /* 0x000fe400078e0006 */
[----:B------:R-:W-:Y:S01]  /*7830*/  IMAD.MOV.U32 R6, RZ, RZ, R4 ;  /* 0x000000ffff067224 */ /* 0x000fe200078e0004 */
[----:B------:R-:W-:-:S07]  /*7840*/  MOV R4, 0x7860 ;  /* 0x0000786000047802 */ /* 0x000fce0000000f00 */
[----:B-1----:R-:W-:Y:S05]  /*7850*/  CALL.REL.NOINC `($__internal_5_$__cuda_sm20_div_u64) ;  /* 0x0000001400d47944 */ /* 0x002fea0003c00000 */
[----:B------:R-:W-:Y:S02]  /*7860*/  IMAD.MOV.U32 R4, RZ, RZ, R6 ;  /* 0x000000ffff047224 */ /* 0x000fe400078e0006 */
[----:B------:R-:W-:-:S07]  /*7870*/  IMAD.MOV.U32 R5, RZ, RZ, R7 ;  /* 0x000000ffff057224 */ /* 0x000fce00078e0007 */
.L_x_305:
[----:B-1----:R-:W-:Y:S05]  /*7880*/  BSYNC.RECONVERGENT B0 ;  /* 0x0000000000007941 */ /* 0x002fea0003800200 */
.L_x_303:
        /* <DEDUP_REMOVED lines=140> */
.L_x_307:
[----:B------:R-:W-:Y:S05]  /*8150*/  BSYNC.RECONVERGENT B0 ;  /* 0x0000000000007941 */ /* 0x000fea0003800200 */
.L_x_306:
        /* <DEDUP_REMOVED lines=14> */
.L_x_308:
        /* <DEDUP_REMOVED lines=215> */
        .weak           $__internal_5_$__cuda_sm20_div_u64
        .type           $__internal_5_$__cuda_sm20_div_u64,@function
        .size           $__internal_5_$__cuda_sm20_div_u64,(.L_x_842 - $__internal_5_$__cuda_sm20_div_u64)
$__internal_5_$__cuda_sm20_div_u64:
        /* <DEDUP_REMOVED lines=71> */
[----:B------:R-:W-:Y:S06]  /*9420*/  RET.REL.NODEC R4 `(_ZN2at6native51_GLOBAL__N__11011a27_18_DepthwiseConv3d_cu_35e0c7b543conv_depthwise3d_cuda_backward_input_kernelIN3c104HalfEfLin1ELin1ELin1ELin1ELin1ELin1ELin1ELin1ELin1EEEvNS_27GenericPackedTensorAccessorIKT_Lm5ENS_16DefaultPtrTraitsEiEENS5_IS6_Lm5ES8_iEES9_iiiiiiiii) ;  /* 0xffffff6804f47950 */ /* 0x000fec0003c3ffff */
.L_x_309:
        /* <DEDUP_REMOVED lines=13> */
.L_x_842:


//--------------------- .text._ZN2at6native51_GLOBAL__N__11011a27_18_DepthwiseConv3d_cu_35e0c7b543conv_depthwise3d_cuda_backward_input_kernelIN3c104HalfEfLi3ELi3ELi3ELin1ELin1ELin1ELin1ELin1ELin1EEEvNS_27GenericPackedTensorAccessorIKT_Lm5ENS_16DefaultPtrTraitsEiEENS5_IS6_Lm5ES8_iEES9_iiiiiiiii --------------------------
	.section	.text._ZN2at6native51_GLOBAL__N__11011a27_18_DepthwiseConv3d_cu_35e0c7b543conv_depthwise3d_cuda_backward_input_kernelIN3c104HalfEfLi3ELi3ELi3ELin1ELin1ELin1ELin1ELin1ELin1EEEvNS_27GenericPackedTensorAccessorIKT_Lm5ENS_16DefaultPtrTraitsEiEENS5_IS6_Lm5ES8_iEES9_iiiiiiiii,"ax",@progbits
	.align	128
.text._ZN2at6native51_GLOBAL__N__11011a27_18_DepthwiseConv3d_cu_35e0c7b543conv_depthwise3d_cuda_backward_input_kernelIN3c104HalfEfLi3ELi3ELi3ELin1ELin1ELin1ELin1ELin1ELin1EEEvNS_27GenericPackedTensorAccessorIKT_Lm5ENS_16DefaultPtrTraitsEiEENS5_IS6_Lm5ES8_iEES9_iiiiiiiii:
        .type           _ZN2at6native51_GLOBAL__N__11011a27_18_DepthwiseConv3d_cu_35e0c7b543conv_depthwise3d_cuda_backward_input_kernelIN3c104HalfEfLi3ELi3ELi3ELin1ELin1ELin1ELin1ELin1ELin1EEEvNS_27GenericPackedTensorAccessorIKT_Lm5ENS_16DefaultPtrTraitsEiEENS5_IS6_Lm5ES8_iEES9_iiiiiiiii,@function
        .size           _ZN2at6native51_GLOBAL__N__11011a27_18_DepthwiseConv3d_cu_35e0c7b543conv_depthwise3d_cuda_backward_input_kernelIN3c104HalfEfLi3ELi3ELi3ELin1ELin1ELin1ELin1ELin1ELin1EEEvNS_27GenericPackedTensorAccessorIKT_Lm5ENS_16DefaultPtrTraitsEiEENS5_IS6_Lm5ES8_iEES9_iiiiiiiii,(.L_x_844 - _ZN2at6native51_GLOBAL__N__11011a27_18_DepthwiseConv3d_cu_35e0c7b543conv_depthwise3d_cuda_backward_input_kernelIN3c104HalfEfLi3ELi3ELi3ELin1ELin1ELin1ELin1ELin1ELin1EEEvNS_27GenericPackedTensorAccessorIKT_Lm5ENS_16DefaultPtrTraitsEiEENS5_IS6_Lm5ES8_iEES9_iiiiiiiii)
        .other          _ZN2at6native51_GLOBAL__N__11011a27_18_DepthwiseConv3d_cu_35e0c7b543conv_depthwise3d_cuda_backward_input_kernelIN3c104HalfEfLi3ELi3ELi3ELin1ELin1ELin1ELin1ELin1ELin1EEEvNS_27GenericPackedTensorAccessorIKT_Lm5ENS_16DefaultPtrTraitsEiEENS5_IS6_Lm5ES8_iEES9_iiiiiiiii,@"STO_CUDA_ENTRY STV_DEFAULT"
_ZN2at6native51_GLOBAL__N__11011a27_18_DepthwiseConv3d_cu_35e0c7b543conv_depthwise3d_cuda_backward_input_kernelIN3c104HalfEfLi3ELi3ELi3ELin1ELin1ELin1ELin1ELin1ELin1EEEvNS_27GenericPackedTensorAccessorIKT_Lm5ENS_16DefaultPtrTraitsEiEENS5_IS6_Lm5ES8_iEES9_iiiiiiiii:
        /* <DEDUP_REMOVED lines=47> */
.L_x_314:
        /* <DEDUP_REMOVED lines=104> */
[----:B------:R-:W-:Y:S01]  /*0970*/  IMAD R3, RZ, RZ, -UR8 ;  /* 0x80000008ff037e24 */ /* 0x000fe2000f8e02ff */
[----:B------:R-:W2:Y:S01]  /*0980*/  F2I.FTZ.U32.TRUNC.NTZ R5, R20 ;  /* 0x0000001400057305 */ /* 0x000ea2000021f000 */
[----:B------:R-:W-:Y:S01]  /*0990*/  @!P4 IADD3 R10, PT, PT, R10, 0x1, RZ ;  /* 0x000000010a0ac810 */ /* 0x000fe20007ffe0ff */
[----:B------:R-:W-:Y:S01]  /*09a0*/  IMAD R16, R7, R4, R16 ;  /* 0x0000000407107224 */ /* 0x000fe200078e0210 */
[----:B------:R-:W-:Y:S01]  /*09b0*/  ISETP.GE.AND P5, PT, R2, RZ, PT ;  /* 0x000000ff0200720c */ /* 0x000fe20003fa6270 */
[----:B------:R-:W-:Y:S01]  /*09c0*/  IMAD R21, R3, 0x2, R32 ;  /* 0x0000000203157824 */ /* 0x000fe200078e0220 */
[----:B------:R-:W-:-:S02]  /*09d0*/  ISETP.NE.AND P4, PT, R17, RZ, PT ;  /* 0x000000ff1100720c */ /* 0x000fc40003f85270 */
[----:B------:R-:W-:Y:S02]  /*09e0*/  IABS R18, R33 ;  /* 0x0000002100127213 */ /* 0x000fe40000000000 */
[----:B------:R-:W-:Y:S01]  /*09f0*/  @P3 VIADD R10, R10, 0x1 ;  /* 0x000000010a0a3836 */ /* 0x000fe20000000000 */
[----:B------:R-:W-:Y:S01]  /*0a00*/  IABS R22, R21 ;  /* 0x0000001500167213 */ /* 0x000fe20000000000 */
[----:B0-----:R-:W-:Y:S01]  /*0a10*/  VIADD R2, R14, 0xffffffe ;  /* 0x0ffffffe0e027836 */ /* 0x001fe20000000000 */
[----:B------:R-:W-:Y:S01]  /*0a20*/  LOP3.LUT R3, R21, R12, RZ, 0x3c, !PT ;  /* 0x0000000c15037212 */ /* 0x000fe200078e3cff */
[----:B------:R-:W-:-:S03]  /*0a30*/  IMAD.HI.U32 R14, R15, R18, RZ ;  /* 0x000000120f0e7227 */ /* 0x000fc600078e00ff */
[----:B------:R-:W-:Y:S01]  /*0a40*/  ISETP.GE.AND P0, PT, R3, RZ, PT ;  /* 0x000000ff0300720c */ /* 0x000fe20003f06270 */
[----:B------:R-:W-:Y:S01]  /*0a50*/  @!P5 IMAD.MOV R10, RZ, RZ, -R10 ;  /* 0x000000ffff0ad224 */ /* 0x000fe200078e0a0a */
[C---:B------:R-:W-:Y:S01]  /*0a60*/  ISETP.GT.U32.AND P5, PT, R7.reuse, R16, PT ;  /* 0x000000100700720c */ /* 0x040fe20003fa4070 */
[----:B--2---:R-:W-:Y:S01]  /*0a70*/  IMAD.MOV R20, RZ, RZ, -R5 ;  /* 0x000000ffff147224 */ /* 0x004fe200078e0a05 */
[----:B------:R-:W-:Y:S01]  /*0a80*/  @!P4 LOP3.LUT R10, RZ, R17, RZ, 0x33, !PT ;  /* 0x00000011ff0ac212 */ /* 0x000fe200078e33ff */
[----:B------:R-:W-:Y:S01]  /*0a90*/  IMAD.MOV R4, RZ, RZ, -R14 ;  /* 0x000000ffff047224 */ /* 0x000fe200078e0a0e */
[----:B------:R0:W2:Y:S01]  /*0aa0*/  F2I.FTZ.U32.TRUNC.NTZ R3, R2 ;  /* 0x0000000200037305 */ /* 0x0000a2000021f000 */
[----:B------:R-:W-:Y:S02]  /*0ab0*/  IMAD.MOV.U32 R21, RZ, RZ, R20 ;  /* 0x000000ffff157224 */ /* 0x000fe400078e0014 */
[----:B------:R-:W-:Y:S02]  /*0ac0*/  IMAD.MOV.U32 R20, RZ, RZ, R22 ;  /* 0x000000ffff147224 */ /* 0x000fe400078e0016 */
[----:B------:R-:W-:-:S02]  /*0ad0*/  IMAD R18, R7, R4, R18 ;  /* 0x0000000407127224 */ /* 0x000fc400078e0212 */
[----:B------:R-:W-:Y:S02]  /*0ae0*/  HFMA2 R4, -RZ, RZ, 0, 0 ;  /* 0x00000000ff047431 */ /* 0x000fe400000001ff */
[----:B------:R-:W-:Y:S02]  /*0af0*/  IMAD R21, R21, R8, RZ ;  /* 0x0000000815157224 */ /* 0x000fe400078e02ff */
[----:B------:R-:W-:Y:S01]  /*0b00*/  IMAD.HI.U32 R15, R15, R20, RZ ;  /* 0x000000140f0f7227 */ /* 0x000fe200078e00ff */
[----:B0-----:R-:W-:Y:S02]  /*0b10*/  IABS R2, R10 ;  /* 0x0000000a00027213 */ /* 0x001fe40000000000 */
[----:B------:R-:W-:Y:S01]  /*0b20*/  ISETP.GT.U32.AND P4, PT, R7, R18, PT ;  /* 0x000000120700720c */ /* 0x000fe20003f84070 */
[----:B------:R-:W-:Y:S01]  /*0b30*/  IMAD.HI.U32 R22, R5, R21, R4 ;  /* 0x0000001505167227 */ /* 0x000fe200078e0004 */
[----:B------:R-:W-:-:S03]  /*0b40*/  @!P5 IADD3 R13, PT, PT, R13, 0x1, RZ ;  /* 0x000000010d0dd810 */ /* 0x000fc60007ffe0ff */
[----:B------:R-:W-:Y:S02]  /*0b50*/  @!P5 IMAD.IADD R16, R16, 0x1, -R7 ;  /* 0x000000011010d824 */ /* 0x000fe400078e0a07 */
[----:B------:R-:W-:Y:S02]  /*0b60*/  IMAD.MOV R4, RZ, RZ, -R15 ;  /* 0x000000ffff047224 */ /* 0x000fe400078e0a0f */
[----:B------:R-:W-:Y:S01]  /*0b70*/  IMAD.MOV.U32 R5, RZ, RZ, R2 ;  /* 0x000000ffff057224 */ /* 0x000fe200078e0002 */
[----:B------:R-:W-:Y:S01]  /*0b80*/  ISETP.GE.U32.AND P6, PT, R16, R7, PT ;  /* 0x000000071000720c */ /* 0x000fe20003fc6070 */
[----:B------:R-:W-:Y:S02]  /*0b90*/  IMAD.MOV R2, RZ, RZ, -R0 ;  /* 0x000000ffff027224 */ /* 0x000fe400078e0a00 */
[----:B------:R-:W-:Y:S01]  /*0ba0*/  IMAD R4, R7, R4, R20 ;  /* 0x0000000407047224 */ /* 0x000fe200078e0214 */
[----:B------:R-:W-:Y:S01]  /*0bb0*/  @!P4 IADD3 R14, PT, PT, R14, 0x1, RZ ;  /* 0x000000010e0ec810 */ /* 0x000fe20007ffe0ff */
[----:B------:R-:W-:-:S03]  /*0bc0*/  IMAD.HI.U32 R20, R22, R5, RZ ;  /* 0x0000000516147227 */ /* 0x000fc600078e00ff */
[----:B------:R-:W-:Y:S01]  /*0bd0*/  ISETP.GT.U32.AND P3, PT, R7, R4, PT ;  /* 0x000000040700720c */ /* 0x000fe20003f64070 */
[----:B------:R-:W-:Y:S02]  /*0be0*/  IMAD R30, R30, R2, R11 ;  /* 0x000000021e1e7224 */ /* 0x000fe400078e020b */
[----:B------:R-:W-:Y:S02]  /*0bf0*/  IMAD.MOV R2, RZ, RZ, -R20 ;  /* 0x000000ffff027224 */ /* 0x000fe400078e0a14 */
[----:B------:R-:W-:Y:S02]  /*0c00*/  @!P4 IMAD.IADD R18, R18, 0x1, -R7 ;  /* 0x000000011212c824 */ /* 0x000fe400078e0a07 */
[----:B------:R-:W-:Y:S02]  /*0c10*/  IMAD R5, R8, R2, R5 ;  /* 0x0000000208057224 */ /* 0x000fe400078e0205 */
[----:B------:R-:W-:Y:S01]  /*0c20*/  @P6 VIADD R13, R13, 0x1 ;  /* 0x000000010d0d6836 */ /* 0x000fe20000000000 */
[----:B------:R-:W-:Y:S01]  /*0c30*/  ISETP.GE.U32.AND P5, PT, R18, R7, PT ;  /* 0x000000071200720c */ /* 0x000fe20003fa6070 */
[----:B--2---:R-:W-:Y:S01]  /*0c40*/  IMAD.MOV R21, RZ, RZ, -R3 ;  /* 0x000000ffff157224 */ /* 0x004fe200078e0a03 */
[----:B------:R-:W-:Y:S01]  /*0c50*/  ISETP.GT.U32.AND P6, PT, R8, R5, PT ;  /* 0x000000050800720c */ /* 0x000fe20003fc4070 */
[----:B------:R-:W-:Y:S01]  /*0c60*/  IMAD.MOV.U32 R2, RZ, RZ, RZ ;  /* 0x000000ffff027224 */ /* 0x000fe200078e00ff */
[----:B------:R-:W-:Y:S01]  /*0c70*/  LOP3.LUT R18, R10, R19, RZ, 0x3c, !PT ;  /* 0x000000130a127212 */ /* 0x000fe200078e3cff */
[----:B------:R-:W-:-:S02]  /*0c80*/  IMAD R11, R21, R6, RZ ;  /* 0x00000006150b7224 */ /* 0x000fc400078e02ff */
[----:B------:R-:W-:Y:S01]  /*0c90*/  VIADD R24, R30, UR4 ;  /* 0x000000041e187c36 */ /* 0x000fe20008000000 */
[----:B------:R-:W0:Y:S01]  /*0ca0*/  LDCU UR4, c[0x0][0x3fc] ;  /* 0x00007f80ff0477ac */ /* 0x000e220008000800 */
[----:B------:R-:W-:-:S03]  /*0cb0*/  IMAD.HI.U32 R2, R3, R11, R2 ;  /* 0x0000000b03027227 */ /* 0x000fc600078e0002 */
[----:B------:R-:W-:Y:S01]  /*0cc0*/  IABS R11, R24 ;  /* 0x00000018000b7213 */ /* 0x000fe20000000000 */
[----:B-1----:R-:W-:Y:S02]  /*0cd0*/  IMAD R3, RZ, RZ, -UR5 ;  /* 0x80000005ff037e24 */ /* 0x002fe4000f8e02ff */
[----:B------:R-:W-:Y:S01]  /*0ce0*/  VIADD R31, R24, -UR5 ;  /* 0x80000005181f7c36 */ /* 0x000fe20008000000 */
[----:B------:R-:W-:Y:S01]  /*0cf0*/  @!P6 IADD3 R20, PT, PT, R20, 0x1, RZ ;  /* 0x000000011414e810 */ /* 0x000fe20007ffe0ff */
[----:B------:R-:W-:Y:S02]  /*0d00*/  IMAD R22, R3, 0x2, R24 ;  /* 0x0000000203167824 */ /* 0x000fe400078e0218 */
[----:B------:R-:W-:Y:S01]  /*0d10*/  @!P3 IMAD.IADD R4, R4, 0x1, -R7 ;  /* 0x000000010404b824 */ /* 0x000fe200078e0a07 */
[----:B------:R-:W-:Y:S01]  /*0d20*/  IABS R3, R31 ;  /* 0x0000001f00037213 */ /* 0x000fe20000000000 */
[----:B------:R-:W-:Y:S01]  /*0d30*/  @!P6 IMAD.IADD R5, R5, 0x1, -R8 ;  /* 0x000000010505e824 */ /* 0x000fe200078e0a08 */
[----:B------:R-:W-:Y:S01]  /*0d40*/  IABS R21, R22 ;  /* 0x0000001600157213 */ /* 0x000fe20000000000 */
[----:B------:R-:W-:Y:S01]  /*0d50*/  @P5 VIADD R14, R14, 0x1 ;  /* 0x000000010e0e5836 */ /* 0x000fe20000000000 */
[----:B------:R-:W-:Y:S01]  /*0d60*/  ISETP.GE.U32.AND P4, PT, R4, R7, PT ;  /* 0x000000070400720c */ /* 0x000fe20003f86070 */
[----:B------:R-:W-:Y:S01]  /*0d70*/  IMAD.MOV.U32 R7, RZ, RZ, R3 ;  /* 0x000000ffff077224 */ /* 0x000fe200078e0003 */
[----:B------:R-:W-:Y:S01]  /*0d80*/  ISETP.GE.U32.AND P5, PT, R5, R8, PT ;  /* 0x000000080500720c */ /* 0x000fe20003fa6070 */
[----:B------:R-:W-:Y:S01]  /*0d90*/  @!P3 VIADD R15, R15, 0x1 ;  /* 0x000000010f0fb836 */ /* 0x000fe20000000000 */
[----:B------:R-:W-:Y:S01]  /*0da0*/  ISETP.GE.AND P3, PT, R18, RZ, PT ;  /* 0x000000ff1200720c */ /* 0x000fe20003f66270 */
[----:B------:R-:W-:Y:S01]  /*0db0*/  IMAD.HI.U32 R3, R2, R7, RZ ;  /* 0x0000000702037227 */ /* 0x000fe200078e00ff */
[----:B------:R-:W-:-:S03]  /*0dc0*/  ISETP.NE.AND P6, PT, R19, RZ, PT ;  /* 0x000000ff1300720c */ /* 0x000fc60003fc5270 */
[----:B------:R-:W-:-:S04]  /*0dd0*/  IMAD.HI.U32 R4, R2, R11, RZ ;  /* 0x0000000b02047227 */ /* 0x000fc800078e00ff */
[----:B------:R-:W-:-:S04]  /*0de0*/  IMAD.HI.U32 R2, R2, R21, RZ ;  /* 0x0000001502027227 */ /* 0x000fc800078e00ff */
[----:B------:R-:W-:Y:S02]  /*0df0*/  IMAD.MOV R8, RZ, RZ, -R3 ;  /* 0x000000ffff087224 */ /* 0x000fe400078e0a03 */
[----:B------:R-:W-:Y:S02]  /*0e00*/  IMAD.MOV R5, RZ, RZ, -R4 ;  /* 0x000000ffff057224 */ /* 0x000fe400078e0a04 */
        /* <DEDUP_REMOVED lines=11> */
[----:B------:R-:W-:Y:S01]  /*0ec0*/  ISETP.GT.U32.AND P5, PT, R6, R5, PT ;  /* 0x000000050600720c */ /* 0x000fe20003fa4070 */
[----:B------:R-:W-:Y:S01]  /*0ed0*/  @!P1 IMAD.MOV R14, RZ, RZ, -R14 ;  /* 0x000000ffff0e9224 */ /* 0x000fe200078e0a0e */
[----:B------:R-:W-:Y:S01]  /*0ee0*/  ISETP.NE.AND P4, PT, R12, RZ, PT ;  /* 0x000000ff0c00720c */ /* 0x000fe20003f85270 */
[----:B------:R-:W-:Y:S01]  /*0ef0*/  @!P0 IMAD.MOV R15, RZ, RZ, -R15 ;  /* 0x000000ffff0f8224 */ /* 0x000fe200078e0a0f */
[----:B------:R-:W-:-:S02]  /*0f00*/  @!P6 LOP3.LUT R20, RZ, R19, RZ, 0x33, !PT ;  /* 0x00000013ff14e212 */ /* 0x000fc400078e33ff */
[C---:B------:R-:W-:Y:S02]  /*0f10*/  SEL R25, R8.reuse, R13, !P4 ;  /* 0x0000000d08197207 */ /* 0x040fe40006000000 */
[C---:B------:R-:W-:Y:S01]  /*0f20*/  SEL R23, R8.reuse, R14, !P4 ;  /* 0x0000000e08177207 */ /* 0x040fe20006000000 */
[--C-:B------:R-:W-:Y:S01]  /*0f30*/  @!P3 IMAD.IADD R7, R7, 0x1, -R6.reuse ;  /* 0x000000010707b824 */ /* 0x100fe200078e0a06 */
[----:B------:R-:W-:Y:S01]  /*0f40*/  SEL R21, R8, R15, !P4 ;  /* 0x0000000f08157207 */ /* 0x000fe20006000000 */
[----:B------:R-:W-:Y:S01]  /*0f50*/  @!P2 IMAD.IADD R11, R11, 0x1, -R6 ;  /* 0x000000010b0ba824 */ /* 0x000fe200078e0a06 */
[-C--:B------:R-:W-:Y:S01]  /*0f60*/  LOP3.LUT R8, R24, R9.reuse, RZ, 0x3c, !PT ;  /* 0x0000000918087212 */ /* 0x080fe200078e3cff */
[----:B------:R-:W-:Y:S01]  /*0f70*/  @!P5 VIADD R4, R4, 0x1 ;  /* 0x000000010404d836 */ /* 0x000fe20000000000 */
[-C--:B------:R-:W-:Y:S01]  /*0f80*/  @!P5 IADD3 R5, PT, PT, R5, -R6.reuse, RZ ;  /* 0x800000060505d210 */ /* 0x080fe20007ffe0ff */
[----:B------:R-:W-:Y:S01]  /*0f90*/  @!P3 VIADD R3, R3, 0x1 ;  /* 0x000000010303b836 */ /* 0x000fe20000000000 */
[-C--:B------:R-:W-:Y:S01]  /*0fa0*/  ISETP.GE.U32.AND P0, PT, R7, R6.reuse, PT ;  /* 0x000000060700720c */ /* 0x080fe20003f06070 */
[----:B------:R-:W-:Y:S01]  /*0fb0*/  @!P2 VIADD R2, R2, 0x1 ;  /* 0x000000010202a836 */ /* 0x000fe20000000000 */
[-C--:B------:R-:W-:Y:S01]  /*0fc0*/  ISETP.GE.U32.AND P6, PT, R5, R6.reuse, PT ;  /* 0x000000060500720c */ /* 0x080fe20003fc6070 */
[----:B------:R-:W-:Y:S01]  /*0fd0*/  IMAD.MOV R16, RZ, RZ, -R20 ;  /* 0x000000ffff107224 */ /* 0x000fe200078e0a14 */
[----:B------:R-:W-:Y:S01]  /*0fe0*/  ISETP.GE.U32.AND P4, PT, R11, R6, PT ;  /* 0x000000060b00720c */ /* 0x000fe20003f86070 */
[----:B------:R-:W-:Y:S01]  /*0ff0*/  IMAD R13, R25, R12, RZ ;  /* 0x0000000c190d7224 */ /* 0x000fe200078e02ff */
[-C--:B------:R-:W-:Y:S01]  /*1000*/  LOP3.LUT R6, R31, R9.reuse, RZ, 0x3c, !PT ;  /* 0x000000091f067212 */ /* 0x080fe200078e3cff */
[--C-:B------:R-:W-:Y:S01]  /*1010*/  IMAD R19, R19, R16, R10.reuse ;  /* 0x0000001013137224 */ /* 0x100fe200078e020a */
[----:B------:R-:W-:Y:S01]  /*1020*/  LOP3.LUT R7, R22, R9, RZ, 0x3c, !PT ;  /* 0x0000000916077212 */ /* 0x000fe200078e3cff */
[----:B------:R-:W-:Y:S01]  /*1030*/  IMAD.MOV R10, RZ, RZ, -R10 ;  /* 0x000000ffff0a7224 */ /* 0x000fe200078e0a0a */
[----:B------:R-:W-:Y:S01]  /*1040*/  ISETP.GE.AND P1, PT, R8, RZ, PT ;  /* 0x000000ff0800720c */ /* 0x000fe20003f26270 */
[----:B------:R-:W-:Y:S01]  /*1050*/  IMAD R18, R38, R19, RZ ;  /* 0x0000001326127224 */ /* 0x000fe200078e02ff */
[----:B------:R-:W-:Y:S01]  /*1060*/  ISETP.GE.AND P5, PT, R6, RZ, PT ;  /* 0x000000ff0600720c */ /* 0x000fe20003fa6270 */
[----:B------:R-:W-:Y:S01]  /*1070*/  @P0 VIADD R3, R3, 0x1 ;  /* 0x0000000103030836 */ /* 0x000fe20000000000 */
[----:B------:R-:W-:Y:S01]  /*1080*/  ISETP.GE.AND P3, PT, R7, RZ, PT ;  /* 0x000000ff0700720c */ /* 0x000fe20003f66270 */
[----:B------:R-:W-:Y:S01]  /*1090*/  @P6 VIADD R4, R4, 0x1 ;  /* 0x0000000104046836 */ /* 0x000fe20000000000 */
[----:B------:R-:W-:Y:S01]  /*10a0*/  ISETP.NE.AND P2, PT, R9, RZ, PT ;  /* 0x000000ff0900720c */ /* 0x000fe20003f45270 */
[----:B------:R-:W-:Y:S01]  /*10b0*/  IMAD.MOV.U32 R6, RZ, RZ, R3 ;  /* 0x000000ffff067224 */ /* 0x000fe200078e0003 */
[----:B------:R-:W-:Y:S01]  /*10c0*/  @P4 IADD3 R2, PT, PT, R2, 0x1, RZ ;  /* 0x0000000102024810 */ /* 0x000fe20007ffe0ff */
[----:B0-----:R-:W-:Y:S01]  /*10d0*/  IMAD R5, R18, UR4, RZ ;  /* 0x0000000412057c24 */ /* 0x001fe2000f8e02ff */
[----:B------:R-:W-:Y:S01]  /*10e0*/  LOP3.LUT R3, RZ, R9, RZ, 0x33, !PT ;  /* 0x00000009ff037212 */ /* 0x000fe200078e33ff */
[----:B------:R-:W-:-:S02]  /*10f0*/  IMAD R17, R17, R10, R0 ;  /* 0x0000000a11117224 */ /* 0x000fc400078e0200 */
[----:B------:R-:W-:Y:S02]  /*1100*/  @!P1 IMAD.MOV R4, RZ, RZ, -R4 ;  /* 0x000000ffff049224 */ /* 0x000fe400078e0a04 */
[----:B------:R-:W-:Y:S02]  /*1110*/  @!P5 IMAD.MOV R6, RZ, RZ, -R6 ;  /* 0x000000ffff06d224 */ /* 0x000fe400078e0a06 */
[----:B------:R-:W-:Y:S01]  /*1120*/  @!P3 IMAD.MOV R2, RZ, RZ, -R2 ;  /* 0x000000ffff02b224 */ /* 0x000fe200078e0a02 */
[----:B------:R-:W-:Y:S01]  /*1130*/  SEL R16, R3, R4, !P2 ;  /* 0x0000000403107207 */ /* 0x000fe20005000000 */
[----:B------:R-:W-:Y:S01]  /*1140*/  IMAD.WIDE R44, R5, 0x2, R44 ;  /* 0x00000002052c7825 */ /* 0x000fe200078e022c */
[C---:B------:R-:W-:Y:S02]  /*1150*/  SEL R15, R3.reuse, R6, !P2 ;  /* 0x00000006030f7207 */ /* 0x040fe40005000000 */
[----:B------:R-:W-:Y:S01]  /*1160*/  SEL R14, R3, R2, !P2 ;  /* 0x00000002030e7207 */ /* 0x000fe20005000000 */
[----:B------:R-:W-:-:S02]  /*1170*/  IMAD R11, R16, R9, RZ ;  /* 0x00000009100b7224 */ /* 0x000fc400078e02ff */
[-C--:B------:R-:W-:Y:S02]  /*1180*/  IMAD R10, R15, R9.reuse, RZ ;  /* 0x000000090f0a7224 */ /* 0x080fe400078e02ff */
[----:B------:R-:W-:Y:S02]  /*1190*/  IMAD R12, R23, R12, RZ ;  /* 0x0000000c170c7224 */ /* 0x000fe400078e02ff */
[----:B------:R-:W-:-:S07]  /*11a0*/  IMAD R9, R14, R9, RZ ;  /* 0x000000090e097224 */ /* 0x000fce00078e02ff */
.L_x_313:
[----:B------:R-:W0:Y:S01]  /*11b0*/  LDC R0, c[0x0][0x410] ;  /* 0x00010400ff007b82 */ /* 0x000e220000000800 */
[----:B------:R-:W1:Y:S01]  /*11c0*/  LDCU UR4, c[0x0][0x3a0] ;  /* 0x00007400ff0477ac */ /* 0x000e620008000800 */
[C---:B------:R-:W-:Y:S01]  /*11d0*/  IMAD R5, R38.reuse, R19, RZ ;  /* 0x0000001326057224 */ /* 0x040fe200078e02ff */
[----:B------:R-:W2:Y:S04]  /*11e0*/  LDCU UR8, c[0x0][0x430] ;  /* 0x00008600ff0877ac */ /* 0x000ea80008000800 */
[----:B------:R-:W-:Y:S01]  /*11f0*/  IADD3 R5, PT, PT, R38, R5, RZ ;  /* 0x0000000526057210 */ /* 0x000fe20007ffe0ff */
        /* <DEDUP_REMOVED lines=20> */
[----:B------:R-:W-:Y:S01]  /*1340*/  LEA.HI.X.SX32 R4, R4, R29, 0x1, P0 ;  /* 0x0000001d04047211 */ /* 0x000fe200000f0eff */
[----:B0-----:R-:W-:Y:S02]  /*1350*/  VIADD R2, R0, 0xffffffe ;  /* 0x0ffffffe00027836 */ /* 0x001fe40000000000 */
[----:B-1----:R-:W-:-:S04]  /*1360*/  VIADD R0, R17, UR4 ;  /* 0x0000000411007c36 */ /* 0x002fc80008000000 */
[----:B------:R0:W1:Y:S02]  /*1370*/  F2I.FTZ.U32.TRUNC.NTZ R3, R2 ;  /* 0x0000000200037305 */ /* 0x000064000021f000 */
[----:B0-----:R-:W-:Y:S02]  /*1380*/  IMAD.MOV.U32 R2, RZ, RZ, RZ ;  /* 0x000000ffff027224 */ /* 0x001fe400078e00ff */
[----:B-1----:R-:W-:-:S04]  /*1390*/  IMAD.MOV R39, RZ, RZ, -R3 ;  /* 0x000000ffff277224 */ /* 0x002fc800078e0a03 */
[----:B------:R-:W-:Y:S01]  /*13a0*/  IMAD R27, R39, R8, RZ ;  /* 0x00000008271b7224 */ /* 0x000fe200078e02ff */
[----:B------:R-:W-:-:S03]  /*13b0*/  P2R R39, PR, RZ, 0x2 ;  /* 0x00000002ff277803 */ /* 0x000fc60000000000 */
[----:B------:R-:W-:-:S07]  /*13c0*/  IMAD.HI.U32 R3, R3, R27, R2 ;  /* 0x0000001b03037227 */ /* 0x000fce00078e0002 */
.L_x_312:
        /* <DEDUP_REMOVED lines=74> */
[----:B--2---:R-:W-:Y:S01]  /*1870*/  @!P3 HADD2.F32 R54, -RZ, R60.H0_H0 ;  /* 0x2000003cff36b230 */ /* 0x004fe20000004100 */
[----:B------:R-:W-:Y:S01]  /*1880*/  ISETP.NE.AND P3, PT, R0, R43, PT ;  /* 0x0000002b0000720c */ /* 0x000fe20003f65270 */
[----:B----4-:R-:W-:Y:S01]  /*1890*/  @!P1 HADD2.F32 R47, -RZ, R26.H0_H0 ;  /* 0x2000001aff2f9230 */ /* 0x010fe20000004100 */
[----:B------:R-:W-:-:S02]  /*18a0*/  ISETP.GE.OR P1, PT, R23, UR9, P5 ;  /* 0x0000000917007c0c */ /* 0x000fc4000af26670 */
[----:B------:R-:W-:-:S04]  /*18b0*/  LOP3.LUT R26, R42, R23, R15, 0xfe, !PT ;  /* 0x000000172a1a7212 */ /* 0x000fc800078efe0f */
[----:B------:R-:W-:-:S04]  /*18c0*/  ISETP.LT.OR P1, PT, R26, RZ, P1 ;  /* 0x000000ff1a00720c */ /* 0x000fc80000f21670 */
[----:B------:R-:W-:Y:S01]  /*18d0*/  ISETP.GE.OR P4, PT, R42, UR10, P1 ;  /* 0x0000000a2a007c0c */ /* 0x000fe20008f86670 */
[----:B-----5:R-:W-:-:S12]  /*18e0*/  HADD2.F32 R46, -RZ, R27.H0_H0 ;  /* 0x2000001bff2e7230 */ /* 0x020fd80000004100 */
[----:B------:R-:W1:Y:S01]  /*18f0*/  @!P4 LDC.64 R26, c[0x0][0x380] ;  /* 0x0000e000ff1acb82 */ /* 0x000e620000000a00 */
[----:B0-----:R-:W-:Y:S02]  /*1900*/  @!P4 IMAD R53, R28, UR9, R23 ;  /* 0x000000091c35cc24 */ /* 0x001fe4000f8e0217 */
[----:B------:R-:W-:Y:S01]  /*1910*/  FFMA.FTZ R46, R46, R54, R51 ;  /* 0x000000362e2e7223 */ /* 0x000fe20000010033 */
[----:B---3--:R-:W-:Y:S01]  /*1920*/  @!P2 HADD2.F32 R49, -RZ, R29.H0_H0 ;  /* 0x2000001dff31a230 */ /* 0x008fe20000004100 */
[----:B------:R-:W-:Y:S01]  /*1930*/  MOV R29, RZ ;  /* 0x000000ff001d7202 */ /* 0x000fe20000000f00 */
[----:B------:R-:W-:Y:S01]  /*1940*/  @!P0 HADD2.F32 R29, -RZ, R52.H0_H0 ;  /* 0x20000034ff1d8230 */ /* 0x000fe20000004100 */
[----:B------:R-:W-:Y:S02]  /*1950*/  ISETP.NE.AND P1, PT, R13, R32, PT ;  /* 0x000000200d00720c */ /* 0x000fe40003f25270 */
[----:B------:R-:W-:Y:S02]  /*1960*/  @!P4 IADD3 R52, P0, PT, R53, R5, RZ ;  /* 0x000000053534c210 */ /* 0x000fe40007f1e0ff */
[----:B------:R-:W-:-:S02]  /*1970*/  FSEL R46, R46, R51, !P1 ;  /* 0x000000332e2e7208 */ /* 0x000fc40004800000 */
[----:B------:R-:W-:Y:S02]  /*1980*/  @!P4 LEA.HI.X.SX32 R53, R53, R4, 0x1, P0 ;  /* 0x000000043535c211 */ /* 0x000fe400000f0eff */
[----:B------:R-:W-:Y:S02]  /*1990*/  @!P3 FSEL R51, R46, R51, !P6 ;  /* 0x000000332e33b208 */ /* 0x000fe40007000000 */
[----:B-1----:R-:W-:Y:S01]  /*19a0*/  @!P4 LEA R54, P0, R52, R26, 0x1 ;  /* 0x0000001a3436c211 */ /* 0x002fe200078008ff */
[----:B------:R-:W-:-:S03]  /*19b0*/  HADD2.F32 R26, -RZ, R50.H0_H0 ;  /* 0x20000032ff1a7230 */ /* 0x000fc60000004100 */
[----:B------:R-:W-:Y:S02]  /*19c0*/  @!P4 LEA.HI.X R55, R52, R27, R53, 0x1, P0 ;  /* 0x0000001b3437c211 */ /* 0x000fe400000f0c35 */
[----:B------:R-:W-:Y:S01]  /*19d0*/  FFMA.FTZ R26, R26, R49, R51 ;  /* 0x000000311a1a7223 */ /* 0x000fe20000010033 */
[----:B------:R-:W-:Y:S01]  /*19e0*/  ISETP.NE.AND P0, PT, R12, R33, PT ;  /* 0x000000210c00720c */ /* 0x000fe20003f05270 */
[----:B------:R-:W2:Y:S03]  /*19f0*/  LDG.E.U16 R49, desc[UR6][R44.64+0x8] ;  /* 0x000008062c317981 */ /* 0x000ea6000c1e1500 */
[-C--:B------:R-:W-:Y:S01]  /*1a00*/  FSEL R26, R26, R51.reuse, !P0 ;  /* 0x000000331a1a7208 */ /* 0x080fe20004000000 */
[----:B------:R-:W3:Y:S03]  /*1a10*/  @!P4 LDG.E.U16 R54, desc[UR6][R54.64] ;  /* 0x000000063636c981 */ /* 0x000ee6000c1e1500 */
[----:B------:R-:W-:Y:S01]  /*1a20*/  @!P3 FSEL R51, R26, R51, !P6 ;  /* 0x000000331a33b208 */ /* 0x000fe20007000000 */
[----:B------:R-:W-:Y:S01]  /*1a30*/  HADD2.F32 R26, -RZ, R48.H0_H0 ;  /* 0x20000030ff1a7230 */ /* 0x000fe20000004100 */
[----:B------:R-:W-:Y:S01]  /*1a40*/  ISETP.NE.AND P2, PT, R7, R6, PT ;  /* 0x000000060700720c */ /* 0x000fe20003f45270 */
[----:B------:R-:W4:Y:S03]  /*1a50*/  LDG.E.U16 R48, desc[UR6][R44.64+0x6] ;  /* 0x000006062c307981 */ /* 0x000f26000c1e1500 */
        /* <DEDUP_REMOVED lines=16> */
[----:B------:R-:W-:Y:S02]  /*1b60*/  IMAD.MOV.U32 R46, RZ, RZ, RZ ;  /* 0x000000ffff2e7224 */ /* 0x000fe400078e00ff */
[----:B----4-:R-:W-:-:S05]  /*1b70*/  HADD2.F32 R48, -RZ, R48.H0_H0 ;  /* 0x20000030ff307230 */ /* 0x010fca0000004100 */
[----:B------:R-:W-:Y:S01]  /*1b80*/  FFMA.FTZ R48, R48, R29, R51 ;  /* 0x0000001d30307223 */ /* 0x000fe20000010033 */
[----:B---3--:R-:W-:Y:S01]  /*1b90*/  @!P4 HADD2.F32 R28, -RZ, R54.H0_H0 ;  /* 0x20000036ff1cc230 */ /* 0x008fe20000004100 */
[----:B------:R-:W-:-:S03]  /*1ba0*/  ISETP.NE.AND P4, PT, R10, R31, PT ;  /* 0x0000001f0a00720c */ /* 0x000fc60003f85270 */
[----:B------:R-:W-:-:S04]  /*1bb0*/  FSEL R48, R48, R51, !P1 ;  /* 0x0000003330307208 */ /* 0x000fc80004800000 */
[----:B------:R-:W-:Y:S01]  /*1bc0*/  @!P3 FSEL R51, R48, R51, !P4 ;  /* 0x000000333033b208 */ /* 0x000fe20006000000 */
[----:B--2---:R-:W-:Y:S02]  /*1bd0*/  @!P5 HADD2.F32 R46, -RZ, R26.H0_H0 ;  /* 0x2000001aff2ed230 */ /* 0x004fe40000004100 */
[----:B------:R-:W-:-:S05]  /*1be0*/  HADD2.F32 R26, -RZ, R49.H0_H0 ;  /* 0x20000031ff1a7230 */ /* 0x000fca0000004100 */
[----:B------:R-:W-:Y:S01]  /*1bf0*/  FFMA.FTZ R28, R26, R28, R51 ;  /* 0x0000001c1a1c7223 */ /* 0x000fe20000010033 */
[----:B-----5:R-:W-:-:S04]  /*1c00*/  HADD2.F32 R26, -RZ, R47.H0_H0 ;  /* 0x2000002fff1a7230 */ /* 0x020fc80000004100 */
[----:B------:R-:W-:-:S04]  /*1c10*/  FSEL R28, R28, R51, !P0 ;  /* 0x000000331c1c7208 */ /* 0x000fc80004000000 */
        /* <DEDUP_REMOVED lines=21> */
[----:B---3--:R-:W-:Y:S01]  /*1d70*/  @!P2 HADD2.F32 R48, -RZ, R26.H0_H0 ;  /* 0x2000001aff30a230 */ /* 0x008fe20000004100 */
        /* <DEDUP_REMOVED lines=8> */
[----:B--2---:R-:W-:Y:S02]  /*1e00*/  HADD2.F32 R42, -RZ, R28.H0_H0 ;  /* 0x2000001cff2a7230 */ /* 0x004fe40000004100 */
[----:B------:R-:W-:-:S03]  /*1e10*/  @!P2 IMAD R47, R46, UR9, R23 ;  /* 0x000000092e2fac24 */ /* 0x000fc6000f8e0217 */
[----:B------:R-:W-:-:S04]  /*1e20*/  FFMA.FTZ R42, R42, R48, R51 ;  /* 0x000000302a2a7223 */ /* 0x000fc80000010033 */
        /* <DEDUP_REMOVED lines=22> */
[----:B------:R-:W-:Y:S02]  /*1f90*/  VIADD R0, R0, -UR12 ;  /* 0x8000000c00007c36 */ /* 0x000fe40008000000 */
[----:B--2---:R-:W-:Y:S02]  /*1fa0*/  @!P2 HADD2.F32 R46, -RZ, R26.H0_H0 ;  /* 0x2000001aff2ea230 */ /* 0x004fe40000004100 */
[----:B-----5:R-:W-:-:S05]  /*1fb0*/  HADD2.F32 R42, -RZ, R42.H0_H0 ;  /* 0x2000002aff2a7230 */ /* 0x020fca0000004100 */
[----:B------:R-:W-:-:S05]  /*1fc0*/  FFMA.FTZ R46, R42, R46, R51 ;  /* 0x0000002e2a2e7223 */ /* 0x000fca0000010033 */
[----:B------:R-:W-:Y:S02]  /*1fd0*/  @P1 FSEL R51, R46, R51, !P0 ;  /* 0x000000332e331208 */ /* 0x000fe40004000000 */
[----:B------:R-:W-:Y:S01]  /*1fe0*/  ISETP.NE.AND P0, PT, R2, 0x3, PT ;  /* 0x000000030200780c */ /* 0x000fe20003f05270 */
[----:B----4-:R-:W-:Y:S02]  /*1ff0*/  @!P3 HADD2.F32 R43, -RZ, R28.H0_H0 ;  /* 0x2000001cff2bb230 */ /* 0x010fe40000004100 */
[----:B---3--:R-:W-:Y:S02]  /*2000*/  HADD2.F32 R47, -RZ, R47.H0_H0 ;  /* 0x2000002fff2f7230 */ /* 0x008fe40000004100 */
[----:B------:R-:W-:Y:S01]  /*2010*/  IMAD.MOV.U32 R46, RZ, RZ, R51 ;  /* 0x000000ffff2e7224 */ /* 0x000fe200078e0033 */
[----:B------:R-:W-:-:S03]  /*2020*/  IADD3 R44, P2, PT, R44, 0x12, RZ ;  /* 0x000000122c2c7810 */ /* 0x000fc60007f5e0ff */
[----:B------:R-:W-:Y:S01]  /*2030*/  FFMA.FTZ R43, R47, R43, R46 ;  /* 0x0000002b2f2b7223 */ /* 0x000fe2000001002e */
[----:B------:R-:W-:-:S04]  /*2040*/  IADD3.X R45, PT, PT, RZ, R45, RZ, P2, !PT ;  /* 0x0000002dff2d7210 */ /* 0x000fc800017fe4ff */
[----:B------:R-:W-:Y:S01]  /*2050*/  @P1 FSEL R46, R43, R46, !P6 ;  /* 0x0000002e2b2e1208 */ /* 0x000fe20007000000 */
[----:B------:R-:W-:Y:S06]  /*2060*/  @P0 BRA `(.L_x_312) ;  /* 0xfffffff000d80947 */ /* 0x000fec000383ffff */
[----:B------:R-:W-:-:S13]  /*2070*/  ISETP.NE.AND P6, PT, R41, RZ, PT ;  /* 0x000000ff2900720c */ /* 0x000fda0003fc5270 */
[----:B------:R-:W-:Y:S05]  /*2080*/  @!P6 BRA `(.L_x_313) ;  /* 0xfffffff00048e947 */ /* 0x000fea000383ffff */
[----:B------:R-:W-:Y:S05]  /*2090*/  BSYNC.RECONVERGENT B0 ;  /* 0x0000000000007941 */ /* 0x000fea0003800200 */
.L_x_311:
        /* <DEDUP_REMOVED lines=31> */
.L_x_310:
        /* <DEDUP_REMOVED lines=38> */
.L_x_316:
[----:B------:R-:W-:-:S07]  /*24f0*/  MOV R4, 0x2510 ;  /* 0x0000251000047802 */ /* 0x000fce0000000f00 */
[----:B---34-:R-:W-:Y:S05]  /*2500*/  CALL.REL.NOINC `($__internal_6_$__cuda_sm20_div_u64) ;  /* 0x0000001400d47944 */ /* 0x018fea0003c00000 */
[----:B------:R-:W-:Y:S02]  /*2510*/  IMAD.MOV.U32 R4, RZ, RZ, R6 ;  /* 0x000000ffff047224 */ /* 0x000fe400078e0006 */
[----:B------:R-:W-:-:S07]  /*2520*/  IMAD.MOV.U32 R5, RZ, RZ, R7 ;  /* 0x000000ffff057224 */ /* 0x000fce00078e0007 */
.L_x_317:
[----:B---34-:R-:W-:Y:S05]  /*2530*/  BSYNC.RECONVERGENT B0 ;  /* 0x0000000000007941 */ /* 0x018fea0003800200 */
.L_x_315:
        /* <DEDUP_REMOVED lines=140> */
.L_x_319:
[----:B------:R-:W-:Y:S05]  /*2e00*/  BSYNC.RECONVERGENT B0 ;  /* 0x0000000000007941 */ /* 0x000fea0003800200 */
.L_x_318:
        /* <DEDUP_REMOVED lines=14> */
.L_x_320:
        /* <DEDUP_REMOVED lines=215> */
        .weak           $__internal_6_$__cuda_sm20_div_u64
        .type           $__internal_6_$__cuda_sm20_div_u64,@function
        .size           $__internal_6_$__cuda_sm20_div_u64,(.L_x_844 - $__internal_6_$__cuda_sm20_div_u64)
$__internal_6_$__cuda_sm20_div_u64:
        /* <DEDUP_REMOVED lines=68> */
[----:B------:R-:W-:Y:S06]  /*40a0*/  RET.REL.NODEC R4 `(_ZN2at6native51_GLOBAL__N__11011a27_18_DepthwiseConv3d_cu_35e0c7b543conv_depthwise3d_cuda_backward_input_kernelIN3c104HalfEfLi3ELi3ELi3ELin1ELin1ELin1ELin1ELin1ELin1EEEvNS_27GenericPackedTensorAccessorIKT_Lm5ENS_16DefaultPtrTraitsEiEENS5_IS6_Lm5ES8_iEES9_iiiiiiiii) ;  /* 0xffffffbc04d47950 */ /* 0x000fec0003c3ffff */
.L_x_321:
        /* <DEDUP_REMOVED lines=13> */
.L_x_844:


//--------------------- .text._ZN2at6native51_GLOBAL__N__11011a27_18_DepthwiseConv3d_cu_35e0c7b543conv_depthwise3d_cuda_backward_input_kernelIN3c104HalfEfLi3ELi3ELi3ELin1ELin1ELin1ELi1ELi1ELi1EEEvNS_27GenericPackedTensorAccessorIKT_Lm5ENS_16DefaultPtrTraitsEiEENS5_IS6_Lm5ES8_iEES9_iiiiiiiii --------------------------
	.section	.text._ZN2at6native51_GLOBAL__N__11011a27_18_DepthwiseConv3d_cu_35e0c7b543conv_depthwise3d_cuda_backward_input_kernelIN3c104HalfEfLi3ELi3ELi3ELin1ELin1ELin1ELi1ELi1ELi1EEEvNS_27GenericPackedTensorAccessorIKT_Lm5ENS_16DefaultPtrTraitsEiEENS5_IS6_Lm5ES8_iEES9_iiiiiiiii,"ax",@progbits
	.align	128
.text._ZN2at6native51_GLOBAL__N__11011a27_18_DepthwiseConv3d_cu_35e0c7b543conv_depthwise3d_cuda_backward_input_kernelIN3c104HalfEfLi3ELi3ELi3ELin1ELin1ELin1ELi1ELi1ELi1EEEvNS_27GenericPackedTensorAccessorIKT_Lm5ENS_16DefaultPtrTraitsEiEENS5_IS6_Lm5ES8_iEES9_iiiiiiiii:
        .type           _ZN2at6native51_GLOBAL__N__11011a27_18_DepthwiseConv3d_cu_35e0c7b543conv_depthwise3d_cuda_backward_input_kernelIN3c104HalfEfLi3ELi3ELi3ELin1ELin1ELin1ELi1ELi1ELi1EEEvNS_27GenericPackedTensorAccessorIKT_Lm5ENS_16DefaultPtrTraitsEiEENS5_IS6_Lm5ES8_iEES9_iiiiiiiii,@function
        .size           _ZN2at6native51_GLOBAL__N__11011a27_18_DepthwiseConv3d_cu_35e0c7b543conv_depthwise3d_cuda_backward_input_kernelIN3c104HalfEfLi3ELi3ELi3ELin1ELin1ELin1ELi1ELi1ELi1EEEvNS_27GenericPackedTensorAccessorIKT_Lm5ENS_16DefaultPtrTraitsEiEENS5_IS6_Lm5ES8_iEES9_iiiiiiiii,(.L_x_846 - _ZN2at6native51_GLOBAL__N__11011a27_18_DepthwiseConv3d_cu_35e0c7b543conv_depthwise3d_cuda_backward_input_kernelIN3c104HalfEfLi3ELi3ELi3ELin1ELin1ELin1ELi1ELi1ELi1EEEvNS_27GenericPackedTensorAccessorIKT_Lm5ENS_16DefaultPtrTraitsEiEENS5_IS6_Lm5ES8_iEES9_iiiiiiiii)
        .other          _ZN2at6native51_GLOBAL__N__11011a27_18_DepthwiseConv3d_cu_35e0c7b543conv_depthwise3d_cuda_backward_input_kernelIN3c104HalfEfLi3ELi3ELi3ELin1ELin1ELin1ELi1ELi1ELi1EEEvNS_27GenericPackedTensorAccessorIKT_Lm5ENS_16DefaultPtrTraitsEiEENS5_IS6_Lm5ES8_iEES9_iiiiiiiii,@"STO_CUDA_ENTRY STV_DEFAULT"
_ZN2at6native51_GLOBAL__N__11011a27_18_DepthwiseConv3d_cu_35e0c7b543conv_depthwise3d_cuda_backward_input_kernelIN3c104HalfEfLi3ELi3ELi3ELin1ELin1ELin1ELi1ELi1ELi1EEEvNS_27GenericPackedTensorAccessorIKT_Lm5ENS_16DefaultPtrTraitsEiEENS5_IS6_Lm5ES8_iEES9_iiiiiiiii:
        /* <DEDUP_REMOVED lines=51> */
.L_x_326:
        /* <DEDUP_REMOVED lines=27> */
[----:B---3--:R-:W-:Y:S02]  /*04e0*/  IMAD.MOV R19, RZ, RZ, -R14 ;  /* 0x000000ffff137224 */ /* 0x008fe400078e0a0e */
        /* <DEDUP_REMOVED lines=96> */
[----:B------:R-:W-:Y:S02]  /*0af0*/  IMAD.IADD R14, R16, 0x1, -R14 ;  /* 0x00000001100e7824 */ /* 0x000fe400078e0a0e */
[----:B------:R-:W-:Y:S02]  /*0b00*/  IMAD R19, R19, 0x2, R16 ;  /* 0x0000000213137824 */ /* 0x000fe400078e0210 */
[----:B------:R-:W-:-:S04]  /*0b10*/  IMAD.MOV R24, RZ, RZ, -R30 ;  /* 0x000000ffff187224 */ /* 0x000fc800078e0a1e */
[----:B------:R-:W-:Y:S02]  /*0b20*/  IMAD R24, R8, R24, R7 ;  /* 0x0000001808187224 */ /* 0x000fe400078e0207 */
[----:B------:R-:W0:Y:S02]  /*0b30*/  LDC R8, c[0x0][0x42c] ;  /* 0x00010b00ff087b82 */ /* 0x000e240000000800 */
[----:B------:R-:W-:-:S04]  /*0b40*/  IMAD R39, R33, R24, RZ ;  /* 0x0000001821277224 */ /* 0x000fc800078e02ff */
[----:B------:R-:W-:Y:S01]  /*0b50*/  IMAD R5, R39, UR5, RZ ;  /* 0x0000000527057c24 */ /* 0x000fe2000f8e02ff */
[----:B------:R-:W3:Y:S03]  /*0b60*/  LDCU UR5, c[0x0][0x41c] ;  /* 0x00008380ff0577ac */ /* 0x000ee60008000800 */
[----:B--2---:R-:W-:Y:S01]  /*0b70*/  IMAD.WIDE R44, R5, 0x2, R44 ;  /* 0x00000002052c7825 */ /* 0x004fe200078e022c */
[----:B0-----:R-:W-:-:S03]  /*0b80*/  IADD3 R2, PT, PT, R23, UR12, -R8 ;  /* 0x0000000c17027c10 */ /* 0x001fc6000fffe808 */
[----:B---3--:R-:W-:Y:S01]  /*0b90*/  VIADD R5, R22, UR5 ;  /* 0x0000000516057c36 */ /* 0x008fe20008000000 */
[----:B------:R-:W-:Y:S01]  /*0ba0*/  IADD3 R4, PT, PT, -R8, RZ, RZ ;  /* 0x000000ff08047210 */ /* 0x000fe20007ffe1ff */
[----:B------:R-:W-:Y:S02]  /*0bb0*/  IMAD.IADD R15, R21, 0x1, -R8 ;  /* 0x00000001150f7824 */ /* 0x000fe400078e0a08 */
[C---:B------:R-:W-:Y:S01]  /*0bc0*/  IMAD R0, R5.reuse, UR6, R0 ;  /* 0x0000000605007c24 */ /* 0x040fe2000f8e0200 */
[----:B------:R-:W-:Y:S01]  /*0bd0*/  LEA R17, R4, R21, 0x1 ;  /* 0x0000001504117211 */ /* 0x000fe200078e08ff */
[C---:B------:R-:W-:Y:S02]  /*0be0*/  IMAD R2, R5.reuse, UR6, R2 ;  /* 0x0000000605027c24 */ /* 0x040fe4000f8e0202 */
[----:B------:R-:W-:Y:S01]  /*0bf0*/  IMAD R4, R5, UR6, R21 ;  /* 0x0000000605047c24 */ /* 0x000fe2000f8e0215 */
[----:B------:R-:W-:Y:S01]  /*0c00*/  LOP3.LUT R13, R14, R17, RZ, 0xfc, !PT ;  /* 0x000000110e0d7212 */ /* 0x000fe200078efcff */
[----:B-1----:R-:W-:-:S02]  /*0c10*/  IMAD R12, R0, UR11, R3 ;  /* 0x0000000b000c7c24 */ /* 0x002fc4000f8e0203 */
[--C-:B------:R-:W-:Y:S02]  /*0c20*/  IMAD R11, R4, UR11, R3.reuse ;  /* 0x0000000b040b7c24 */ /* 0x100fe4000f8e0203 */
[C---:B------:R-:W-:Y:S02]  /*0c30*/  IMAD R10, R2.reuse, UR11, R3 ;  /* 0x0000000b020a7c24 */ /* 0x040fe4000f8e0203 */
[C---:B------:R-:W-:Y:S02]  /*0c40*/  IMAD R9, R2.reuse, UR11, R9 ;  /* 0x0000000b02097c24 */ /* 0x040fe4000f8e0209 */
[----:B------:R-:W-:-:S07]  /*0c50*/  IMAD R8, R2, UR11, R16 ;  /* 0x0000000b02087c24 */ /* 0x000fce000f8e0210 */
.L_x_325:
        /* <DEDUP_REMOVED lines=18> */
[----:B-1----:R-:W-:Y:S02]  /*0d80*/  IMAD R2, R30, UR13, RZ ;  /* 0x0000000d1e027c24 */ /* 0x002fe4000f8e02ff */
[----:B--2---:R-:W-:Y:S01]  /*0d90*/  VIADD R6, R22, UR14 ;  /* 0x0000000e16067c36 */ /* 0x004fe20008000000 */
[----:B------:R-:W-:Y:S02]  /*0da0*/  ISETP.GE.AND P1, PT, R39, R0, PT ;  /* 0x000000002700720c */ /* 0x000fe40003f26270 */
[----:B------:R-:W-:Y:S01]  /*0db0*/  SHF.R.S32.HI R4, RZ, 0x1f, R2 ;  /* 0x0000001fff047819 */ /* 0x000fe20000011402 */
[----:B---3--:R-:W-:Y:S01]  /*0dc0*/  IMAD R3, R6, UR15, R21 ;  /* 0x0000000f06037c24 */ /* 0x008fe2000f8e0215 */
[----:B------:R-:W-:Y:S01]  /*0dd0*/  IADD3 R7, P0, PT, R2, R5, RZ ;  /* 0x0000000502077210 */ /* 0x000fe20007f1e0ff */
[----:B------:R-:W-:Y:S01]  /*0de0*/  IMAD R27, R6, UR15, R27 ;  /* 0x0000000f061b7c24 */ /* 0x000fe2000f8e021b */
[----:B------:R-:W-:-:S02]  /*0df0*/  IADD3 R2, PT, PT, R18, R25, RZ ;  /* 0x0000001912027210 */ /* 0x000fc40007ffe0ff */
[----:B------:R-:W-:Y:S01]  /*0e00*/  LEA.HI.X.SX32 R5, R5, R4, 0x1, P0 ;  /* 0x0000000405057211 */ /* 0x000fe200000f0eff */
[----:B------:R-:W-:Y:S01]  /*0e10*/  IMAD R4, R3, UR12, R16 ;  /* 0x0000000c03047c24 */ /* 0x000fe2000f8e0210 */
[----:B----4-:R-:W-:Y:S01]  /*0e20*/  ISETP.GE.AND P0, PT, R21, UR6, PT ;  /* 0x0000000615007c0c */ /* 0x010fe2000bf06270 */
[--C-:B------:R-:W-:Y:S01]  /*0e30*/  IMAD R3, R3, UR12, R2.reuse ;  /* 0x0000000c03037c24 */ /* 0x100fe2000f8e0202 */
[----:B------:R-:W-:Y:S01]  /*0e40*/  P2R R43, PR, RZ, 0x2 ;  /* 0x00000002ff2b7803 */ /* 0x000fe20000000000 */
[C---:B------:R-:W-:Y:S01]  /*0e50*/  IMAD R2, R27.reuse, UR12, R2 ;  /* 0x0000000c1b027c24 */ /* 0x040fe2000f8e0202 */
[----:B0-----:R-:W-:Y:S01]  /*0e60*/  ISETP.GE.OR P1, PT, R16, UR11, P0 ;  /* 0x0000000b10007c0c */ /* 0x001fe20008726670 */
[----:B------:R-:W-:-:S12]  /*0e70*/  IMAD R0, R27, UR12, R16 ;  /* 0x0000000c1b007c24 */ /* 0x000fd8000f8e0210 */
.L_x_324:
        /* <DEDUP_REMOVED lines=23> */
[----:B--2---:R-:W-:Y:S01]  /*0ff0*/  @!P5 HADD2.F32 R47, -RZ, R48.H0_H0 ;  /* 0x20000030ff2fd230 */ /* 0x004fe20000004100 */
[----:B------:R-:W-:-:S04]  /*1000*/  @!P2 IADD3 R49, P5, PT, R3, R7, RZ ;  /* 0x000000070331a210 */ /* 0x000fc80007fbe0ff */
[----:B------:R-:W-:Y:S02]  /*1010*/  @!P2 LEA.HI.X.SX32 R50, R3, R5, 0x1, P5 ;  /* 0x000000050332a211 */ /* 0x000fe400028f0eff */
[----:B0-----:R-:W-:-:S04]  /*1020*/  @!P2 LEA R48, P5, R49, R26, 0x1 ;  /* 0x0000001a3130a211 */ /* 0x001fc800078a08ff */
[----:B------:R-:W-:Y:S02]  /*1030*/  @!P2 LEA.HI.X R49, R49, R27, R50, 0x1, P5 ;  /* 0x0000001b3131a211 */ /* 0x000fe400028f0c32 */
[----:B------:R-:W-:-:S03]  /*1040*/  @!P4 IADD3 R26, P5, PT, R36, R7, RZ ;  /* 0x00000007241ac210 */ /* 0x000fc60007fbe0ff */
[----:B------:R0:W2:Y:S01]  /*1050*/  @!P2 LDG.E.U16 R48, desc[UR8][R48.64] ;  /* 0x000000083030a981 */ /* 0x0000a2000c1e1500 */
[----:B------:R-:W-:Y:S02]  /*1060*/  @!P4 LEA.HI.X.SX32 R27, R36, R5, 0x1, P5 ;  /* 0x00000005241bc211 */ /* 0x000fe400028f0eff */
[----:B-1----:R-:W-:-:S04]  /*1070*/  @!P4 LEA R28, P5, R26, R28, 0x1 ;  /* 0x0000001c1a1cc211 */ /* 0x002fc800078a08ff */
[----:B------:R-:W-:Y:S02]  /*1080*/  @!P4 LEA.HI.X R29, R26, R29, R27, 0x1, P5 ;  /* 0x0000001d1a1dc211 */ /* 0x000fe400028f0c1b */
[----:B------:R-:W-:-:S04]  /*1090*/  LOP3.LUT R26, R35, R6, RZ, 0xfc, !PT ;  /* 0x00000006231a7212 */ /* 0x000fc800078efcff */
[----:B------:R-:W-:-:S04]  /*10a0*/  ISETP.LT.OR P5, PT, R26, RZ, P1 ;  /* 0x000000ff1a00720c */ /* 0x000fc80000fa1670 */
[----:B------:R-:W-:-:S13]  /*10b0*/  ISETP.GE.OR P5, PT, R6, UR7, P5 ;  /* 0x0000000706007c0c */ /* 0x000fda000afa6670 */
[----:B------:R-:W1:Y:S01]  /*10c0*/  @!P5 LDC.64 R26, c[0x0][0x380] ;  /* 0x0000e000ff1adb82 */ /* 0x000e620000000a00 */
[----:B------:R-:W-:-:S04]  /*10d0*/  @!P5 IADD3 R50, P6, PT, R4, R7, RZ ;  /* 0x000000070432d210 */ /* 0x000fc80007fde0ff */
[----:B------:R-:W-:Y:S02]  /*10e0*/  @!P5 LEA.HI.X.SX32 R51, R4, R5, 0x1, P6 ;  /* 0x000000050433d211 */ /* 0x000fe400030f0eff */
[----:B-1----:R-:W-:-:S04]  /*10f0*/  @!P5 LEA R52, P6, R50, R26, 0x1 ;  /* 0x0000001a3234d211 */ /* 0x002fc800078c08ff */
[----:B------:R-:W-:-:S05]  /*1100*/  @!P5 LEA.HI.X R53, R50, R27, R51, 0x1, P6 ;  /* 0x0000001b3235d211 */ /* 0x000fca00030f0c33 */
[----:B------:R-:W3:Y:S01]  /*1110*/  @!P5 LDG.E.U16 R52, desc[UR8][R52.64] ;  /* 0x000000083434d981 */ /* 0x000ee2000c1e1500 */
[----:B------:R-:W-:Y:S01]  /*1120*/  IMAD.MOV.U32 R51, RZ, RZ, RZ ;  /* 0x000000ffff337224 */ /* 0x000fe200078e00ff */
[----:B------:R-:W-:Y:S01]  /*1130*/  LOP3.LUT R26, R6, R14, R15, 0xfe, !PT ;  /* 0x0000000e061a7212 */ /* 0x000fe200078efe0f */
[----:B---3--:R-:W-:Y:S01]  /*1140*/  @!P5 HADD2.F32 R51, -RZ, R52.H0_H0 ;  /* 0x20000034ff33d230 */ /* 0x008fe20000004100 */
[----:B------:R-:W-:-:S04]  /*1150*/  ISETP.GE.OR P5, PT, R14, UR18, P3 ;  /* 0x000000120e007c0c */ /* 0x000fc80009fa6670 */
[----:B------:R-:W-:-:S04]  /*1160*/  ISETP.LT.OR P5, PT, R26, RZ, P5 ;  /* 0x000000ff1a00720c */ /* 0x000fc80002fa1670 */
[----:B------:R-:W-:-:S13]  /*1170*/  ISETP.GE.OR P5, PT, R6, UR7, P5 ;  /* 0x0000000706007c0c */ /* 0x000fda000afa6670 */
[----:B------:R-:W1:Y:S01]  /*1180*/  @!P5 LDC.64 R26, c[0x0][0x380] ;  /* 0x0000e000ff1adb82 */ /* 0x000e620000000a00 */
[----:B------:R-:W-:-:S04]  /*1190*/  @!P5 IADD3 R50, P6, PT, R38, R7, RZ ;  /* 0x000000072632d210 */ /* 0x000fc80007fde0ff */
[----:B------:R-:W-:Y:S02]  /*11a0*/  @!P5 LEA.HI.X.SX32 R52, R38, R5, 0x1, P6 ;  /* 0x000000052634d211 */ /* 0x000fe400030f0eff */
[----:B-1----:R-:W-:-:S04]  /*11b0*/  @!P5 LEA R26, P6, R50, R26, 0x1 ;  /* 0x0000001a321ad211 */ /* 0x002fc800078c08ff */
[----:B------:R-:W-:Y:S02]  /*11c0*/  @!P5 LEA.HI.X R27, R50, R27, R52, 0x1, P6 ;  /* 0x0000001b321bd211 */ /* 0x000fe400030f0c34 */
[----:B------:R-:W3:Y:S01]  /*11d0*/  LDG.E.U16 R50, desc[UR8][R44.64] ;  /* 0x000000082c327981 */ /* 0x000ee2000c1e1500 */
[----:B------:R-:W-:Y:S01]  /*11e0*/  ISETP.GE.OR P3, PT, R19, UR18, P3 ;  /* 0x0000001213007c0c */ /* 0x000fe20009f66670 */
[----:B---3--:R-:W-:Y:S02]  /*11f0*/  HADD2.F32 R53, -RZ, R50.H0_H0 ;  /* 0x20000032ff357230 */ /* 0x008fe40000004100 */
[----:B------:R-:W3:Y:S03]  /*1200*/  LDG.E.U16 R50, desc[UR8][R44.64+0x4] ;  /* 0x000004082c327981 */ /* 0x000ee6000c1e1500 */
[----:B------:R-:W-:Y:S02]  /*1210*/  FFMA.FTZ R53, R53, R51, R46 ;  /* 0x0000003335357223 */ /* 0x000fe4000001002e */
[----:B------:R-:W4:Y:S01]  /*1220*/  LDG.E.U16 R51, desc[UR8][R44.64+0x2] ;  /* 0x000002082c337981 */ /* 0x000f22000c1e1500 */
[----:B------:R-:W-:-:S03]  /*1230*/  LOP3.LUT R52, R6, R19, R15, 0xfe, !PT ;  /* 0x0000001306347212 */ /* 0x000fc600078efe0f */
[----:B------:R-:W5:Y:S01]  /*1240*/  @!P4 LDG.E.U16 R46, desc[UR8][R28.64] ;  /* 0x000000081c2ec981 */ /* 0x000f62000c1e1500 */
[----:B------:R-:W-:-:S04]  /*1250*/  ISETP.LT.OR P3, PT, R52, RZ, P3 ;  /* 0x000000ff3400720c */ /* 0x000fc80001f61670 */
[----:B------:R-:W-:Y:S01]  /*1260*/  ISETP.GE.OR P3, PT, R6, UR7, P3 ;  /* 0x0000000706007c0c */ /* 0x000fe20009f66670 */
[----:B0-----:R-:W-:Y:S02]  /*1270*/  IMAD.MOV.U32 R49, RZ, RZ, RZ ;  /* 0x000000ffff317224 */ /* 0x001fe400078e00ff */
[----:B--2---:R-:W-:Y:S02]  /*1280*/  @!P2 HADD2.F32 R49, -RZ, R48.H0_H0 ;  /* 0x20000030ff31a230 */ /* 0x004fe40000004100 */
[----:B------:R-:W2:Y:S01]  /*1290*/  LDG.E.U16 R48, desc[UR8][R44.64+0x8] ;  /* 0x000008082c307981 */ /* 0x000ea2000c1e1500 */
[----:B----4-:R-:W-:-:S05]  /*12a0*/  HADD2.F32 R52, -RZ, R51.H0_H0 ;  /* 0x20000033ff347230 */ /* 0x010fca0000004100 */
[----:B------:R-:W-:Y:S02]  /*12b0*/  FFMA.FTZ R52, R52, R47, R53 ;  /* 0x0000002f34347223 */ /* 0x000fe40000010035 */
[----:B------:R0:W4:Y:S02]  /*12c0*/  @!P5 LDG.E.U16 R47, desc[UR8][R26.64] ;  /* 0x000000081a2fd981 */ /* 0x000124000c1e1500 */
[----:B0-----:R-:W0:Y:S01]  /*12d0*/  @!P3 LDC.64 R26, c[0x0][0x380] ;  /* 0x0000e000ff1abb82 */ /* 0x001e220000000a00 */
[----:B---3--:R-:W-:Y:S02]  /*12e0*/  HADD2.F32 R29, -RZ, R50.H0_H0 ;  /* 0x20000032ff1d7230 */ /* 0x008fe40000004100 */
[----:B------:R-:W3:Y:S03]  /*12f0*/  LDG.E.U16 R50, desc[UR8][R44.64+0x6] ;  /* 0x000006082c327981 */ /* 0x000ee6000c1e1500 */
[----:B------:R-:W-:Y:S01]  /*1300*/  FFMA.FTZ R49, R29, R49, R52 ;  /* 0x000000311d317223 */ /* 0x000fe20000010034 */
[----:B------:R-:W-:-:S04]  /*1310*/  @!P3 IADD3 R29, P2, PT, R40, R7, RZ ;  /* 0x00000007281db210 */ /* 0x000fc80007f5e0ff */
[----:B------:R-:W-:Y:S02]  /*1320*/  @!P3 LEA.HI.X.SX32 R52, R40, R5, 0x1, P2 ;  /* 0x000000052834b211 */ /* 0x000fe400010f0eff */
[C---:B0-----:R-:W-:Y:S02]  /*1330*/  @!P3 LEA R28, P2, R29.reuse, R26, 0x1 ;  /* 0x0000001a1d1cb211 */ /* 0x041fe400078408ff */
[----:B------:R-:W3:Y:S02]  /*1340*/  LDG.E.U16 R26, desc[UR8][R44.64+0xa] ;  /* 0x00000a082c1a7981 */ /* 0x000ee4000c1e1500 */
[----:B------:R-:W-:-:S05]  /*1350*/  @!P3 LEA.HI.X R29, R29, R27, R52, 0x1, P2 ;  /* 0x0000001b1d1db211 */ /* 0x000fca00010f0c34 */
[----:B------:R0:W3:Y:S01]  /*1360*/  @!P3 LDG.E.U16 R27, desc[UR8][R28.64] ;  /* 0x000000081c1bb981 */ /* 0x0000e2000c1e1500 */
[----:B------:R-:W-:Y:S02]  /*1370*/  CS2R R52, SRZ ;  /* 0x0000000000347805 */ /* 0x000fe4000001ff00 */
[----:B------:R-:W-:Y:S01]  /*1380*/  ISETP.GE.AND P2, PT, R17, UR19, PT ;  /* 0x0000001311007c0c */ /* 0x000fe2000bf46270 */
[----:B-----5:R-:W-:Y:S02]  /*1390*/  @!P4 HADD2.F32 R52, -RZ, R46.H0_H0 ;  /* 0x2000002eff34c230 */ /* 0x020fe40000004100 */
[----:B------:R-:W-:Y:S01]  /*13a0*/  IMAD.MOV.U32 R46, RZ, RZ, RZ ;  /* 0x000000ffff2e7224 */ /* 0x000fe200078e00ff */
[----:B------:R-:W-:Y:S01]  /*13b0*/  ISETP.GE.OR P4, PT, R16, UR18, P2 ;  /* 0x0000001210007c0c */ /* 0x000fe20009786670 */
[----:B--2---:R-:W-:Y:S01]  /*13c0*/  HADD2.F32 R48, -RZ, R48.H0_H0 ;  /* 0x20000030ff307230 */ /* 0x004fe20000004100 */
[----:B------:R-:W-:Y:S01]  /*13d0*/  ISETP.GE.OR P2, PT, R19, UR18, P2 ;  /* 0x0000001213007c0c */ /* 0x000fe20009746670 */
[----:B----4-:R-:W-:Y:S01]  /*13e0*/  @!P5 HADD2.F32 R46, -RZ, R47.H0_H0 ;  /* 0x2000002fff2ed230 */ /* 0x010fe20000004100 */
[----:B------:R-:W-:-:S04]  /*13f0*/  LOP3.LUT R47, R6, R16, R17, 0xfe, !PT ;  /* 0x00000010062f7212 */ /* 0x000fc800078efe11 */
[----:B------:R-:W-:-:S04]  /*1400*/  ISETP.LT.OR P4, PT, R47, RZ, P4 ;  /* 0x000000ff2f00720c */ /* 0x000fc80002781670 */
[C---:B------:R-:W-:Y:S02]  /*1410*/  ISETP.GE.OR P4, PT, R6.reuse, UR7, P4 ;  /* 0x0000000706007c0c */ /* 0x040fe4000a786670 */
[----:B------:R-:W-:-:S04]  /*1420*/  ISETP.GE.AND P5, PT, R6, RZ, PT ;  /* 0x000000ff0600720c */ /* 0x000fc80003fa6270 */
[----:B------:R-:W-:Y:S01]  /*1430*/  ISETP.LE.OR P5, PT, R13, -0x1, !P5 ;  /* 0xffffffff0d00780c */ /* 0x000fe20006fa3670 */
[----:B---3--:R-:W-:-:S03]  /*1440*/  HADD2.F32 R50, -RZ, R50.H0_H0 ;  /* 0x20000032ff327230 */ /* 0x008fc60000004100 */
[----:B------:R-:W-:-:S03]  /*1450*/  ISETP.GE.OR P5, PT, R14, UR18, P5 ;  /* 0x000000120e007c0c */ /* 0x000fc6000afa6670 */
[----:B0-----:R-:W0:Y:S01]  /*1460*/  @!P4 LDC.64 R28, c[0x0][0x380] ;  /* 0x0000e000ff1ccb82 */ /* 0x001e220000000a00 */
[----:B------:R-:W-:Y:S01]  /*1470*/  ISETP.GE.OR P5, PT, R17, UR19, P5 ;  /* 0x0000001311007c0c */ /* 0x000fe2000afa6670 */
[----:B------:R-:W-:-:S03]  /*1480*/  FFMA.FTZ R49, R50, R52, R49 ;  /* 0x0000003432317223 */ /* 0x000fc60000010031 */
[----:B------:R-:W-:Y:S01]  /*1490*/  ISETP.GE.OR P5, PT, R6, UR7, P5 ;  /* 0x0000000706007c0c */ /* 0x000fe2000afa6670 */
[----:B------:R-:W-:Y:S01]  /*14a0*/  FFMA.FTZ R49, R48, R46, R49 ;  /* 0x0000002e30317223 */ /* 0x000fe20000010031 */
[----:B------:R-:W-:-:S04]  /*14b0*/  LOP3.LUT R46, R6, R19, R17, 0xfe, !PT ;  /* 0x00000013062e7212 */ /* 0x000fc800078efe11 */
[----:B------:R-:W-:Y:S01]  /*14c0*/  ISETP.LT.OR P2, PT, R46, RZ, P2 ;  /* 0x000000ff2e00720c */ /* 0x000fe20001741670 */
[----:B------:R-:W-:-:S03]  /*14d0*/  IMAD.MOV.U32 R48, RZ, RZ, RZ ;  /* 0x000000ffff307224 */ /* 0x000fc600078e00ff */
[----:B------:R-:W-:Y:S01]  /*14e0*/  ISETP.GE.OR P2, PT, R6, UR7, P2 ;  /* 0x0000000706007c0c */ /* 0x000fe20009746670 */
[----:B------:R-:W-:Y:S02]  /*14f0*/  HADD2.F32 R46, -RZ, R26.H0_H0 ;  /* 0x2000001aff2e7230 */ /* 0x000fe40000004100 */
[----:B------:R-:W-:Y:S01]  /*1500*/  @!P3 HADD2.F32 R48, -RZ, R27.H0_H0 ;  /* 0x2000001bff30b230 */ /* 0x000fe20000004100 */
[----:B------:R-:W-:Y:S01]  /*1510*/  @!P4 IADD3 R47, P3, PT, R0, R7, RZ ;  /* 0x00000007002fc210 */ /* 0x000fe20007f7e0ff */
[----:B------:R-:W1:Y:S03]  /*1520*/  @!P5 LDC.64 R26, c[0x0][0x380] ;  /* 0x0000e000ff1adb82 */ /* 0x000e660000000a00 */
[----:B------:R-:W-:Y:S01]  /*1530*/  FFMA.FTZ R48, R46, R48, R49 ;  /* 0x000000302e307223 */ /* 0x000fe20000010031 */
[----:B------:R-:W-:Y:S02]  /*1540*/  @!P4 LEA.HI.X.SX32 R50, R0, R5, 0x1, P3 ;  /* 0x000000050032c211 */ /* 0x000fe400018f0eff */
[----:B0-----:R-:W-:-:S04]  /*1550*/  @!P4 LEA R46, P3, R47, R28, 0x1 ;  /* 0x0000001c2f2ec211 */ /* 0x001fc800078608ff */
[----:B------:R-:W-:Y:S02]  /*1560*/  @!P4 LEA.HI.X R47, R47, R29, R50, 0x1, P3 ;  /* 0x0000001d2f2fc211 */ /* 0x000fe400018f0c32 */
[----:B------:R-:W0:Y:S01]  /*1570*/  @!P2 LDC.64 R28, c[0x0][0x380] ;  /* 0x0000e000ff1cab82 */ /* 0x000e220000000a00 */
[C---:B------:R-:W-:Y:S02]  /*1580*/  @!P5 IADD3 R49, P3, PT, R42.reuse, R7, RZ ;  /* 0x000000072a31d210 */ /* 0x040fe40007f7e0ff */
[----:B------:R-:W2:Y:S02]  /*1590*/  @!P4 LDG.E.U16 R46, desc[UR8][R46.64] ;  /* 0x000000082e2ec981 */ /* 0x000ea4000c1e1500 */
[----:B------:R-:W-:Y:S02]  /*15a0*/  @!P5 LEA.HI.X.SX32 R50, R42, R5, 0x1, P3 ;  /* 0x000000052a32d211 */ /* 0x000fe400018f0eff */
[----:B-1----:R-:W-:-:S04]  /*15b0*/  @!P5 LEA R26, P3, R49, R26, 0x1 ;  /* 0x0000001a311ad211 */ /* 0x002fc800078608ff */
[----:B------:R-:W-:Y:S02]  /*15c0*/  @!P5 LEA.HI.X R27, R49, R27, R50, 0x1, P3 ;  /* 0x0000001b311bd211 */ /* 0x000fe400018f0c32 */
[C---:B------:R-:W-:Y:S01]  /*15d0*/  @!P2 IADD3 R51, P3, PT, R2.reuse, R7, RZ ;  /* 0x000000070233a210 */ /* 0x040fe20007f7e0ff */
[----:B------:R-:W3:Y:S03]  /*15e0*/  LDG.E.U16 R49, desc[UR8][R44.64+0xc] ;  /* 0x00000c082c317981 */ /* 0x000ee6000c1e1500 */
[----:B------:R-:W-:Y:S01]  /*15f0*/  @!P2 LEA.HI.X.SX32 R52, R2, R5, 0x1, P3 ;  /* 0x000000050234a211 */ /* 0x000fe200018f0eff */
[----:B------:R1:W4:Y:S01]  /*1600*/  @!P5 LDG.E.U16 R26, desc[UR8][R26.64] ;  /* 0x000000081a1ad981 */ /* 0x000322000c1e1500 */
[----:B0-----:R-:W-:-:S03]  /*1610*/  @!P2 LEA R28, P3, R51, R28, 0x1 ;  /* 0x0000001c331ca211 */ /* 0x001fc600078608ff */
[----:B------:R-:W5:Y:S01]  /*1620*/  LDG.E.U16 R50, desc[UR8][R44.64+0xe] ;  /* 0x00000e082c327981 */ /* 0x000f62000c1e1500 */
[----:B------:R-:W-:-:S03]  /*1630*/  @!P2 LEA.HI.X R29, R51, R29, R52, 0x1, P3 ;  /* 0x0000001d331da211 */ /* 0x000fc600018f0c34 */
[----:B------:R0:W5:Y:S04]  /*1640*/  LDG.E.U16 R51, desc[UR8][R44.64+0x10] ;  /* 0x000010082c337981 */ /* 0x000168000c1e1500 */
[----:B------:R-:W5:Y:S01]  /*1650*/  @!P2 LDG.E.U16 R28, desc[UR8][R28.64] ;  /* 0x000000081c1ca981 */ /* 0x000f62000c1e1500 */
[----:B------:R-:W-:Y:S02]  /*1660*/  VIADD R37, R37, 0x1 ;  /* 0x0000000125257836 */ /* 0x000fe40000000000 */
[----:B-1----:R-:W-:Y:S01]  /*1670*/  HFMA2 R27, -RZ, RZ, 0, 0 ;  /* 0x00000000ff1b7431 */ /* 0x002fe200000001ff */
[----:B0-----:R-:W-:Y:S01]  /*1680*/  IADD3 R44, P3, PT, R44, 0x12, RZ ;  /* 0x000000122c2c7810 */ /* 0x001fe20007f7e0ff */
[----:B------:R-:W-:-:S04]  /*1690*/  VIADD R6, R6, -UR10 ;  /* 0x8000000a06067c36 */ /* 0x000fc80008000000 */
[----:B------:R-:W-:Y:S02]  /*16a0*/  IMAD.X R45, RZ, RZ, R45, P3 ;  /* 0x000000ffff2d7224 */ /* 0x000fe400018e062d */
[----:B--2---:R-:W-:Y:S02]  /*16b0*/  @!P4 HADD2.F32 R53, -RZ, R46.H0_H0 ;  /* 0x2000002eff35c230 */ /* 0x004fe40000004100 */
[----:B------:R-:W-:Y:S02]  /*16c0*/  IMAD.MOV.U32 R46, RZ, RZ, RZ ;  /* 0x000000ffff2e7224 */ /* 0x000fe400078e00ff */
[----:B---3--:R-:W-:Y:S02]  /*16d0*/  HADD2.F32 R49, -RZ, R49.H0_H0 ;  /* 0x20000031ff317230 */ /* 0x008fe40000004100 */
[----:B----4-:R-:W-:-:S03]  /*16e0*/  @!P5 HADD2.F32 R27, -RZ, R26.H0_H0 ;  /* 0x2000001aff1bd230 */ /* 0x010fc60000004100 */
[----:B------:R-:W-:Y:S01]  /*16f0*/  FFMA.FTZ R48, R49, R53, R48 ;  /* 0x0000003531307223 */ /* 0x000fe20000010030 */
[----:B-----5:R-:W-:Y:S02]  /*1700*/  HADD2.F32 R47, -RZ, R50.H0_H0 ;  /* 0x20000032ff2f7230 */ /* 0x020fe40000004100 */
[----:B------:R-:W-:Y:S01]  /*1710*/  @!P2 HADD2.F32 R46, -RZ, R28.H0_H0 ;  /* 0x2000001cff2ea230 */ /* 0x000fe20000004100 */
[----:B------:R-:W-:Y:S02]  /*1720*/  ISETP.NE.AND P2, PT, R37, 0x3, PT ;  /* 0x000000032500780c */ /* 0x000fe40003f45270 */
[----:B------:R-:W-:Y:S01]  /*1730*/  FFMA.FTZ R47, R47, R27, R48 ;  /* 0x0000001b2f2f7223 */ /* 0x000fe20000010030 */
[----:B------:R-:W-:Y:S02]  /*1740*/  HADD2.F32 R26, -RZ, R51.H0_H0 ;  /* 0x20000033ff1a7230 */ /* 0x000fe40000004100 */
[----:B------:R-:W-:-:S03]  /*1750*/  IMAD R27, RZ, RZ, -UR4 ;  /* 0x80000004ff1b7e24 */ /* 0x000fc6000f8e02ff */
[----:B------:R-:W-:Y:S01]  /*1760*/  FFMA.FTZ R46, R26, R46, R47 ;  /* 0x0000002e1a2e7223 */ /* 0x000fe2000001002f */
        /* <DEDUP_REMOVED lines=8> */
[----:B------:R-:W-:Y:S01]  /*17f0*/  IMAD R42, R27, UR10, R42 ;  /* 0x0000000a1b2a7c24 */ /* 0x000fe2000f8e022a */
[----:B------:R-:W-:Y:S06]  /*1800*/  @P2 BRA `(.L_x_324) ;  /* 0xfffffff4009c2947 */ /* 0x000fec000383ffff */
[----:B------:R-:W-:-:S13]  /*1810*/  ISETP.NE.AND P6, PT, R43, RZ, PT ;  /* 0x000000ff2b00720c */ /* 0x000fda0003fc5270 */
[----:B------:R-:W-:Y:S05]  /*1820*/  @!P6 BRA `(.L_x_325) ;  /* 0xfffffff4000ce947 */ /* 0x000fea000383ffff */
[----:B------:R-:W-:Y:S05]  /*1830*/  BSYNC.RECONVERGENT B0 ;  /* 0x0000000000007941 */ /* 0x000fea0003800200 */
.L_x_323:
        /* <DEDUP_REMOVED lines=31> */
.L_x_322:
        /* <DEDUP_REMOVED lines=32> */
[----:B------:R-:W-:Y:S01]  /*1c30*/  @P0 IADD3 R4, PT, PT, -R41, R4, RZ ;  /* 0x0000000429040210 */ /* 0x000fe20007ffe1ff */
[----:B------:R-:W-:-:S03]  /*1c40*/  @P0 VIADD R7, R7, 0x1 ;  /* 0x0000000107070836 */ /* 0x000fc60000000000 */
[----:B------:R-:W-:-:S13]  /*1c50*/  ISETP.GE.U32.AND P1, PT, R4, R41, PT ;  /* 0x000000290400720c */ /* 0x000fda0003f26070 */
[----:B------:R-:W-:Y:S01]  /*1c60*/  @P1 VIADD R7, R7, 0x1 ;  /* 0x0000000107071836 */ /* 0x000fe20000000000 */
[----:B------:R-:W-:-:S05]  /*1c70*/  @!P2 LOP3.LUT R7, RZ, R41, RZ, 0x33, !PT ;  /* 0x00000029ff07a212 */ /* 0x000fca00078e33ff */
[----:B------:R-:W-:Y:S01]  /*1c80*/  IMAD.MOV.U32 R4, RZ, RZ, R7 ;  /* 0x000000ffff047224 */ /* 0x000fe200078e0007 */
[----:B------:R-:W-:Y:S06]  /*1c90*/  BRA `(.L_x_329) ;  /* 0x0000000000087947 */ /* 0x000fec0003800000 */
.L_x_328:
[----:B------:R-:W-:-:S07]  /*1ca0*/  MOV R6, 0x1cc0 ;  /* 0x00001cc000067802 */ /* 0x000fce0000000f00 */
[----:B-1----:R-:W-:Y:S05]  /*1cb0*/  CALL.REL.NOINC `($__internal_7_$__cuda_sm20_div_u64) ;  /* 0x0000001400d87944 */ /* 0x002fea0003c00000 */
.L_x_329:
[----:B-1----:R-:W-:Y:S05]  /*1cc0*/  BSYNC.RECONVERGENT B0 ;  /* 0x0000000000007941 */ /* 0x002fea0003800200 */
.L_x_327:
        /* <DEDUP_REMOVED lines=21> */
[----:B0-----:R-:W-:-:S02]  /*1e20*/  IADD3 R6, PT, PT, R5, 0xffffffe, RZ ;  /* 0x0ffffffe05067810 */ /* 0x001fc40007ffe0ff */
[----:B------:R-:W-:-:S05]  /*1e30*/  IABS R5, R32 ;  /* 0x0000002000057213 */ /* 0x000fca0000000000 */
[----:B------:R0:W3:Y:S02]  /*1e40*/  F2I.FTZ.U32.TRUNC.NTZ R7, R6 ;  /* 0x0000000600077305 */ /* 0x0000e4000021f000 */
[----:B0-----:R-:W-:Y:S02]  /*1e50*/  IMAD.MOV.U32 R6, RZ, RZ, RZ ;  /* 0x000000ffff067224 */ /* 0x001fe400078e00ff */
[----:B---3--:R-:W-:-:S04]  /*1e60*/  IMAD.MOV R9, RZ, RZ, -R7 ;  /* 0x000000ffff097224 */ /* 0x008fc800078e0a07 */
        /* <DEDUP_REMOVED lines=12> */
[----:B------:R-:W-:Y:S01]  /*1f30*/  @!P2 IMAD.IADD R5, R5, 0x1, -R8 ;  /* 0x000000010505a824 */ /* 0x000fe200078e0a08 */
[----:B------:R-:W-:Y:S02]  /*1f40*/  @!P2 IADD3 R7, PT, PT, R7, 0x1, RZ ;  /* 0x000000010707a810 */ /* 0x000fe40007ffe0ff */
[----:B------:R-:W-:Y:S02]  /*1f50*/  ISETP.NE.AND P2, PT, R3, RZ, PT ;  /* 0x000000ff0300720c */ /* 0x000fe40003f45270 */
[----:B------:R-:W-:Y:S01]  /*1f60*/  ISETP.GE.U32.AND P1, PT, R5, R8, PT ;  /* 0x000000080500720c */ /* 0x000fe20003f26070 */
[----:B------:R-:W-:Y:S01]  /*1f70*/  IMAD.MOV.U32 R8, RZ, RZ, RZ ;  /* 0x000000ffff087224 */ /* 0x000fe200078e00ff */
[----:B------:R-:W0:Y:S03]  /*1f80*/  LDC R5, c[0x0][0x3c0] ;  /* 0x0000f000ff057b82 */ /* 0x000e260000000800 */
[----:B------:R-:W-:-:S08]  /*1f90*/  IMAD.HI.U32 R13, R9, R13, R8 ;  /* 0x0000000d090d7227 */ /* 0x000fd000078e0008 */
[----:B------:R-:W-:-:S04]  /*1fa0*/  @P1 VIADD R7, R7, 0x1 ;  /* 0x0000000107071836 */ /* 0x000fc80000000000 */
[----:B------:R-:W-:Y:S01]  /*1fb0*/  @!P3 IMAD.MOV R7, RZ, RZ, -R7 ;  /* 0x000000ffff07b224 */ /* 0x000fe200078e0a07 */
[----:B------:R-:W-:-:S04]  /*1fc0*/  @!P2 LOP3.LUT R7, RZ, R3, RZ, 0x33, !PT ;  /* 0x00000003ff07a212 */ /* 0x000fc800078e33ff */
[----:B------:R-:W-:Y:S02]  /*1fd0*/  IABS R6, R7 ;  /* 0x0000000700067213 */ /* 0x000fe40000000000 */
[----:B0-----:R-:W-:-:S03]  /*1fe0*/  IABS R15, R5 ;  /* 0x00000005000f7213 */ /* 0x001fc60000000000 */
[----:B------:R-:W-:Y:S01]  /*1ff0*/  IMAD.MOV.U32 R8, RZ, RZ, R6 ;  /* 0x000000ffff087224 */ /* 0x000fe200078e0006 */
[----:B------:R-:W0:Y:S03]  /*2000*/  I2F.RP R10, R15 ;  /* 0x0000000f000a7306 */ /* 0x000e260000209400 */
[----:B------:R-:W-:Y:S02]  /*2010*/  IMAD.HI.U32 R6, R13, R8, RZ ;  /* 0x000000080d067227 */ /* 0x000fe400078e00ff */
[----:B------:R-:W3:Y:S03]  /*2020*/  LDC R13, c[0x0][0x3bc] ;  /* 0x0000ef00ff0d7b82 */ /* 0x000ee60000000800 */
[----:B------:R-:W-:-:S05]  /*2030*/  IADD3 R9, PT, PT, -R6, RZ, RZ ;  /* 0x000000ff06097210 */ /* 0x000fca0007ffe1ff */
[C---:B------:R-:W-:Y:S01]  /*2040*/  IMAD R8, R11.reuse, R9, R8 ;  /* 0x000000090b087224 */ /* 0x040fe200078e0208 */
[----:B0-----:R-:W0:Y:S04]  /*2050*/  MUFU.RCP R10, R10 ;  /* 0x0000000a000a7308 */ /* 0x001e280000001000 */
[----:B------:R-:W-:Y:S02]  /*2060*/  ISETP.GT.U32.AND P2, PT, R11, R8, PT ;  /* 0x000000080b00720c */ /* 0x000fe40003f44070 */
[----:B---3--:R-:W-:-:S11]  /*2070*/  IABS R17, R13 ;  /* 0x0000000d00117213 */ /* 0x008fd60000000000 */
[----:B------:R-:W-:Y:S02]  /*2080*/  @!P2 IMAD.IADD R8, R8, 0x1, -R11 ;  /* 0x000000010808a824 */ /* 0x000fe400078e0a0b */
[----:B------:R-:W-:Y:S01]  /*2090*/  @!P2 VIADD R6, R6, 0x1 ;  /* 0x000000010606a836 */ /* 0x000fe20000000000 */
        /* <DEDUP_REMOVED lines=9> */
[----:B0-----:R-:W0:Y:S01]  /*2130*/  MUFU.RCP R10, R10 ;  /* 0x0000000a000a7308 */ /* 0x001e220000001000 */
[----:B------:R-:W-:-:S05]  /*2140*/  MOV R12, R6 ;  /* 0x00000006000c7202 */ /* 0x000fca0000000f00 */
[----:B------:R-:W-:Y:S01]  /*2150*/  @!P3 IMAD.MOV R12, RZ, RZ, -R12 ;  /* 0x000000ffff0cb224 */ /* 0x000fe200078e0a0c */
[----:B------:R-:W-:Y:S01]  /*2160*/  @!P2 LOP3.LUT R12, RZ, R4, RZ, 0x33, !PT ;  /* 0x00000004ff0ca212 */ /* 0x000fe200078e33ff */
[----:B---3--:R-:W-:-:S04]  /*2170*/  IMAD.MOV R6, RZ, RZ, -R9 ;  /* 0x000000ffff067224 */ /* 0x008fc800078e0a09 */
[----:B------:R-:W-:Y:S01]  /*2180*/  IMAD R11, R6, R15, RZ ;  /* 0x0000000f060b7224 */ /* 0x000fe200078e02ff */
[----:B------:R-:W-:-:S03]  /*2190*/  IABS R6, R12 ;  /* 0x0000000c00067213 */ /* 0x000fc60000000000 */
[----:B------:R-:W-:-:S04]  /*21a0*/  IMAD.HI.U32 R11, R9, R11, R8 ;  /* 0x0000000b090b7227 */ /* 0x000fc800078e0008 */
[----:B------:R-:W-:-:S04]  /*21b0*/  IMAD.MOV.U32 R8, RZ, RZ, R6 ;  /* 0x000000ffff087224 */ /* 0x000fc800078e0006 */
        /* <DEDUP_REMOVED lines=11> */
[----:B------:R-:W-:Y:S01]  /*2270*/  ISETP.GE.AND P3, PT, R8, RZ, PT ;  /* 0x000000ff0800720c */ /* 0x000fe20003f66270 */
[----:B------:R-:W-:-:S06]  /*2280*/  IMAD.MOV.U32 R8, RZ, RZ, RZ ;  /* 0x000000ffff087224 */ /* 0x000fcc00078e00ff */
[----:B------:R-:W-:-:S05]  /*2290*/  @P1 VIADD R6, R6, 0x1 ;  /* 0x0000000106061836 */ /* 0x000fca0000000000 */
[----:B------:R-:W-:Y:S01]  /*22a0*/  MOV R14, R6 ;  /* 0x00000006000e7202 */ /* 0x000fe20000000f00 */
[----:B0-----:R-:W-:-:S04]  /*22b0*/  IMAD.MOV R6, RZ, RZ, -R9 ;  /* 0x000000ffff067224 */ /* 0x001fc800078e0a09 */
[----:B------:R-:W-:Y:S01]  /*22c0*/  @!P3 IMAD.MOV R14, RZ, RZ, -R14 ;  /* 0x000000ffff0eb224 */ /* 0x000fe200078e0a0e */
[----:B------:R-:W-:Y:S01]  /*22d0*/  @!P2 LOP3.LUT R14, RZ, R5, RZ, 0x33, !PT ;  /* 0x00000005ff0ea212 */ /* 0x000fe200078e33ff */
[----:B------:R-:W-:-:S03]  /*22e0*/  IMAD R11, R6, R17, RZ ;  /* 0x00000011060b7224 */ /* 0x000fc600078e02ff */
[----:B------:R-:W-:Y:S01]  /*22f0*/  IABS R6, R14 ;  /* 0x0000000e00067213 */ /* 0x000fe20000000000 */
[----:B------:R-:W-:-:S04]  /*2300*/  IMAD.HI.U32 R11, R9, R11, R8 ;  /* 0x0000000b090b7227 */ /* 0x000fc800078e0008 */
[----:B------:R-:W-:Y:S02]  /*2310*/  IMAD.MOV.U32 R8, RZ, RZ, R6 ;  /* 0x000000ffff087224 */ /* 0x000fe400078e0006 */
[----:B------:R-:W-:Y:S02]  /*2320*/  IMAD.MOV R10, RZ, RZ, -R14 ;  /* 0x000000ffff0a7224 */ /* 0x000fe400078e0a0e */
[----:B------:R-:W-:-:S05]  /*2330*/  IMAD.HI.U32 R6, R11, R8, RZ ;  /* 0x000000080b067227 */ /* 0x000fca00078e00ff */
[----:B------:R-:W-:-:S05]  /*2340*/  IADD3 R9, PT, PT, -R6, RZ, RZ ;  /* 0x000000ff06097210 */ /* 0x000fca0007ffe1ff */
        /* <DEDUP_REMOVED lines=36> */
.L_x_331:
[----:B------:R-:W-:Y:S05]  /*2590*/  BSYNC.RECONVERGENT B0 ;  /* 0x0000000000007941 */ /* 0x000fea0003800200 */
.L_x_330:
        /* <DEDUP_REMOVED lines=14> */
.L_x_332:
        /* <DEDUP_REMOVED lines=218> */
        .weak           $__internal_7_$__cuda_sm20_div_u64
        .type           $__internal_7_$__cuda_sm20_div_u64,@function
        .size           $__internal_7_$__cuda_sm20_div_u64,(.L_x_846 - $__internal_7_$__cuda_sm20_div_u64)
$__internal_7_$__cuda_sm20_div_u64:
        /* <DEDUP_REMOVED lines=68> */
[----:B------:R-:W-:Y:S06]  /*3860*/  RET.REL.NODEC R6 `(_ZN2at6native51_GLOBAL__N__11011a27_18_DepthwiseConv3d_cu_35e0c7b543conv_depthwise3d_cuda_backward_input_kernelIN3c104HalfEfLi3ELi3ELi3ELin1ELin1ELin1ELi1ELi1ELi1EEEvNS_27GenericPackedTensorAccessorIKT_Lm5ENS_16DefaultPtrTraitsEiEENS5_IS6_Lm5ES8_iEES9_iiiiiiiii) ;  /* 0xffffffc406e47950 */ /* 0x000fec0003c3ffff */
.L_x_333:
        /* <DEDUP_REMOVED lines=9> */
.L_x_846:


//--------------------- .text._ZN2at6native51_GLOBAL__N__11011a27_18_DepthwiseConv3d_cu_35e0c7b543conv_depthwise3d_cuda_backward_input_kernelIN3c104HalfEfLi3ELi3ELi3ELi1ELi1ELi1ELin1ELin1ELin1EEEvNS_27GenericPackedTensorAccessorIKT_Lm5ENS_16DefaultPtrTraitsEiEENS5_IS6_Lm5ES8_iEES9_iiiiiiiii --------------------------
	.section	.text._ZN2at6native51_GLOBAL__N__11011a27_18_DepthwiseConv3d_cu_35e0c7b543conv_depthwise3d_cuda_backward_input_kernelIN3c104HalfEfLi3ELi3ELi3ELi1ELi1ELi1ELin1ELin1ELin1EEEvNS_27GenericPackedTensorAccessorIKT_Lm5ENS_16DefaultPtrTraitsEiEENS5_IS6_Lm5ES8_iEES9_iiiiiiiii,"ax",@progbits
	.align	128
.text._ZN2at6native51_GLOBAL__N__11011a27_18_DepthwiseConv3d_cu_35e0c7b543conv_depthwise3d_cuda_backward_input_kernelIN3c104HalfEfLi3ELi3ELi3ELi1ELi1ELi1ELin1ELin1ELin1EEEvNS_27GenericPackedTensorAccessorIKT_Lm5ENS_16DefaultPtrTraitsEiEENS5_IS6_Lm5ES8_iEES9_iiiiiiiii:
        .type           _ZN2at6native51_GLOBAL__N__11011a27_18_DepthwiseConv3d_cu_35e0c7b543conv_depthwise3d_cuda_backward_input_kernelIN3c104HalfEfLi3ELi3ELi3ELi1ELi1ELi1ELin1ELin1ELin1EEEvNS_27GenericPackedTensorAccessorIKT_Lm5ENS_16DefaultPtrTraitsEiEENS5_IS6_Lm5ES8_iEES9_iiiiiiiii,@function
        .size           _ZN2at6native51_GLOBAL__N__11011a27_18_DepthwiseConv3d_cu_35e0c7b543conv_depthwise3d_cuda_backward_input_kernelIN3c104HalfEfLi3ELi3ELi3ELi1ELi1ELi1ELin1ELin1ELin1EEEvNS_27GenericPackedTensorAccessorIKT_Lm5ENS_16DefaultPtrTraitsEiEENS5_IS6_Lm5ES8_iEES9_iiiiiiiii,(.L_x_848 - _ZN2at6native51_GLOBAL__N__11011a27_18_DepthwiseConv3d_cu_35e0c7b543conv_depthwise3d_cuda_backward_input_kernelIN3c104HalfEfLi3ELi3ELi3ELi1ELi1ELi1ELin1ELin1ELin1EEEvNS_27GenericPackedTensorAccessorIKT_Lm5ENS_16DefaultPtrTraitsEiEENS5_IS6_Lm5ES8_iEES9_iiiiiiiii)
        .other          _ZN2at6native51_GLOBAL__N__11011a27_18_DepthwiseConv3d_cu_35e0c7b543conv_depthwise3d_cuda_backward_input_kernelIN3c104HalfEfLi3ELi3ELi3ELi1ELi1ELi1ELin1ELin1ELin1EEEvNS_27GenericPackedTensorAccessorIKT_Lm5ENS_16DefaultPtrTraitsEiEENS5_IS6_Lm5ES8_iEES9_iiiiiiiii,@"STO_CUDA_ENTRY STV_DEFAULT"
_ZN2at6native51_GLOBAL__N__11011a27_18_DepthwiseConv3d_cu_35e0c7b543conv_depthwise3d_cuda_backward_input_kernelIN3c104HalfEfLi3ELi3ELi3ELi1ELi1ELi1ELin1ELin1ELin1EEEvNS_27GenericPackedTensorAccessorIKT_Lm5ENS_16DefaultPtrTraitsEiEENS5_IS6_Lm5ES8_iEES9_iiiiiiiii:
        /* <DEDUP_REMOVED lines=37> */
[----:B------:R-:W-:-:S03]  /*0250*/  IMAD.MOV.U32 R37, RZ, RZ, R34 ;  /* 0x000000ffff257224 */ /* 0x000fc600078e0022 */
[----:B------:R-:W-:Y:S01]  /*0260*/  @!P4 IADD3 R44, PT, PT, -R44, RZ, RZ ;  /* 0x000000ff2c2cc210 */ /* 0x000fe20007ffe1ff */
[----:B------:R-:W1:Y:S01]  /*0270*/  LDCU.64 UR6, c[0x0][0x358] ;  /* 0x00006b00ff0677ac */ /* 0x000e620008000a00 */
[----:B------:R-:W-:Y:S01]  /*0280*/  @!P2 LOP3.LUT R44, RZ, R6, RZ, 0x33, !PT ;  /* 0x00000006ff2ca212 */ /* 0x000fe200078e33ff */
[----:B------:R-:W2:Y:S03]  /*0290*/  LDCU UR9, c[0x0][0x398] ;  /* 0x00007300ff0977ac */ /* 0x000ea60008000800 */
[----:B------:R-:W-:Y:S01]  /*02a0*/  ISETP.GE.AND P0, PT, R44, 0x1, PT ;  /* 0x000000012c00780c */ /* 0x000fe20003f06270 */
[----:B------:R-:W3:Y:S01]  /*02b0*/  LDCU.64 UR10, c[0x0][0x390] ;  /* 0x00007200ff0a77ac */ /* 0x000ee20008000a00 */
[----:B0-----:R-:W-:-:S11]  /*02c0*/  IMAD R42, R5, UR4, RZ ;  /* 0x00000004052a7c24 */ /* 0x001fd6000f8e02ff */
[----:B-1----:R-:W-:Y:S05]  /*02d0*/  @!P0 BRA `(.L_x_334) ;  /* 0x0000001c00d08947 */ /* 0x002fea0003800000 */
.L_x_338:
[----:B------:R-:W0:Y:S01]  /*02e0*/  LDC R6, c[0x0][0x3c8] ;  /* 0x0000f200ff067b82 */ /* 0x000e220000000800 */
[----:B------:R-:W1:Y:S01]  /*02f0*/  LDCU.64 UR4, c[0x0][0x420] ;  /* 0x00008400ff0477ac */ /* 0x000e620008000a00 */
[----:B------:R-:W-:Y:S01]  /*0300*/  BSSY.RECONVERGENT B0, `(.L_x_335) ;  /* 0x00001d2000007945 */ /* 0x000fe20003800200 */
[----:B------:R-:W-:Y:S01]  /*0310*/  IMAD.MOV.U32 R43, RZ, RZ, RZ ;  /* 0x000000ffff2b7224 */ /* 0x000fe200078e00ff */
[----:B------:R-:W4:Y:S04]  /*0320*/  LDCU UR8, c[0x0][0x39c] ;  /* 0x00007380ff0877ac */ /* 0x000f280008000800 */
[----:B------:R-:W5:Y:S08]  /*0330*/  LDC R31, c[0x0][0x3c4] ;  /* 0x0000f100ff1f7b82 */ /* 0x000f700000000800 */
[----:B------:R-:W2:Y:S01]  /*0340*/  LDC R18, c[0x0][0x3c0] ;  /* 0x0000f000ff127b82 */ /* 0x000ea20000000800 */
[----:B0-----:R-:W-:-:S07]  /*0350*/  IABS R5, R6 ;  /* 0x0000000600057213 */ /* 0x001fce0000000000 */
[----:B------:R-:W0:Y:S01]  /*0360*/  LDC R15, c[0x0][0x418] ;  /* 0x00010600ff0f7b82 */ /* 0x000e220000000800 */
[----:B------:R-:W3:Y:S01]  /*0370*/  I2F.RP R0, R5 ;  /* 0x0000000500007306 */ /* 0x000ee20000209400 */
[----:B-----5:R-:W-:-:S06]  /*0380*/  IABS R11, R31 ;  /* 0x0000001f000b7213 */ /* 0x020fcc0000000000 */
[----:B------:R-:W5:Y:S01]  /*0390*/  LDC R23, c[0x0][0x3bc] ;  /* 0x0000ef00ff177b82 */ /* 0x000f620000000800 */
[----:B---3--:R-:W3:Y:S01]  /*03a0*/  MUFU.RCP R0, R0 ;  /* 0x0000000000007308 */ /* 0x008ee20000001000 */
[----:B0-----:R-:W-:Y:S02]  /*03b0*/  LOP3.LUT R32, RZ, R15, RZ, 0x33, !PT ;  /* 0x0000000fff207212 */ /* 0x001fe400078e33ff */
[----:B-----5:R-:W-:Y:S01]  /*03c0*/  IABS R8, R23 ;  /* 0x0000001700087213 */ /* 0x020fe20000000000 */
[----:B---3--:R-:W-:Y:S01]  /*03d0*/  VIADD R2, R0, 0xffffffe ;  /* 0x0ffffffe00027836 */ /* 0x008fe20000000000 */
[----:B------:R-:W-:-:S03]  /*03e0*/  IABS R0, R37 ;  /* 0x0000002500007213 */ /* 0x000fc60000000000 */
[----:B------:R-:W0:Y:S08]  /*03f0*/  I2F.RP R16, R8 ;  /* 0x0000000800107306 */ /* 0x000e300000209400 */
[----:B------:R3:W5:Y:S08]  /*0400*/  F2I.FTZ.U32.TRUNC.NTZ R3, R2 ;  /* 0x0000000200037305 */ /* 0x000770000021f000 */
[----:B0-----:R-:W-:Y:S01]  /*0410*/  MUFU.RCP R16, R16 ;  /* 0x0000001000107308 */ /* 0x001fe20000001000 */
[----:B---3--:R-:W-:-:S02]  /*0420*/  IMAD.MOV.U32 R2, RZ, RZ, RZ ;  /* 0x000000ffff027224 */ /* 0x008fc400078e00ff */
[----:B-----5:R-:W-:-:S04]  /*0430*/  IMAD.MOV R4, RZ, RZ, -R3 ;  /* 0x000000ffff047224 */ /* 0x020fc800078e0a03 */
        /* <DEDUP_REMOVED lines=15> */
[----:B------:R0:W2:Y:S03]  /*0530*/  F2I.FTZ.U32.TRUNC.NTZ R5, R4 ;  /* 0x0000000400057305 */ /* 0x0000a6000021f000 */
[----:B------:R-:W-:Y:S01]  /*0540*/  ISETP.GE.AND P2, PT, R0, RZ, PT ;  /* 0x000000ff0000720c */ /* 0x000fe20003f46270 */
[----:B0-----:R-:W-:-:S06]  /*0550*/  IMAD.MOV.U32 R4, RZ, RZ, RZ ;  /* 0x000000ffff047224 */ /* 0x001fcc00078e00ff */
[----:B------:R-:W-:Y:S01]  /*0560*/  @P0 IADD3 R2, PT, PT, R2, 0x1, RZ ;  /* 0x0000000102020810 */ /* 0x000fe20007ffe0ff */
[----:B--2---:R-:W-:-:S05]  /*0570*/  IMAD.MOV R0, RZ, RZ, -R5 ;  /* 0x000000ffff007224 */ /* 0x004fca00078e0a05 */
[----:B------:R-:W-:Y:S01]  /*0580*/  @!P2 IMAD.MOV R2, RZ, RZ, -R2 ;  /* 0x000000ffff02a224 */ /* 0x000fe200078e0a02 */
[----:B------:R-:W-:Y:S01]  /*0590*/  @!P1 LOP3.LUT R2, RZ, R6, RZ, 0x33, !PT ;  /* 0x00000006ff029212 */ /* 0x000fe200078e33ff */
[----:B------:R-:W-:-:S03]  /*05a0*/  IMAD R7, R0, R11, RZ ;  /* 0x0000000b00077224 */ /* 0x000fc600078e02ff */
[----:B------:R-:W-:Y:S01]  /*05b0*/  IABS R0, R2 ;  /* 0x0000000200007213 */ /* 0x000fe20000000000 */
[----:B------:R-:W-:Y:S02]  /*05c0*/  IMAD.HI.U32 R4, R5, R7, R4 ;  /* 0x0000000705047227 */ /* 0x000fe400078e0004 */
[----:B------:R-:W0:Y:S02]  /*05d0*/  I2F.RP R7, R3 ;  /* 0x0000000300077306 */ /* 0x000e240000209400 */
[----:B------:R-:W-:Y:S02]  /*05e0*/  IMAD.MOV R33, RZ, RZ, -R2 ;  /* 0x000000ffff217224 */ /* 0x000fe400078e0a02 */
[----:B------:R-:W-:-:S04]  /*05f0*/  IMAD.HI.U32 R5, R4, R0, RZ ;  /* 0x0000000004057227 */ /* 0x000fc800078e00ff */
[----:B------:R-:W-:Y:S02]  /*0600*/  IMAD.MOV R4, RZ, RZ, -R5 ;  /* 0x000000ffff047224 */ /* 0x000fe400078e0a05 */
[----:B------:R-:W-:Y:S02]  /*0610*/  IMAD R33, R6, R33, R37 ;  /* 0x0000002106217224 */ /* 0x000fe400078e0225 */
[----:B------:R-:W-:Y:S01]  /*0620*/  IMAD R4, R11, R4, R0 ;  /* 0x000000040b047224 */ /* 0x000fe200078e0200 */
[----:B------:R-:W-:Y:S01]  /*0630*/  IABS R0, R15 ;  /* 0x0000000f00007213 */ /* 0x000fe20000000000 */
[----:B------:R-:W-:Y:S01]  /*0640*/  IMAD.MOV.U32 R6, RZ, RZ, RZ ;  /* 0x000000ffff067224 */ /* 0x000fe200078e00ff */
[----:B0-----:R-:W0:Y:S01]  /*0650*/  MUFU.RCP R7, R7 ;  /* 0x0000000700077308 */ /* 0x001e220000001000 */
[----:B-1----:R-:W-:Y:S01]  /*0660*/  IADD3 R40, PT, PT, R33, UR5, RZ ;  /* 0x0000000521287c10 */ /* 0x002fe2000fffe0ff */
[----:B------:R-:W1:Y:S01]  /*0670*/  LDCU UR5, c[0x0][0x3fc] ;  /* 0x00007f80ff0577ac */ /* 0x000e620008000800 */
[----:B------:R-:W-:-:S02]  /*0680*/  ISETP.GT.U32.AND P1, PT, R11, R4, PT ;  /* 0x000000040b00720c */ /* 0x000fc40003f24070 */
[----:B------:R-:W-:Y:S01]  /*0690*/  IABS R17, R40 ;  /* 0x0000002800117213 */ /* 0x000fe20000000000 */
[----:B------:R-:W-:Y:S02]  /*06a0*/  VIADD R20, R40, 0xffffffff ;  /* 0xffffffff28147836 */ /* 0x000fe40000000000 */
[----:B------:R-:W2:Y:S03]  /*06b0*/  I2F.RP R9, R0 ;  /* 0x0000000000097306 */ /* 0x000ea60000209400 */
[----:B------:R-:W-:-:S05]  /*06c0*/  IABS R19, R20 ;  /* 0x0000001400137213 */ /* 0x000fca0000000000 */
[----:B------:R-:W-:Y:S02]  /*06d0*/  @!P1 IMAD.IADD R4, R4, 0x1, -R11 ;  /* 0x0000000104049824 */ /* 0x000fe400078e0a0b */
[----:B0-----:R-:W-:Y:S02]  /*06e0*/  VIADD R12, R7, 0xffffffe ;  /* 0x0ffffffe070c7836 */ /* 0x001fe40000000000 */
[----:B------:R-:W-:Y:S01]  /*06f0*/  @!P1 VIADD R5, R5, 0x1 ;  /* 0x0000000105059836 */ /* 0x000fe20000000000 */
[----:B------:R-:W-:Y:S01]  /*0700*/  ISETP.GE.U32.AND P0, PT, R4, R11, PT ;  /* 0x0000000b0400720c */ /* 0x000fe20003f06070 */
[----:B------:R0:W3:Y:S01]  /*0710*/  F2I.FTZ.U32.TRUNC.NTZ R13, R12 ;  /* 0x0000000c000d7305 */ /* 0x0000e2000021f000 */
[----:B------:R-:W-:Y:S01]  /*0720*/  LOP3.LUT R4, R2, R31, RZ, 0x3c, !PT ;  /* 0x0000001f02047212 */ /* 0x000fe200078e3cff */
[----:B------:R-:W5:Y:S01]  /*0730*/  LDC R11, c[0x0][0x414] ;  /* 0x00010500ff0b7b82 */ /* 0x000f620000000800 */
[----:B------:R-:W-:Y:S02]  /*0740*/  ISETP.NE.AND P1, PT, R31, RZ, PT ;  /* 0x000000ff1f00720c */ /* 0x000fe40003f25270 */
[----:B------:R-:W-:-:S03]  /*0750*/  ISETP.GE.AND P2, PT, R4, RZ, PT ;  /* 0x000000ff0400720c */ /* 0x000fc60003f46270 */
[----:B--2---:R-:W2:Y:S01]  /*0760*/  MUFU.RCP R9, R9 ;  /* 0x0000000900097308 */ /* 0x004ea20000001000 */
[----:B0-----:R-:W-:-:S03]  /*0770*/  IMAD.MOV.U32 R12, RZ, RZ, RZ ;  /* 0x000000ffff0c7224 */ /* 0x001fc600078e00ff */
[----:B------:R-:W-:Y:S01]  /*0780*/  @P0 VIADD R5, R5, 0x1 ;  /* 0x0000000105050836 */ /* 0x000fe20000000000 */
[----:B---3--:R-:W-:-:S05]  /*0790*/  IADD3 R4, PT, PT, RZ, -R13, RZ ;  /* 0x8000000dff047210 */ /* 0x008fca0007ffe0ff */
[----:B------:R-:W-:Y:S01]  /*07a0*/  @!P2 IMAD.MOV R5, RZ, RZ, -R5 ;  /* 0x000000ffff05a224 */ /* 0x000fe200078e0a05 */
[----:B------:R-:W-:Y:S01]  /*07b0*/  @!P1 LOP3.LUT R5, RZ, R31, RZ, 0x33, !PT ;  /* 0x0000001fff059212 */ /* 0x000fe200078e33ff */
[----:B------:R-:W-:Y:S01]  /*07c0*/  IMAD R7, R4, R3, RZ ;  /* 0x0000000304077224 */ /* 0x000fe200078e02ff */
[----:B------:R-:W-:Y:S02]  /*07d0*/  ISETP.NE.AND P1, PT, R18, RZ, PT ;  /* 0x000000ff1200720c */ /* 0x000fe40003f25270 */
[----:B------:R-:W-:Y:S01]  /*07e0*/  IABS R4, R5 ;  /* 0x0000000500047213 */ /* 0x000fe20000000000 */
[----:B------:R-:W-:Y:S01]  /*07f0*/  IMAD.HI.U32 R10, R13, R7, R12 ;  /* 0x000000070d0a7227 */ /* 0x000fe200078e000c */
[----:B-----5:R-:W-:-:S03]  /*0800*/  IABS R13, R11 ;  /* 0x0000000b000d7213 */ /* 0x020fc60000000000 */
[----:B------:R-:W-:Y:S02]  /*0810*/  IMAD.MOV.U32 R12, RZ, RZ, R4 ;  /* 0x000000ffff0c7224 */ /* 0x000fe400078e0004 */
[----:B--2---:R-:W-:Y:S02]  /*0820*/  VIADD R9, R9, 0xffffffe ;  /* 0x0ffffffe09097836 */ /* 0x004fe40000000000 */
[----:B------:R-:W-:Y:S02]  /*0830*/  IMAD.MOV.U32 R4, RZ, RZ, R13 ;  /* 0x000000ffff047224 */ /* 0x000fe400078e000d */
[----:B------:R-:W-:Y:S01]  /*0840*/  IMAD.HI.U32 R10, R10, R12, RZ ;  /* 0x0000000c0a0a7227 */ /* 0x000fe200078e00ff */
[----:B------:R-:W0:Y:S03]  /*0850*/  F2I.FTZ.U32.TRUNC.NTZ R7, R9 ;  /* 0x0000000900077305 */ /* 0x000e26000021f000 */
[----:B------:R-:W-:-:S04]  /*0860*/  IMAD.MOV R14, RZ, RZ, -R10 ;  /* 0x000000ffff0e7224 */ /* 0x000fc800078e0a0a */
[----:B------:R-:W-:Y:S01]  /*0870*/  IMAD R12, R3, R14, R12 ;  /* 0x0000000e030c7224 */ /* 0x000fe200078e020c */
[----:B------:R-:W2:Y:S01]  /*0880*/  I2F.RP R13, R4 ;  /* 0x00000004000d7306 */ /* 0x000ea20000209400 */
[----:B------:R-:W-:-:S03]  /*0890*/  VIADD R14, R40, 0xfffffffe ;  /* 0xfffffffe280e7836 */ /* 0x000fc60000000000 */
[----:B------:R-:W-:Y:S02]  /*08a0*/  ISETP.GT.U32.AND P2, PT, R3, R12, PT ;  /* 0x0000000c0300720c */ /* 0x000fe40003f44070 */
[----:B------:R-:W-:Y:S01]  /*08b0*/  IABS R21, R14 ;  /* 0x0000000e00157213 */ /* 0x000fe20000000000 */
[----:B0-----:R-:W-:Y:S01]  /*08c0*/  IMAD.MOV R9, RZ, RZ, -R7 ;  /* 0x000000ffff097224 */ /* 0x001fe200078e0a07 */
[----:B------:R-:W-:-:S03]  /*08d0*/  LOP3.LUT R14, R14, R15, RZ, 0x3c, !PT ;  /* 0x0000000f0e0e7212 */ /* 0x000fc600078e3cff */
        /* <DEDUP_REMOVED lines=15> */
[----:B------:R-:W-:-:S04]  /*09d0*/  IMAD.HI.U32 R12, R6, R19, RZ ;  /* 0x00000013060c7227 */ /* 0x000fc800078e00ff */
[----:B------:R-:W0:Y:S01]  /*09e0*/  F2I.FTZ.U32.TRUNC.NTZ R3, R3 ;  /* 0x0000000300037305 */ /* 0x000e22000021f000 */
[----:B------:R-:W-:Y:S01]  /*09f0*/  IMAD R17, R0, R16, R17 ;  /* 0x0000001000117224 */ /* 0x000fe200078e0211 */
[----:B------:R-:W-:Y:S01]  /*0a00*/  IADD3 R16, PT, PT, -R12, RZ, RZ ;  /* 0x000000ff0c107210 */ /* 0x000fe20007ffe1ff */
[----:B------:R-:W-:Y:S02]  /*0a10*/  @P0 VIADD R10, R10, 0x1 ;  /* 0x000000010a0a0836 */ /* 0x000fe40000000000 */
[----:B------:R-:W-:Y:S01]  /*0a20*/  IMAD.HI.U32 R13, R6, R21, RZ ;  /* 0x00000015060d7227 */ /* 0x000fe200078e00ff */
[----:B------:R-:W-:Y:S02]  /*0a30*/  ISETP.GT.U32.AND P0, PT, R0, R17, PT ;  /* 0x000000110000720c */ /* 0x000fe40003f04070 */
[----:B------:R-:W-:Y:S01]  /*0a40*/  LOP3.LUT R6, R20, R15, RZ, 0x3c, !PT ;  /* 0x0000000f14067212 */ /* 0x000fe200078e3cff */
[----:B------:R-:W-:Y:S02]  /*0a50*/  IMAD R19, R0, R16, R19 ;  /* 0x0000001000137224 */ /* 0x000fe400078e0213 */
[----:B--2---:R-:W-:-:S02]  /*0a60*/  IMAD.MOV R25, RZ, RZ, -R7 ;  /* 0x000000ffff197224 */ /* 0x004fc400078e0a07 */
        /* <DEDUP_REMOVED lines=8> */
[----:B------:R-:W-:Y:S02]  /*0af0*/  IMAD.MOV.U32 R6, RZ, RZ, RZ ;  /* 0x000000ffff067224 */ /* 0x000fe400078e00ff */
[----:B0-----:R-:W-:Y:S01]  /*0b00*/  IMAD.MOV R20, RZ, RZ, -R3 ;  /* 0x000000ffff147224 */ /* 0x001fe200078e0a03 */
[----:B------:R-:W-:Y:S01]  /*0b10*/  ISETP.GT.U32.AND P2, PT, R0, R21, PT ;  /* 0x000000150000720c */ /* 0x000fe20003f44070 */
[----:B------:R-:W-:-:S03]  /*0b20*/  IMAD.HI.U32 R30, R7, R25, R6 ;  /* 0x00000019071e7227 */ /* 0x000fc600078e0006 */
[----:B------:R-:W-:Y:S01]  /*0b30*/  MOV R25, R20 ;  /* 0x0000001400197202 */ /* 0x000fe20000000f00 */
[----:B------:R-:W-:Y:S02]  /*0b40*/  IMAD.MOV.U32 R7, RZ, RZ, R16 ;  /* 0x000000ffff077224 */ /* 0x000fe400078e0010 */
[----:B------:R-:W-:Y:S01]  /*0b50*/  IMAD.MOV R6, RZ, RZ, -R5 ;  /* 0x000000ffff067224 */ /* 0x000fe200078e0a05 */
[----:B------:R-:W-:Y:S01]  /*0b60*/  @!P5 IADD3 R12, PT, PT, R12, 0x1, RZ ;  /* 0x000000010c0cd810 */ /* 0x000fe20007ffe0ff */
[----:B------:R-:W-:Y:S02]  /*0b70*/  @!P0 IMAD.IADD R17, R17, 0x1, -R0 ;  /* 0x0000000111118824 */ /* 0x000fe400078e0a00 */
[----:B------:R-:W-:-:S03]  /*0b80*/  IMAD.HI.U32 R30, R30, R7, RZ ;  /* 0x000000071e1e7227 */ /* 0x000fc600078e00ff */
[----:B------:R-:W-:Y:S01]  /*0b90*/  ISETP.GE.U32.AND P6, PT, R17, R0, PT ;  /* 0x000000001100720c */ /* 0x000fe20003fc6070 */
[----:B------:R-:W-:Y:S02]  /*0ba0*/  IMAD R31, R31, R6, R2 ;  /* 0x000000061f1f7224 */ /* 0x000fe400078e0202 */
[----:B------:R-:W-:Y:S02]  /*0bb0*/  IMAD R17, R25, R4, RZ ;  /* 0x0000000419117224 */ /* 0x000fe400078e02ff */
[----:B------:R-:W-:Y:S02]  /*0bc0*/  IMAD.MOV.U32 R2, RZ, RZ, RZ ;  /* 0x000000ffff027224 */ /* 0x000fe400078e00ff */
[----:B------:R-:W-:Y:S02]  /*0bd0*/  IMAD.MOV R6, RZ, RZ, -R30 ;  /* 0x000000ffff067224 */ /* 0x000fe400078e0a1e */
[----:B------:R-:W-:Y:S01]  /*0be0*/  VIADD R38, R31, UR4 ;  /* 0x000000041f267c36 */ /* 0x000fe20008000000 */
[----:B------:R-:W0:Y:S01]  /*0bf0*/  LDCU UR4, c[0x0][0x41c] ;  /* 0x00008380ff0477ac */ /* 0x000e220008000800 */
[----:B------:R-:W-:-:S02]  /*0c00*/  @!P5 IMAD.IADD R19, R19, 0x1, -R0 ;  /* 0x000000011313d824 */ /* 0x000fc400078e0a00 */
[----:B------:R-:W-:Y:S01]  /*0c10*/  IMAD.HI.U32 R2, R3, R17, R2 ;  /* 0x0000001103027227 */ /* 0x000fe200078e0002 */
[----:B------:R-:W-:Y:S02]  /*0c20*/  IABS R17, R38 ;  /* 0x0000002600117213 */ /* 0x000fe40000000000 */
[----:B------:R-:W-:Y:S01]  /*0c30*/  ISETP.GE.U32.AND P1, PT, R19, R0, PT ;  /* 0x000000001300720c */ /* 0x000fe20003f26070 */
[----:B------:R-:W-:Y:S02]  /*0c40*/  IMAD R3, R8, R6, R7 ;  /* 0x0000000608037224 */ /* 0x000fe400078e0207 */
[C---:B------:R-:W-:Y:S02]  /*0c50*/  VIADD R22, R38.reuse, 0xffffffff ;  /* 0xffffffff26167836 */ /* 0x040fe40000000000 */
[----:B------:R-:W-:Y:S02]  /*0c60*/  @!P2 IMAD.IADD R21, R21, 0x1, -R0 ;  /* 0x000000011515a824 */ /* 0x000fe400078e0a00 */
[----:B------:R-:W-:Y:S01]  /*0c70*/  VIADD R16, R38, 0xfffffffe ;  /* 0xfffffffe26107836 */ /* 0x000fe20000000000 */
[----:B------:R-:W-:Y:S01]  /*0c80*/  IABS R19, R22 ;  /* 0x0000001600137213 */ /* 0x000fe20000000000 */
[----:B------:R-:W-:Y:S01]  /*0c90*/  @!P0 VIADD R9, R9, 0x1 ;  /* 0x0000000109098836 */ /* 0x000fe20000000000 */
[----:B------:R-:W-:Y:S01]  /*0ca0*/  ISETP.GT.U32.AND P0, PT, R8, R3, PT ;  /* 0x000000030800720c */ /* 0x000fe20003f04070 */
[----:B------:R-:W-:Y:S01]  /*0cb0*/  IMAD.HI.U32 R7, R2, R17, RZ ;  /* 0x0000001102077227 */ /* 0x000fe200078e00ff */
[----:B------:R-:W-:-:S02]  /*0cc0*/  ISETP.GE.U32.AND P5, PT, R21, R0, PT ;  /* 0x000000001500720c */ /* 0x000fc40003fa6070 */
[----:B------:R-:W-:Y:S01]  /*0cd0*/  IABS R25, R16 ;  /* 0x0000001000197213 */ /* 0x000fe20000000000 */
[----:B------:R-:W-:Y:S01]  /*0ce0*/  @P6 VIADD R9, R9, 0x1 ;  /* 0x0000000109096836 */ /* 0x000fe20000000000 */
[----:B------:R-:W-:Y:S01]  /*0cf0*/  ISETP.GE.AND P6, PT, R14, RZ, PT ;  /* 0x000000ff0e00720c */ /* 0x000fe20003fc6270 */
[----:B------:R-:W-:Y:S01]  /*0d00*/  IMAD.HI.U32 R6, R2, R19, RZ ;  /* 0x0000001302067227 */ /* 0x000fe200078e00ff */
[----:B------:R-:W-:-:S03]  /*0d10*/  LOP3.LUT R16, R16, R11, RZ, 0x3c, !PT ;  /* 0x0000000b10107212 */ /* 0x000fc600078e3cff */
[----:B------:R-:W-:-:S04]  /*0d20*/  IMAD.HI.U32 R0, R2, R25, RZ ;  /* 0x0000001902007227 */ /* 0x000fc800078e00ff */
[----:B------:R-:W-:Y:S01]  /*0d30*/  @!P2 VIADD R13, R13, 0x1 ;  /* 0x000000010d0da836 */ /* 0x000fe20000000000 */
[----:B------:R-:W-:Y:S01]  /*0d40*/  ISETP.NE.AND P2, PT, R15, RZ, PT ;  /* 0x000000ff0f00720c */ /* 0x000fe20003f45270 */
[----:B------:R-:W-:Y:S02]  /*0d50*/  IMAD.MOV R2, RZ, RZ, -R7 ;  /* 0x000000ffff027224 */ /* 0x000fe400078e0a07 */
[----:B------:R-:W-:Y:S01]  /*0d60*/  IMAD.MOV R20, RZ, RZ, -R6 ;  /* 0x000000ffff147224 */ /* 0x000fe200078e0a06 */
[----:B------:R-:W-:Y:S01]  /*0d70*/  @P5 IADD3 R13, PT, PT, R13, 0x1, RZ ;  /* 0x000000010d0d5810 */ /* 0x000fe20007ffe0ff */
[----:B------:R-:W-:Y:S02]  /*0d80*/  IMAD.MOV R21, RZ, RZ, -R0 ;  /* 0x000000ffff157224 */ /* 0x000fe400078e0a00 */
[----:B------:R-:W-:Y:S01]  /*0d90*/  IMAD R17, R4, R2, R17 ;  /* 0x0000000204117224 */ /* 0x000fe200078e0211 */
[----:B------:R-:W-:Y:S01]  /*0da0*/  LOP3.LUT R2, R10, R23, RZ, 0x3c, !PT ;  /* 0x000000170a027212 */ /* 0x000fe200078e3cff */
[----:B------:R-:W-:-:S02]  /*0db0*/  IMAD R19, R4, R20, R19 ;  /* 0x0000001404137224 */ /* 0x000fc400078e0213 */
[----:B------:R-:W-:Y:S01]  /*0dc0*/  @!P0 IMAD.IADD R3, R3, 0x1, -R8 ;  /* 0x0000000103038824 */ /* 0x000fe200078e0a08 */
[----:B------:R-:W-:Y:S01]  /*0dd0*/  ISETP.GE.AND P5, PT, R2, RZ, PT ;  /* 0x000000ff0200720c */ /* 0x000fe20003fa6270 */
[----:B------:R-:W-:Y:S01]  /*0de0*/  @P1 VIADD R12, R12, 0x1 ;  /* 0x000000010c0c1836 */ /* 0x000fe20000000000 */
[----:B------:R-:W-:Y:S01]  /*0df0*/  LOP3.LUT R2, R38, R11, RZ, 0x3c, !PT ;  /* 0x0000000b26027212 */ /* 0x000fe200078e3cff */
[C---:B------:R-:W-:Y:S01]  /*0e00*/  IMAD R21, R4.reuse, R21, R25 ;  /* 0x0000001504157224 */ /* 0x040fe200078e0219 */
[----:B------:R-:W-:Y:S01]  /*0e10*/  ISETP.GE.U32.AND P1, PT, R3, R8, PT ;  /* 0x000000080300720c */ /* 0x000fe20003f26070 */
[----:B------:R-:W-:Y:S01]  /*0e20*/  @!P3 IMAD.MOV R9, RZ, RZ, -R9 ;  /* 0x000000ffff09b224 */ /* 0x000fe200078e0a09 */
[C---:B------:R-:W-:Y:S01]  /*0e30*/  ISETP.GT.U32.AND P3, PT, R4.reuse, R17, PT ;  /* 0x000000110400720c */ /* 0x040fe20003f64070 */
[----:B------:R-:W-:Y:S01]  /*0e40*/  @!P4 IMAD.MOV R12, RZ, RZ, -R12 ;  /* 0x000000ffff0cc224 */ /* 0x000fe200078e0a0c */
[C---:B------:R-:W-:Y:S01]  /*0e50*/  ISETP.GT.U32.AND P4, PT, R4.reuse, R19, PT ;  /* 0x000000130400720c */ /* 0x040fe20003f84070 */
[----:B------:R-:W-:Y:S01]  /*0e60*/  @!P6 IMAD.MOV R13, RZ, RZ, -R13 ;  /* 0x000000ffff0de224 */ /* 0x000fe200078e0a0d */
[----:B------:R-:W-:Y:S01]  /*0e70*/  ISETP.GT.U32.AND P6, PT, R4, R21, PT ;  /* 0x000000150400720c */ /* 0x000fe20003fc4070 */
[----:B------:R-:W-:Y:S01]  /*0e80*/  @!P0 VIADD R30, R30, 0x1 ;  /* 0x000000011e1e8836 */ /* 0x000fe20000000000 */
[----:B------:R-:W-:-:S02]  /*0e90*/  ISETP.NE.AND P0, PT, R23, RZ, PT ;  /* 0x000000ff1700720c */ /* 0x000fc40003f05270 */
[C---:B------:R-:W-:Y:S02]  /*0ea0*/  SEL R36, R32.reuse, R9, !P2 ;  /* 0x0000000920247207 */ /* 0x040fe40005000000 */
[----:B------:R-:W-:Y:S01]  /*0eb0*/  SEL R34, R32, R12, !P2 ;  /* 0x0000000c20227207 */ /* 0x000fe20005000000 */
[----:B------:R-:W-:Y:S01]  /*0ec0*/  @P1 VIADD R30, R30, 0x1 ;  /* 0x000000011e1e1836 */ /* 0x000fe20000000000 */
[----:B------:R-:W-:Y:S01]  /*0ed0*/  SEL R32, R32, R13, !P2 ;  /* 0x0000000d20207207 */ /* 0x000fe20005000000 */
[--C-:B------:R-:W-:Y:S01]  /*0ee0*/  @!P3 IMAD.IADD R17, R17, 0x1, -R4.reuse ;  /* 0x000000011111b824 */ /* 0x100fe200078e0a04 */
[----:B------:R-:W-:Y:S01]  /*0ef0*/  ISETP.GE.AND P1, PT, R2, RZ, PT ;  /* 0x000000ff0200720c */ /* 0x000fe20003f26270 */
[----:B------:R-:W-:Y:S01]  /*0f00*/  @!P4 IMAD.IADD R19, R19, 0x1, -R4 ;  /* 0x000000011313c824 */ /* 0x000fe200078e0a04 */
[----:B------:R-:W2:Y:S01]  /*0f10*/  LDC.64 R2, c[0x0][0x3e0] ;  /* 0x0000f800ff027b82 */ /* 0x000ea20000000a00 */
[-C--:B------:R-:W-:Y:S01]  /*0f20*/  @!P6 IADD3 R21, PT, PT, R21, -R4.reuse, RZ ;  /* 0x800000041515e210 */ /* 0x080fe20007ffe0ff */
[----:B------:R-:W-:Y:S01]  /*0f30*/  @!P4 VIADD R6, R6, 0x1 ;  /* 0x000000010606c836 */ /* 0x000fe20000000000 */
[-C--:B------:R-:W-:Y:S01]  /*0f40*/  ISETP.GE.U32.AND P2, PT, R17, R4.reuse, PT ;  /* 0x000000041100720c */ /* 0x080fe20003f46070 */
[----:B------:R-:W-:Y:S01]  /*0f50*/  @!P5 IMAD.MOV R30, RZ, RZ, -R30 ;  /* 0x000000ffff1ed224 */ /* 0x000fe200078e0a1e */
[-C--:B------:R-:W-:Y:S01]  /*0f60*/  ISETP.GE.U32.AND P5, PT, R19, R4.reuse, PT ;  /* 0x000000041300720c */ /* 0x080fe20003fa6070 */
[----:B------:R-:W-:Y:S01]  /*0f70*/  @!P3 VIADD R7, R7, 0x1 ;  /* 0x000000010707b836 */ /* 0x000fe20000000000 */
[----:B------:R-:W-:Y:S01]  /*0f80*/  ISETP.GE.U32.AND P4, PT, R21, R4, PT ;  /* 0x000000041500720c */ /* 0x000fe20003f86070 */
[----:B------:R-:W-:Y:S01]  /*0f90*/  @!P6 VIADD R0, R0, 0x1 ;  /* 0x000000010000e836 */ /* 0x000fe20000000000 */
[----:B------:R-:W-:Y:S01]  /*0fa0*/  LOP3.LUT R4, R22, R11, RZ, 0x3c, !PT ;  /* 0x0000000b16047212 */ /* 0x000fe200078e3cff */
[----:B------:R-:W-:Y:S01]  /*0fb0*/  IMAD R17, R36, R15, RZ ;  /* 0x0000000f24117224 */ /* 0x000fe200078e02ff */
[----:B------:R-:W-:-:S02]  /*0fc0*/  @!P0 LOP3.LUT R30, RZ, R23, RZ, 0x33, !PT ;  /* 0x00000017ff1e8212 */ /* 0x000fc400078e33ff */
[----:B------:R-:W-:Y:S02]  /*0fd0*/  ISETP.GE.AND P0, PT, R4, RZ, PT ;  /* 0x000000ff0400720c */ /* 0x000fe40003f06270 */
[----:B------:R-:W-:Y:S01]  /*0fe0*/  ISETP.GE.AND P3, PT, R16, RZ, PT ;  /* 0x000000ff1000720c */ /* 0x000fe20003f66270 */
[----:B------:R-:W-:Y:S01]  /*0ff0*/  IMAD.MOV R8, RZ, RZ, -R30 ;  /* 0x000000ffff087224 */ /* 0x000fe200078e0a1e */
[----:B------:R-:W-:Y:S01]  /*1000*/  LOP3.LUT R4, RZ, R11, RZ, 0x33, !PT ;  /* 0x0000000bff047212 */ /* 0x000fe200078e33ff */
[----:B------:R-:W-:Y:S01]  /*1010*/  @P2 VIADD R7, R7, 0x1 ;  /* 0x0000000107072836 */ /* 0x000fe20000000000 */
[----:B------:R-:W-:Y:S01]  /*1020*/  ISETP.NE.AND P2, PT, R11, RZ, PT ;  /* 0x000000ff0b00720c */ /* 0x000fe20003f45270 */
[----:B------:R-:W-:Y:S02]  /*1030*/  @P5 VIADD R6, R6, 0x1 ;  /* 0x0000000106065836 */ /* 0x000fe40000000000 */
[----:B------:R-:W-:Y:S02]  /*1040*/  @P4 VIADD R0, R0, 0x1 ;  /* 0x0000000100004836 */ /* 0x000fe40000000000 */
[----:B------:R-:W-:Y:S01]  /*1050*/  IMAD R23, R23, R8, R10 ;  /* 0x0000000817177224 */ /* 0x000fe200078e020a */
[----:B------:R-:W-:Y:S01]  /*1060*/  IADD3 R10, PT, PT, -R10, RZ, RZ ;  /* 0x000000ff0a0a7210 */ /* 0x000fe20007ffe1ff */
[----:B------:R-:W-:-:S02]  /*1070*/  @!P1 IMAD.MOV R7, RZ, RZ, -R7 ;  /* 0x000000ffff079224 */ /* 0x000fc400078e0a07 */
[----:B------:R-:W-:Y:S02]  /*1080*/  @!P0 IMAD.MOV R6, RZ, RZ, -R6 ;  /* 0x000000ffff068224 */ /* 0x000fe400078e0a06 */
[----:B------:R-:W-:Y:S01]  /*1090*/  @!P3 IMAD.MOV R0, RZ, RZ, -R0 ;  /* 0x000000ffff00b224 */ /* 0x000fe200078e0a00 */
[----:B------:R-:W-:Y:S01]  /*10a0*/  SEL R21, R4, R7, !P2 ;  /* 0x0000000704157207 */ /* 0x000fe20005000000 */
[----:B------:R-:W-:Y:S01]  /*10b0*/  IMAD R22, R44, R23, RZ ;  /* 0x000000172c167224 */ /* 0x000fe200078e02ff */
[----:B------:R-:W-:Y:S01]  /*10c0*/  SEL R20, R4, R6, !P2 ;  /* 0x0000000604147207 */ /* 0x000fe20005000000 */
[----:B------:R-:W-:Y:S01]  /*10d0*/  IMAD R18, R18, R10, R5 ;  /* 0x0000000a12127224 */ /* 0x000fe200078e0205 */
[----:B------:R-:W-:Y:S01]  /*10e0*/  SEL R19, R4, R0, !P2 ;  /* 0x0000000004137207 */ /* 0x000fe20005000000 */
[----:B-1----:R-:W-:Y:S02]  /*10f0*/  IMAD R49, R22, UR5, RZ ;  /* 0x0000000516317c24 */ /* 0x002fe4000f8e02ff */
[----:B------:R-:W-:-:S02]  /*1100*/  IMAD R16, R34, R15, RZ ;  /* 0x0000000f22107224 */ /* 0x000fc400078e02ff */
[-C--:B------:R-:W-:Y:S02]  /*1110*/  IMAD R13, R21, R11.reuse, RZ ;  /* 0x0000000b150d7224 */ /* 0x080fe400078e02ff */
[----:B------:R-:W-:Y:S02]  /*1120*/  IMAD R12, R20, R11, RZ ;  /* 0x0000000b140c7224 */ /* 0x000fe400078e02ff */
[----:B--2---:R-:W-:-:S04]  /*1130*/  IMAD.WIDE R48, R49, 0x2, R2 ;  /* 0x0000000231307825 */ /* 0x004fc800078e0202 */
[----:B------:R-:W-:Y:S02]  /*1140*/  IMAD R15, R32, R15, RZ ;  /* 0x0000000f200f7224 */ /* 0x000fe400078e02ff */
[----:B0-----:R-:W-:Y:S02]  /*1150*/  VIADD R14, R18, UR4 ;  /* 0x00000004120e7c36 */ /* 0x001fe40008000000 */
[----:B------:R-:W-:Y:S02]  /*1160*/  IMAD R11, R19, R11, RZ ;  /* 0x0000000b130b7224 */ /* 0x000fe400078e02ff */
[----:B----4-:R-:W-:-:S07]  /*1170*/  IMAD R10, R30, UR8, RZ ;  /* 0x000000081e0a7c24 */ /* 0x010fce000f8e02ff */
.L_x_337:
        /* <DEDUP_REMOVED lines=8> */
[C---:B-1----:R-:W-:Y:S01]  /*1200*/  IMAD R3, R22.reuse, UR4, RZ ;  /* 0x0000000416037c24 */ /* 0x042fe2000f8e02ff */
[----:B------:R-:W-:Y:S02]  /*1210*/  IADD3 R22, PT, PT, R22, 0x1, RZ ;  /* 0x0000000116167810 */ /* 0x000fe40007ffe0ff */
        /* <DEDUP_REMOVED lines=12> */
[----:B0-----:R-:W-:Y:S02]  /*12e0*/  IMAD.MOV.U32 R4, RZ, RZ, RZ ;  /* 0x000000ffff047224 */ /* 0x001fe400078e00ff */
[----:B-1----:R-:W-:-:S04]  /*12f0*/  IMAD.MOV R0, RZ, RZ, -R5 ;  /* 0x000000ffff007224 */ /* 0x002fc800078e0a05 */
[----:B------:R-:W-:Y:S01]  /*1300*/  IMAD R25, R0, R9, RZ ;  /* 0x0000000900197224 */ /* 0x000fe200078e02ff */
[----:B------:R-:W-:-:S03]  /*1310*/  P2R R0, PR, RZ, 0x2 ;  /* 0x00000002ff007803 */ /* 0x000fc60000000000 */
[----:B------:R-:W-:-:S07]  /*1320*/  IMAD.HI.U32 R5, R5, R25, R4 ;  /* 0x0000001905057227 */ /* 0x000fce00078e0004 */
.L_x_336:
        /* <DEDUP_REMOVED lines=15> */
[----:B------:R-:W-:Y:S02]  /*1420*/  @P0 IADD3 R41, PT, PT, R41, 0x1, RZ ;  /* 0x0000000129290810 */ /* 0x000fe40007ffe0ff */
[----:B------:R-:W-:-:S04]  /*1430*/  ISETP.GE.OR P0, PT, R36, UR9, P4 ;  /* 0x0000000924007c0c */ /* 0x000fc8000a706670 */
        /* <DEDUP_REMOVED lines=48> */
[----:B0-----:R-:W-:-:S02]  /*1740*/  IMAD.MOV.U32 R28, RZ, RZ, R48 ;  /* 0x000000ffff1c7224 */ /* 0x001fc400078e0030 */
        /* <DEDUP_REMOVED lines=9> */
[----:B---3--:R-:W-:Y:S01]  /*17e0*/  @!P3 HADD2.F32 R51, -RZ, R56.H0_H0 ;  /* 0x20000038ff33b230 */ /* 0x008fe20000004100 */
[----:B------:R-:W-:Y:S01]  /*17f0*/  ISETP.NE.AND P3, PT, R3, R46, PT ;  /* 0x0000002e0300720c */ /* 0x000fe20003f65270 */
[----:B--2---:R-:W-:Y:S01]  /*1800*/  @!P2 HADD2.F32 R49, -RZ, R24.H0_H0 ;  /* 0x20000018ff31a230 */ /* 0x004fe20000004100 */
[----:B------:R-:W-:Y:S02]  /*1810*/  ISETP.GE.OR P2, PT, R34, UR9, P5 ;  /* 0x0000000922007c0c */ /* 0x000fe4000af46670 */
[----:B------:R-:W-:-:S04]  /*1820*/  LOP3.LUT R24, R41, R34, R20, 0xfe, !PT ;  /* 0x0000002229187212 */ /* 0x000fc800078efe14 */
[----:B------:R-:W-:-:S04]  /*1830*/  ISETP.LT.OR P2, PT, R24, RZ, P2 ;  /* 0x000000ff1800720c */ /* 0x000fc80001741670 */
[----:B------:R-:W-:-:S13]  /*1840*/  ISETP.GE.OR P4, PT, R41, UR10, P2 ;  /* 0x0000000a29007c0c */ /* 0x000fda0009786670 */
[----:B------:R-:W0:Y:S01]  /*1850*/  @!P4 LDC.64 R24, c[0x0][0x380] ;  /* 0x0000e000ff18cb82 */ /* 0x000e220000000a00 */
[----:B-1----:R-:W-:Y:S02]  /*1860*/  @!P4 IMAD R53, R27, UR9, R34 ;  /* 0x000000091b35cc24 */ /* 0x002fe4000f8e0222 */
[----:B----4-:R-:W-:Y:S02]  /*1870*/  @!P0 HADD2.F32 R45, -RZ, R26.H0_H0 ;  /* 0x2000001aff2d8230 */ /* 0x010fe40000004100 */
[----:B------:R-:W-:Y:S02]  /*1880*/  IMAD.MOV.U32 R26, RZ, RZ, RZ ;  /* 0x000000ffff1a7224 */ /* 0x000fe400078e00ff */
[----:B-----5:R-:W-:Y:S01]  /*1890*/  @!P1 HADD2.F32 R26, -RZ, R52.H0_H0 ;  /* 0x20000034ff1a9230 */ /* 0x020fe20000004100 */
[----:B------:R-:W-:-:S04]  /*18a0*/  @!P4 IADD3 R52, P0, PT, R53, R7, RZ ;  /* 0x000000073534c210 */ /* 0x000fc80007f1e0ff */
[----:B------:R-:W-:Y:S02]  /*18b0*/  @!P4 LEA.HI.X.SX32 R53, R53, R6, 0x1, P0 ;  /* 0x000000063535c211 */ /* 0x000fe400000f0eff */
[----:B------:R-:W-:Y:S02]  /*18c0*/  ISETP.NE.AND P1, PT, R17, R40, PT ;  /* 0x000000281100720c */ /* 0x000fe40003f25270 */
[----:B0-----:R-:W-:Y:S01]  /*18d0*/  @!P4 LEA R54, P0, R52, R24, 0x1 ;  /* 0x000000183436c211 */ /* 0x001fe200078008ff */
[----:B------:R-:W-:Y:S01]  /*18e0*/  HADD2.F32 R24, -RZ, R47.H0_H0 ;  /* 0x2000002fff187230 */ /* 0x000fe20000004100 */
[----:B------:R-:W-:Y:S01]  /*18f0*/  ISETP.NE.AND P2, PT, R15, R8, PT ;  /* 0x000000080f00720c */ /* 0x000fe20003f45270 */
[----:B------:R-:W2:Y:S03]  /*1900*/  LDG.E.U16 R47, desc[UR6][R28.64+0x6] ;  /* 0x000006061c2f7981 */ /* 0x000ea6000c1e1500 */
[----:B------:R-:W-:-:S05]  /*1910*/  FFMA.FTZ R24, R24, R51, R43 ;  /* 0x0000003318187223 */ /* 0x000fca000001002b */
[----:B------:R-:W-:Y:S02]  /*1920*/  FSEL R24, R24, R43, !P1 ;  /* 0x0000002b18187208 */ /* 0x000fe40004800000 */
[----:B------:R-:W-:Y:S02]  /*1930*/  @!P4 LEA.HI.X R55, R52, R25, R53, 0x1, P0 ;  /* 0x000000193437c211 */ /* 0x000fe400000f0c35 */
[----:B------:R-:W-:Y:S01]  /*1940*/  @!P3 FSEL R43, R24, R43, !P6 ;  /* 0x0000002b182bb208 */ /* 0x000fe20007000000 */
[----:B------:R-:W-:Y:S01]  /*1950*/  HADD2.F32 R24, -RZ, R50.H0_H0 ;  /* 0x20000032ff187230 */ /* 0x000fe20000004100 */
[----:B------:R-:W-:Y:S01]  /*1960*/  IADD3 R25, PT, PT, R40, -0x1, RZ ;  /* 0xffffffff28197810 */ /* 0x000fe20007ffe0ff */
[----:B------:R-:W3:Y:S03]  /*1970*/  @!P4 LDG.E.U16 R54, desc[UR6][R54.64] ;  /* 0x000000063636c981 */ /* 0x000ee6000c1e1500 */
[----:B------:R-:W-:Y:S01]  /*1980*/  FFMA.FTZ R24, R24, R49, R43 ;  /* 0x0000003118187223 */ /* 0x000fe2000001002b */
[----:B------:R-:W-:Y:S01]  /*1990*/  ISETP.NE.AND P0, PT, R16, R25, PT ;  /* 0x000000191000720c */ /* 0x000fe20003f05270 */
[----:B------:R-:W4:Y:S03]  /*19a0*/  LDG.E.U16 R49, desc[UR6][R28.64+0x8] ;  /* 0x000008061c317981 */ /* 0x000f26000c1e1500 */
[----:B------:R-:W-:-:S04]  /*19b0*/  FSEL R24, R24, R43, !P0 ;  /* 0x0000002b18187208 */ /* 0x000fc80004000000 */
[----:B------:R-:W-:Y:S01]  /*19c0*/  @!P3 FSEL R43, R24, R43, !P6 ;  /* 0x0000002b182bb208 */ /* 0x000fe20007000000 */
[----:B------:R-:W-:-:S05]  /*19d0*/  HADD2.F32 R24, -RZ, R48.H0_H0 ;  /* 0x20000030ff187230 */ /* 0x000fca0000004100 */
[----:B------:R-:W-:-:S05]  /*19e0*/  FFMA.FTZ R24, R24, R45, R43 ;  /* 0x0000002d18187223 */ /* 0x000fca000001002b */
[-C--:B------:R-:W-:Y:S02]  /*19f0*/  FSEL R24, R24, R43.reuse, !P2 ;  /* 0x0000002b18187208 */ /* 0x080fe40005000000 */
[----:B------:R-:W-:Y:S02]  /*1a00*/  ISETP.GE.OR P5, PT, R32, UR9, P5 ;  /* 0x0000000920007c0c */ /* 0x000fe4000afa6670 */
        /* <DEDUP_REMOVED lines=14> */
[----:B--2---:R-:W-:-:S02]  /*1af0*/  HADD2.F32 R50, -RZ, R47.H0_H0 ;  /* 0x2000002fff327230 */ /* 0x004fc40000004100 */
[----:B------:R-:W-:-:S03]  /*1b00*/  VIADD R47, R38, 0xffffffff ;  /* 0xffffffff262f7836 */ /* 0x000fc60000000000 */
[----:B------:R-:W-:-:S05]  /*1b10*/  FFMA.FTZ R26, R50, R26, R43 ;  /* 0x0000001a321a7223 */ /* 0x000fca000001002b */
[----:B------:R-:W-:Y:S01]  /*1b20*/  FSEL R26, R26, R43, !P1 ;  /* 0x0000002b1a1a7208 */ /* 0x000fe20004800000 */
[----:B---3--:R-:W-:Y:S01]  /*1b30*/  @!P4 HADD2.F32 R27, -RZ, R54.H0_H0 ;  /* 0x20000036ff1bc230 */ /* 0x008fe20000004100 */
[----:B------:R-:W-:-:S04]  /*1b40*/  ISETP.NE.AND P4, PT, R12, R47, PT ;  /* 0x0000002f0c00720c */ /* 0x000fc80003f85270 */
[----:B------:R-:W-:Y:S01]  /*1b50*/  @!P3 FSEL R43, R26, R43, !P4 ;  /* 0x0000002b1a2bb208 */ /* 0x000fe20006000000 */
[----:B----4-:R-:W-:Y:S02]  /*1b60*/  @!P5 HADD2.F32 R48, -RZ, R24.H0_H0 ;  /* 0x20000018ff30d230 */ /* 0x010fe40000004100 */
        /* <DEDUP_REMOVED lines=56> */
[----:B------:R-:W-:Y:S01]  /*1ef0*/  IMAD.MOV.U32 R48, RZ, RZ, RZ ;  /* 0x000000ffff307224 */ /* 0x000fe200078e00ff */
[----:B------:R-:W-:Y:S02]  /*1f00*/  IADD3 R4, PT, PT, R4, 0x12, RZ ;  /* 0x0000001204047810 */ /* 0x000fe40007ffe0ff */
[----:B------:R-:W-:Y:S01]  /*1f10*/  ISETP.NE.AND P6, PT, R0, RZ, PT ;  /* 0x000000ff0000720c */ /* 0x000fe20003fc5270 */
[----:B------:R-:W-:Y:S02]  /*1f20*/  VIADD R3, R3, 0xffffffff ;  /* 0xffffffff03037836 */ /* 0x000fe40000000000 */
[----:B--2---:R-:W-:Y:S02]  /*1f30*/  @!P2 HADD2.F32 R48, -RZ, R24.H0_H0 ;  /* 0x20000018ff30a230 */ /* 0x004fe40000004100 */
[----:B----4-:R-:W-:-:S05]  /*1f40*/  HADD2.F32 R46, -RZ, R41.H0_H0 ;  /* 0x20000029ff2e7230 */ /* 0x010fca0000004100 */
[----:B------:R-:W-:-:S05]  /*1f50*/  FFMA.FTZ R48, R46, R48, R43 ;  /* 0x000000302e307223 */ /* 0x000fca000001002b */
[----:B------:R-:W-:Y:S02]  /*1f60*/  @P1 FSEL R43, R48, R43, !P0 ;  /* 0x0000002b302b1208 */ /* 0x000fe40004000000 */
[----:B------:R-:W-:Y:S01]  /*1f70*/  ISETP.NE.AND P0, PT, R4, 0x36, PT ;  /* 0x000000360400780c */ /* 0x000fe20003f05270 */
[----:B------:R-:W-:Y:S02]  /*1f80*/  IMAD.MOV.U32 R46, RZ, RZ, RZ ;  /* 0x000000ffff2e7224 */ /* 0x000fe400078e00ff */
[----:B-----5:R-:W-:Y:S02]  /*1f90*/  @!P3 HADD2.F32 R46, -RZ, R26.H0_H0 ;  /* 0x2000001aff2eb230 */ /* 0x020fe40000004100 */
[----:B---3--:R-:W-:Y:S01]  /*1fa0*/  HADD2.F32 R24, -RZ, R45.H0_H0 ;  /* 0x2000002dff187230 */ /* 0x008fe20000004100 */
[----:B------:R-:W-:-:S04]  /*1fb0*/  IADD3 R48, P2, PT, R28, 0x12, RZ ;  /* 0x000000121c307810 */ /* 0x000fc80007f5e0ff */
[----:B------:R-:W-:Y:S01]  /*1fc0*/  FFMA.FTZ R46, R24, R46, R43 ;  /* 0x0000002e182e7223 */ /* 0x000fe2000001002b */
[----:B------:R-:W-:-:S04]  /*1fd0*/  IMAD.X R49, RZ, RZ, R29, P2 ;  /* 0x000000ffff317224 */ /* 0x000fc800010e061d */
[----:B------:R-:W-:Y:S01]  /*1fe0*/  @P1 FSEL R43, R46, R43, !P6 ;  /* 0x0000002b2e2b1208 */ /* 0x000fe20007000000 */
[----:B------:R-:W-:Y:S06]  /*1ff0*/  @P0 BRA `(.L_x_336) ;  /* 0xfffffff000cc0947 */ /* 0x000fec000383ffff */
[----:B------:R-:W-:-:S13]  /*2000*/  ISETP.NE.AND P6, PT, R39, RZ, PT ;  /* 0x000000ff2700720c */ /* 0x000fda0003fc5270 */
[----:B------:R-:W-:Y:S05]  /*2010*/  @!P6 BRA `(.L_x_337) ;  /* 0xfffffff00058e947 */ /* 0x000fea000383ffff */
[----:B------:R-:W-:Y:S05]  /*2020*/  BSYNC.RECONVERGENT B0 ;  /* 0x0000000000007941 */ /* 0x000fea0003800200 */
.L_x_335:
        /* <DEDUP_REMOVED lines=31> */
.L_x_334:
        /* <DEDUP_REMOVED lines=38> */
.L_x_340:
[----:B------:R-:W-:-:S07]  /*2480*/  MOV R4, 0x24a0 ;  /* 0x000024a000047802 */ /* 0x000fce0000000f00 */
[----:B--23--:R-:W-:Y:S05]  /*2490*/  CALL.REL.NOINC `($__internal_8_$__cuda_sm20_div_u64) ;  /* 0x0000001400d47944 */ /* 0x00cfea0003c00000 */
[----:B------:R-:W-:Y:S02]  /*24a0*/  IMAD.MOV.U32 R4, RZ, RZ, R6 ;  /* 0x000000ffff047224 */ /* 0x000fe400078e0006 */
[----:B------:R-:W-:-:S07]  /*24b0*/  IMAD.MOV.U32 R5, RZ, RZ, R7 ;  /* 0x000000ffff057224 */ /* 0x000fce00078e0007 */
.L_x_341:
[----:B--23--:R-:W-:Y:S05]  /*24c0*/  BSYNC.RECONVERGENT B0 ;  /* 0x0000000000007941 */ /* 0x00cfea0003800200 */
.L_x_339:
        /* <DEDUP_REMOVED lines=123> */
[----:B------:R-:W-:-:S03]  /*2c80*/  IMAD.MOV.U32 R37, RZ, RZ, R0 ;  /* 0x000000ffff257224 */ /* 0x000fc600078e0000 */
[C---:B------:R-:W-:Y:S01]  /*2c90*/  IADD3 R11, PT, PT, -R7.reuse, RZ, RZ ;  /* 0x000000ff070b7210 */ /* 0x040fe20007ffe1ff */
[----:B--2---:R-:W-:-:S04]  /*2ca0*/  IMAD R7, R7, UR5, RZ ;  /* 0x0000000507077c24 */ /* 0x004fc8000f8e02ff */
        /* <DEDUP_REMOVED lines=14> */
.L_x_343:
[----:B------:R-:W-:Y:S05]  /*2d90*/  BSYNC.RECONVERGENT B0 ;  /* 0x0000000000007941 */ /* 0x000fea0003800200 */
.L_x_342:
        /* <DEDUP_REMOVED lines=14> */
.L_x_344:
[----:B0-----:R-:W0:Y:S01]  /*2e80*/  LDC R6, c[0x0][0x3c8] ;  /* 0x0000f200ff067b82 */ /* 0x001e220000000800 */
        /* <DEDUP_REMOVED lines=14> */
[----:B------:R-:W-:Y:S01]  /*2f70*/  @!P5 IMAD.IADD R5, R5, 0x1, -R10 ;  /* 0x000000010505d824 */ /* 0x000fe200078e0a0a */
[----:B------:R-:W-:-:S04]  /*2f80*/  @!P5 IADD3 R7, PT, PT, R7, 0x1, RZ ;  /* 0x000000010707d810 */ /* 0x000fc80007ffe0ff */
        /* <DEDUP_REMOVED lines=23> */
[----:B------:R-:W-:-:S04]  /*3100*/  HFMA2 R12, -RZ, RZ, 0, 0 ;  /* 0x00000000ff0c7431 */ /* 0x000fc800000001ff */
        /* <DEDUP_REMOVED lines=31> */
[--C-:B------:R-:W-:Y:S02]  /*3300*/  @!P5 IMAD.IADD R12, R12, 0x1, -R19.reuse ;  /* 0x000000010c0cd824 */ /* 0x100fe400078e0a13 */
[----:B------:R-:W-:Y:S01]  /*3310*/  @!P6 IMAD.IADD R14, R14, 0x1, -R19 ;  /* 0x000000010e0ee824 */ /* 0x000fe200078e0a13 */
[----:B------:R-:W-:Y:S01]  /*3320*/  @!P6 IADD3 R13, PT, PT, R13, 0x1, RZ ;  /* 0x000000010d0de810 */ /* 0x000fe20007ffe0ff */
        /* <DEDUP_REMOVED lines=140> */
        .weak           $__internal_8_$__cuda_sm20_div_u64
        .type           $__internal_8_$__cuda_sm20_div_u64,@function
        .size           $__internal_8_$__cuda_sm20_div_u64,(.L_x_848 - $__internal_8_$__cuda_sm20_div_u64)
$__internal_8_$__cuda_sm20_div_u64:
        /* <DEDUP_REMOVED lines=23> */
[----:B------:R-:W-:Y:S01]  /*3d60*/  IMAD R8, R7, R42, R9 ;  /* 0x0000002a07087224 */ /* 0x000fe200078e0209 */
[----:B------:R-:W-:-:S03]  /*3d70*/  MOV R9, RZ ;  /* 0x000000ff00097202 */ /* 0x000fc60000000f00 */
        /* <DEDUP_REMOVED lines=42> */
[----:B------:R-:W-:Y:S06]  /*4020*/  RET.REL.NODEC R4 `(_ZN2at6native51_GLOBAL__N__11011a27_18_DepthwiseConv3d_cu_35e0c7b543conv_depthwise3d_cuda_backward_input_kernelIN3c104HalfEfLi3ELi3ELi3ELi1ELi1ELi1ELin1ELin1ELin1EEEvNS_27GenericPackedTensorAccessorIKT_Lm5ENS_16DefaultPtrTraitsEiEENS5_IS6_Lm5ES8_iEES9_iiiiiiiii) ;  /* 0xffffffbc04f47950 */ /* 0x000fec0003c3ffff */
.L_x_345:
        /* <DEDUP_REMOVED lines=13> */
.L_x_848:


//--------------------- .text._ZN2at6native51_GLOBAL__N__11011a27_18_DepthwiseConv3d_cu_35e0c7b543conv_depthwise3d_cuda_backward_input_kernelIN3c104HalfEfLi3ELi3ELi3ELi1ELi1ELi1ELi1ELi1ELi1EEEvNS_27GenericPackedTensorAccessorIKT_Lm5ENS_16DefaultPtrTraitsEiEENS5_IS6_Lm5ES8_iEES9_iiiiiiiii --------------------------
	.section	.text._ZN2at6native51_GLOBAL__N__11011a27_18_DepthwiseConv3d_cu_35e0c7b543conv_depthwise3d_cuda_backward_input_kernelIN3c104HalfEfLi3ELi3ELi3ELi1ELi1ELi1ELi1ELi1ELi1EEEvNS_27GenericPackedTensorAccessorIKT_Lm5ENS_16DefaultPtrTraitsEiEENS5_IS6_Lm5ES8_iEES9_iiiiiiiii,"ax",@progbits
	.align	128
.text._ZN2at6native51_GLOBAL__N__11011a27_18_DepthwiseConv3d_cu_35e0c7b543conv_depthwise3d_cuda_backward_input_kernelIN3c104HalfEfLi3ELi3ELi3ELi1ELi1ELi1ELi1ELi1ELi1EEEvNS_27GenericPackedTensorAccessorIKT_Lm5ENS_16DefaultPtrTraitsEiEENS5_IS6_Lm5ES8_iEES9_iiiiiiiii:
        .type           _ZN2at6native51_GLOBAL__N__11011a27_18_DepthwiseConv3d_cu_35e0c7b543conv_depthwise3d_cuda_backward_input_kernelIN3c104HalfEfLi3ELi3ELi3ELi1ELi1ELi1ELi1ELi1ELi1EEEvNS_27GenericPackedTensorAccessorIKT_Lm5ENS_16DefaultPtrTraitsEiEENS5_IS6_Lm5ES8_iEES9_iiiiiiiii,@function
        .size           _ZN2at6native51_GLOBAL__N__11011a27_18_DepthwiseConv3d_cu_35e0c7b543conv_depthwise3d_cuda_backward_input_kernelIN3c104HalfEfLi3ELi3ELi3ELi1ELi1ELi1ELi1ELi1ELi1EEEvNS_27GenericPackedTensorAccessorIKT_Lm5ENS_16DefaultPtrTraitsEiEENS5_IS6_Lm5ES8_iEES9_iiiiiiiii,(.L_x_850 - _ZN2at6native51_GLOBAL__N__11011a27_18_DepthwiseConv3d_cu_35e0c7b543conv_depthwise3d_cuda_backward_input_kernelIN3c104HalfEfLi3ELi3ELi3ELi1ELi1ELi1ELi1ELi1ELi1EEEvNS_27GenericPackedTensorAccessorIKT_Lm5ENS_16DefaultPtrTraitsEiEENS5_IS6_Lm5ES8_iEES9_iiiiiiiii)
        .other          _ZN2at6native51_GLOBAL__N__11011a27_18_DepthwiseConv3d_cu_35e0c7b543conv_depthwise3d_cuda_backward_input_kernelIN3c104HalfEfLi3ELi3ELi3ELi1ELi1ELi1ELi1ELi1ELi1EEEvNS_27GenericPackedTensorAccessorIKT_Lm5ENS_16DefaultPtrTraitsEiEENS5_IS6_Lm5ES8_iEES9_iiiiiiiii,@"STO_CUDA_ENTRY STV_DEFAULT"
_ZN2at6native51_GLOBAL__N__11011a27_18_DepthwiseConv3d_cu_35e0c7b543conv_depthwise3d_cuda_backward_input_kernelIN3c104HalfEfLi3ELi3ELi3ELi1ELi1ELi1ELi1ELi1ELi1EEEvNS_27GenericPackedTensorAccessorIKT_Lm5ENS_16DefaultPtrTraitsEiEENS5_IS6_Lm5ES8_iEES9_iiiiiiiii:
        /* <DEDUP_REMOVED lines=47> */
.L_x_350:
        /* <DEDUP_REMOVED lines=62> */
[----:B------:R-:W-:Y:S02]  /*06d0*/  HFMA2 R2, -RZ, RZ, 0, 0 ;  /* 0x00000000ff027431 */ /* 0x000fe400000001ff */
[----:B0-----:R-:W-:Y:S02]  /*06e0*/  IMAD.MOV R5, RZ, RZ, -R3 ;  /* 0x000000ffff057224 */ /* 0x001fe400078e0a03 */
        /* <DEDUP_REMOVED lines=14> */
[----:B------:R-:W-:Y:S02]  /*07d0*/  @!P1 IMAD.IADD R3, R3, 0x1, -R18 ;  /* 0x0000000103039824 */ /* 0x000fe400078e0a12 */
[----:B0-----:R-:W-:Y:S02]  /*07e0*/  VIADD R6, R5, 0xffffffe ;  /* 0x0ffffffe05067836 */ /* 0x001fe40000000000 */
[----:B------:R-:W-:Y:S01]  /*07f0*/  @!P1 VIADD R2, R2, 0x1 ;  /* 0x0000000102029836 */ /* 0x000fe20000000000 */
[----:B------:R-:W-:Y:S02]  /*0800*/  ISETP.GE.U32.AND P0, PT, R3, R18, PT ;  /* 0x000000120300720c */ /* 0x000fe40003f06070 */
[----:B------:R0:W1:Y:S01]  /*0810*/  F2I.FTZ.U32.TRUNC.NTZ R3, R6 ;  /* 0x0000000600037305 */ /* 0x000062000021f000 */
[----:B------:R-:W-:Y:S01]  /*0820*/  ISETP.NE.AND P1, PT, R10, RZ, PT ;  /* 0x000000ff0a00720c */ /* 0x000fe20003f25270 */
[----:B0-----:R-:W-:-:S09]  /*0830*/  IMAD.MOV R6, RZ, RZ, -R0 ;  /* 0x000000ffff067224 */ /* 0x001fd200078e0a00 */
[----:B------:R-:W-:Y:S02]  /*0840*/  @P0 VIADD R2, R2, 0x1 ;  /* 0x0000000102020836 */ /* 0x000fe40000000000 */
[----:B------:R-:W-:-:S03]  /*0850*/  IMAD R8, R8, R6, R15 ;  /* 0x0000000608087224 */ /* 0x000fc600078e020f */
[----:B------:R-:W-:Y:S01]  /*0860*/  MOV R20, R2 ;  /* 0x0000000200147202 */ /* 0x000fe20000000f00 */
[----:B-1----:R-:W-:-:S04]  /*0870*/  IMAD.MOV R2, RZ, RZ, -R3 ;  /* 0x000000ffff027224 */ /* 0x002fc800078e0a03 */
[----:B------:R-:W-:Y:S01]  /*0880*/  @!P2 IMAD.MOV R20, RZ, RZ, -R20 ;  /* 0x000000ffff14a224 */ /* 0x000fe200078e0a14 */
[----:B------:R-:W-:Y:S01]  /*0890*/  @!P1 LOP3.LUT R20, RZ, R10, RZ, 0x33, !PT ;  /* 0x0000000aff149212 */ /* 0x000fe200078e33ff */
[----:B------:R-:W-:Y:S02]  /*08a0*/  IMAD R5, R2, R7, RZ ;  /* 0x0000000702057224 */ /* 0x000fe400078e02ff */
[----:B------:R-:W-:Y:S01]  /*08b0*/  IMAD.MOV.U32 R2, RZ, RZ, RZ ;  /* 0x000000ffff027224 */ /* 0x000fe200078e00ff */
[----:B------:R-:W-:Y:S01]  /*08c0*/  IABS R4, R20 ;  /* 0x0000001400047213 */ /* 0x000fe20000000000 */
[----:B------:R-:W-:Y:S02]  /*08d0*/  IMAD.MOV R17, RZ, RZ, -R20 ;  /* 0x000000ffff117224 */ /* 0x000fe400078e0a14 */
[----:B------:R-:W-:-:S04]  /*08e0*/  IMAD.HI.U32 R5, R3, R5, R2 ;  /* 0x0000000503057227 */ /* 0x000fc800078e0002 */
[----:B------:R-:W-:Y:S02]  /*08f0*/  IMAD.MOV.U32 R2, RZ, RZ, R4 ;  /* 0x000000ffff027224 */ /* 0x000fe400078e0004 */
[----:B------:R-:W-:Y:S02]  /*0900*/  IMAD R10, R10, R17, R19 ;  /* 0x000000110a0a7224 */ /* 0x000fe400078e0213 */
[----:B------:R-:W-:Y:S02]  /*0910*/  IMAD.HI.U32 R12, R5, R2, RZ ;  /* 0x00000002050c7227 */ /* 0x000fe400078e00ff */
[----:B------:R-:W0:Y:S02]  /*0920*/  LDC.64 R4, c[0x0][0x3e0] ;  /* 0x0000f800ff047b82 */ /* 0x000e240000000a00 */
[----:B------:R-:W-:-:S04]  /*0930*/  IMAD.MOV R3, RZ, RZ, -R12 ;  /* 0x000000ffff037224 */ /* 0x000fc800078e0a0c */
[----:B------:R-:W-:-:S05]  /*0940*/  IMAD R2, R7, R3, R2 ;  /* 0x0000000307027224 */ /* 0x000fca00078e0202 */
[----:B------:R-:W-:-:S13]  /*0950*/  ISETP.GT.U32.AND P1, PT, R7, R2, PT ;  /* 0x000000020700720c */ /* 0x000fda0003f24070 */
[----:B------:R-:W-:Y:S01]  /*0960*/  @!P1 IMAD.IADD R2, R2, 0x1, -R7 ;  /* 0x0000000102029824 */ /* 0x000fe200078e0a07 */
[----:B------:R-:W-:Y:S02]  /*0970*/  @!P1 IADD3 R12, PT, PT, R12, 0x1, RZ ;  /* 0x000000010c0c9810 */ /* 0x000fe40007ffe0ff */
[----:B------:R-:W-:Y:S02]  /*0980*/  ISETP.NE.AND P1, PT, R9, RZ, PT ;  /* 0x000000ff0900720c */ /* 0x000fe40003f25270 */
[----:B------:R-:W-:Y:S01]  /*0990*/  ISETP.GE.U32.AND P0, PT, R2, R7, PT ;  /* 0x000000070200720c */ /* 0x000fe20003f06070 */
[----:B------:R-:W-:Y:S01]  /*09a0*/  IMAD.MOV R7, RZ, RZ, -R19 ;  /* 0x000000ffff077224 */ /* 0x000fe200078e0a13 */
[----:B------:R-:W-:Y:S02]  /*09b0*/  LOP3.LUT R2, R20, R9, RZ, 0x3c, !PT ;  /* 0x0000000914027212 */ /* 0x000fe400078e3cff */
[----:B------:R-:W-:Y:S01]  /*09c0*/  IADD3 R19, PT, PT, R10, UR4, RZ ;  /* 0x000000040a137c10 */ /* 0x000fe2000fffe0ff */
[----:B------:R-:W-:Y:S01]  /*09d0*/  IMAD R11, R11, R7, R0 ;  /* 0x000000070b0b7224 */ /* 0x000fe200078e0200 */
[----:B------:R-:W-:-:S02]  /*09e0*/  ISETP.GE.AND P2, PT, R2, RZ, PT ;  /* 0x000000ff0200720c */ /* 0x000fc40003f46270 */
[----:B------:R-:W1:Y:S05]  /*09f0*/  LDC.64 R2, c[0x0][0x420] ;  /* 0x00010800ff027b82 */ /* 0x000e6a0000000a00 */
        /* <DEDUP_REMOVED lines=18> */
[----:B------:R-:W-:Y:S02]  /*0b20*/  VIADD R3, R5, 0xffffffff ;  /* 0xffffffff05037836 */ /* 0x000fe40000000000 */
[----:B------:R-:W-:Y:S02]  /*0b30*/  VIADD R0, R2, 0xfffffffe ;  /* 0xfffffffe02007836 */ /* 0x000fe40000000000 */
[----:B------:R-:W-:-:S02]  /*0b40*/  IMAD.MOV.U32 R40, RZ, RZ, R36 ;  /* 0x000000ffff287224 */ /* 0x000fc400078e0024 */
[----:B------:R-:W-:Y:S01]  /*0b50*/  VIADD R18, R2, 0xffffffff ;  /* 0xffffffff02127836 */ /* 0x000fe20000000000 */
[----:B------:R-:W-:-:S07]  /*0b60*/  LOP3.LUT R19, R3, R0, RZ, 0xfc, !PT ;  /* 0x0000000003137212 */ /* 0x000fce00078efcff */
.L_x_349:
[----:B------:R-:W0:Y:S01]  /*0b70*/  LDC R25, c[0x0][0x424] ;  /* 0x00010900ff197b82 */ /* 0x000e220000000800 */
[----:B------:R-:W1:Y:S01]  /*0b80*/  LDCU UR4, c[0x0][0x3a0] ;  /* 0x00007400ff0477ac */ /* 0x000e620008000800 */
[C---:B------:R-:W-:Y:S01]  /*0b90*/  IMAD R21, R16.reuse, R9, RZ ;  /* 0x0000000910157224 */ /* 0x040fe200078e02ff */
[----:B------:R-:W-:Y:S01]  /*0ba0*/  MOV R33, R6 ;  /* 0x0000000600217202 */ /* 0x000fe20000000f00 */
[----:B------:R-:W-:Y:S01]  /*0bb0*/  IMAD.MOV.U32 R30, RZ, RZ, RZ ;  /* 0x000000ffff1e7224 */ /* 0x000fe200078e00ff */
        /* <DEDUP_REMOVED lines=24> */
.L_x_348:
        /* <DEDUP_REMOVED lines=61> */
[C---:B------:R-:W-:Y:S01]  /*1110*/  ISETP.GE.OR P3, PT, R21.reuse, UR10, P3 ;  /* 0x0000000a15007c0c */ /* 0x040fe20009f66670 */
[----:B------:R-:W-:Y:S02]  /*1120*/  IMAD.MOV.U32 R41, RZ, RZ, RZ ;  /* 0x000000ffff297224 */ /* 0x000fe400078e00ff */
[----:B------:R-:W-:Y:S02]  /*1130*/  HFMA2 R49, -RZ, RZ, 0, 0 ;  /* 0x00000000ff317431 */ /* 0x000fe400000001ff */
[----:B------:R-:W-:Y:S02]  /*1140*/  IMAD.MOV.U32 R39, RZ, RZ, RZ ;  /* 0x000000ffff277224 */ /* 0x000fe400078e00ff */
[----:B--2---:R-:W-:Y:S01]  /*1150*/  @!P5 HADD2.F32 R41, -RZ, R24.H0_H0 ;  /* 0x20000018ff29d230 */ /* 0x004fe20000004100 */
[----:B------:R-:W-:Y:S01]  /*1160*/  LOP3.LUT R24, R21, R5, R0, 0xfe, !PT ;  /* 0x0000000515187212 */ /* 0x000fe200078efe00 */
[----:B---3--:R-:W-:-:S02]  /*1170*/  @!P4 HADD2.F32 R39, -RZ, R26.H0_H0 ;  /* 0x2000001aff27c230 */ /* 0x008fc40000004100 */
[----:B----4-:R-:W-:Y:S01]  /*1180*/  @!P0 HADD2.F32 R47, -RZ, R42.H0_H0 ;  /* 0x2000002aff2f8230 */ /* 0x010fe20000004100 */
[----:B------:R-:W-:Y:S01]  /*1190*/  ISETP.GE.AND P0, PT, R0, UR16, PT ;  /* 0x0000001000007c0c */ /* 0x000fe2000bf06270 */
[----:B-----5:R-:W-:-:S03]  /*11a0*/  @!P1 HADD2.F32 R49, -RZ, R44.H0_H0 ;  /* 0x2000002cff319230 */ /* 0x020fc60000004100 */
[----:B------:R-:W-:-:S04]  /*11b0*/  ISETP.GE.OR P1, PT, R5, UR11, P0 ;  /* 0x0000000b05007c0c */ /* 0x000fc80008726670 */
[----:B------:R-:W-:Y:S02]  /*11c0*/  ISETP.LT.OR P1, PT, R24, RZ, P1 ;  /* 0x000000ff1800720c */ /* 0x000fe40000f21670 */
[----:B------:R-:W0:Y:S02]  /*11d0*/  @!P3 LDC.64 R24, c[0x0][0x380] ;  /* 0x0000e000ff18bb82 */ /* 0x000e240000000a00 */
[----:B------:R-:W-:-:S13]  /*11e0*/  ISETP.GE.OR P1, PT, R21, UR10, P1 ;  /* 0x0000000a15007c0c */ /* 0x000fda0008f26670 */
[----:B------:R-:W1:Y:S01]  /*11f0*/  @!P1 LDC.64 R26, c[0x0][0x380] ;  /* 0x0000e000ff1a9b82 */ /* 0x000e620000000a00 */
[----:B------:R-:W-:Y:S01]  /*1200*/  @!P2 HADD2.F32 R46, -RZ, R28.H0_H0 ;  /* 0x2000001cff2ea230 */ /* 0x000fe20000004100 */
[----:B------:R-:W-:-:S04]  /*1210*/  @!P3 IADD3 R29, P2, PT, R33, R20, RZ ;  /* 0x00000014211db210 */ /* 0x000fc80007f5e0ff */
[----:B------:R-:W-:Y:S02]  /*1220*/  @!P3 LEA.HI.X.SX32 R42, R33, R22, 0x1, P2 ;  /* 0x00000016212ab211 */ /* 0x000fe400010f0eff */
[----:B0-----:R-:W-:-:S04]  /*1230*/  @!P3 LEA R28, P2, R29, R24, 0x1 ;  /* 0x000000181d1cb211 */ /* 0x001fc800078408ff */
[----:B------:R-:W-:Y:S01]  /*1240*/  @!P3 LEA.HI.X R29, R29, R25, R42, 0x1, P2 ;  /* 0x000000191d1db211 */ /* 0x000fe200010f0c2a */
[----:B------:R-:W-:Y:S02]  /*1250*/  @!P1 VIADD R25, R31, 0x2 ;  /* 0x000000021f199836 */ /* 0x000fe40000000000 */
[----:B------:R-:W-:Y:S01]  /*1260*/  IMAD.MOV.U32 R45, RZ, RZ, R37 ;  /* 0x000000ffff2d7224 */ /* 0x000fe200078e0025 */
[----:B------:R-:W-:Y:S01]  /*1270*/  ISETP.GE.OR P0, PT, R17, UR11, P0 ;  /* 0x0000000b11007c0c */ /* 0x000fe20008706670 */
[----:B------:R0:W2:Y:S01]  /*1280*/  @!P3 LDG.E.U16 R28, desc[UR6][R28.64] ;  /* 0x000000061c1cb981 */ /* 0x0000a2000c1e1500 */
[----:B------:R-:W-:-:S04]  /*1290*/  @!P1 IADD3 R24, P2, PT, R25, R20, RZ ;  /* 0x0000001419189210 */ /* 0x000fc80007f5e0ff */
[----:B------:R-:W-:Y:S02]  /*12a0*/  @!P1 LEA.HI.X.SX32 R25, R25, R22, 0x1, P2 ;  /* 0x0000001619199211 */ /* 0x000fe400010f0eff */
[----:B-1----:R-:W-:-:S04]  /*12b0*/  @!P1 LEA R26, P2, R24, R26, 0x1 ;  /* 0x0000001a181a9211 */ /* 0x002fc800078408ff */
[----:B------:R-:W-:Y:S02]  /*12c0*/  @!P1 LEA.HI.X R27, R24, R27, R25, 0x1, P2 ;  /* 0x0000001b181b9211 */ /* 0x000fe400010f0c19 */
[----:B------:R-:W-:Y:S01]  /*12d0*/  ISETP.GE.AND P2, PT, R21, RZ, PT ;  /* 0x000000ff1500720c */ /* 0x000fe20003f46270 */
[----:B------:R-:W-:Y:S02]  /*12e0*/  VIADD R25, R31, 0x1 ;  /* 0x000000011f197836 */ /* 0x000fe40000000000 */
[----:B------:R-:W3:Y:S01]  /*12f0*/  @!P1 LDG.E.U16 R26, desc[UR6][R26.64] ;  /* 0x000000061a1a9981 */ /* 0x000ee2000c1e1500 */
[----:B------:R-:W-:-:S04]  /*1300*/  ISETP.LE.OR P2, PT, R19, -0x1, !P2 ;  /* 0xffffffff1300780c */ /* 0x000fc80005743670 */
[----:B------:R-:W-:-:S04]  /*1310*/  ISETP.GE.OR P2, PT, R3, UR11, P2 ;  /* 0x0000000b03007c0c */ /* 0x000fc80009746670 */
[----:B------:R-:W-:-:S04]  /*1320*/  ISETP.GE.OR P2, PT, R0, UR16, P2 ;  /* 0x0000001000007c0c */ /* 0x000fc80009746670 */
[----:B------:R-:W-:-:S13]  /*1330*/  ISETP.GE.OR P2, PT, R21, UR10, P2 ;  /* 0x0000000a15007c0c */ /* 0x000fda0009746670 */
[----:B------:R-:W-:-:S04]  /*1340*/  @!P2 IADD3 R43, P4, PT, R25, R20, RZ ;  /* 0x00000014192ba210 */ /* 0x000fc80007f9e0ff */
[----:B------:R-:W-:Y:S02]  /*1350*/  @!P2 LEA.HI.X.SX32 R44, R25, R22, 0x1, P4 ;  /* 0x00000016192ca211 */ /* 0x000fe400020f0eff */
[----:B------:R-:W1:Y:S02]  /*1360*/  @!P2 LDC.64 R24, c[0x0][0x380] ;  /* 0x0000e000ff18ab82 */ /* 0x000e640000000a00 */
[----:B-1----:R-:W-:-:S04]  /*1370*/  @!P2 LEA R42, P4, R43, R24, 0x1 ;  /* 0x000000182b2aa211 */ /* 0x002fc800078808ff */
[----:B------:R-:W-:Y:S01]  /*1380*/  @!P2 LEA.HI.X R43, R43, R25, R44, 0x1, P4 ;  /* 0x000000192b2ba211 */ /* 0x000fe200020f0c2c */
[----:B------:R-:W-:-:S04]  /*1390*/  IMAD.MOV.U32 R44, RZ, RZ, R40 ;  /* 0x000000ffff2c7224 */ /* 0x000fc800078e0028 */
[----:B------:R-:W4:Y:S04]  /*13a0*/  @!P2 LDG.E.U16 R42, desc[UR6][R42.64] ;  /* 0x000000062a2aa981 */ /* 0x000f28000c1e1500 */
[----:B------:R-:W5:Y:S02]  /*13b0*/  LDG.E.U16 R24, desc[UR6][R44.64] ;  /* 0x000000062c187981 */ /* 0x000f64000c1e1500 */
[----:B-----5:R-:W-:Y:S02]  /*13c0*/  HADD2.F32 R25, -RZ, R24.H0_H0 ;  /* 0x20000018ff197230 */ /* 0x020fe40000004100 */
[----:B------:R-:W5:Y:S03]  /*13d0*/  LDG.E.U16 R24, desc[UR6][R44.64+0x2] ;  /* 0x000002062c187981 */ /* 0x000f66000c1e1500 */
[----:B------:R-:W-:Y:S01]  /*13e0*/  FFMA.FTZ R38, R25, R49, R38 ;  /* 0x0000003119267223 */ /* 0x000fe20000010026 */
[----:B-----5:R-:W-:Y:S01]  /*13f0*/  HADD2.F32 R25, -RZ, R24.H0_H0 ;  /* 0x20000018ff197230 */ /* 0x020fe20000004100 */
[----:B------:R-:W-:-:S04]  /*1400*/  LOP3.LUT R24, R21, R17, R0, 0xfe, !PT ;  /* 0x0000001115187212 */ /* 0x000fc800078efe00 */
[----:B------:R-:W-:-:S04]  /*1410*/  ISETP.LT.OR P0, PT, R24, RZ, P0 ;  /* 0x000000ff1800720c */ /* 0x000fc80000701670 */
[----:B------:R-:W-:Y:S01]  /*1420*/  ISETP.GE.OR P0, PT, R21, UR10, P0 ;  /* 0x0000000a15007c0c */ /* 0x000fe20008706670 */
[----:B------:R-:W-:Y:S02]  /*1430*/  FFMA.FTZ R40, R25, R41, R38 ;  /* 0x0000002919287223 */ /* 0x000fe40000010026 */
[----:B------:R-:W5:Y:S10]  /*1440*/  LDG.E.U16 R41, desc[UR6][R44.64+0xc] ;  /* 0x00000c062c297981 */ /* 0x000f74000c1e1500 */
[----:B------:R-:W1:Y:S01]  /*1450*/  @!P0 LDC.64 R24, c[0x0][0x380] ;  /* 0x0000e000ff188b82 */ /* 0x000e620000000a00 */
[----:B------:R-:W-:-:S04]  /*1460*/  @!P0 IADD3 R37, P4, PT, R31, R20, RZ ;  /* 0x000000141f258210 */ /* 0x000fc80007f9e0ff */
[----:B------:R-:W-:Y:S02]  /*1470*/  @!P0 LEA.HI.X.SX32 R38, R31, R22, 0x1, P4 ;  /* 0x000000161f268211 */ /* 0x000fe400020f0eff */
[----:B-1----:R-:W-:-:S04]  /*1480*/  @!P0 LEA R24, P4, R37, R24, 0x1 ;  /* 0x0000001825188211 */ /* 0x002fc800078808ff */
[----:B------:R-:W-:Y:S02]  /*1490*/  @!P0 LEA.HI.X R25, R37, R25, R38, 0x1, P4 ;  /* 0x0000001925198211 */ /* 0x000fe400020f0c26 */
[----:B------:R-:W2:Y:S04]  /*14a0*/  LDG.E.U16 R37, desc[UR6][R44.64+0x4] ;  /* 0x000004062c257981 */ /* 0x000ea8000c1e1500 */
[----:B------:R-:W4:Y:S04]  /*14b0*/  @!P0 LDG.E.U16 R24, desc[UR6][R24.64] ;  /* 0x0000000618188981 */ /* 0x000f28000c1e1500 */
[----:B------:R-:W5:Y:S01]  /*14c0*/  LDG.E.U16 R38, desc[UR6][R44.64+0xe] ;  /* 0x00000e062c267981 */ /* 0x000f62000c1e1500 */
[----:B--2---:R-:W-:-:S05]  /*14d0*/  HADD2.F32 R37, -RZ, R37.H0_H0 ;  /* 0x20000025ff257230 */ /* 0x004fca0000004100 */
[----:B------:R-:W-:Y:S02]  /*14e0*/  FFMA.FTZ R40, R37, R39, R40 ;  /* 0x0000002725287223 */ /* 0x000fe40000010028 */
[----:B------:R-:W2:Y:S04]  /*14f0*/  LDG.E.U16 R37, desc[UR6][R44.64+0x6] ;  /* 0x000006062c257981 */ /* 0x000ea8000c1e1500 */
[----:B------:R-:W5:Y:S01]  /*1500*/  LDG.E.U16 R39, desc[UR6][R44.64+0x10] ;  /* 0x000010062c277981 */ /* 0x000f62000c1e1500 */
[----:B--2---:R-:W-:-:S05]  /*1510*/  HADD2.F32 R37, -RZ, R37.H0_H0 ;  /* 0x20000025ff257230 */ /* 0x004fca0000004100 */
[----:B------:R-:W-:Y:S02]  /*1520*/  FFMA.FTZ R47, R37, R47, R40 ;  /* 0x0000002f252f7223 */ /* 0x000fe40000010028 */
[----:B------:R-:W2:Y:S04]  /*1530*/  LDG.E.U16 R37, desc[UR6][R44.64+0x8] ;  /* 0x000008062c257981 */ /* 0x000ea8000c1e1500 */
[----:B------:R-:W2:Y:S01]  /*1540*/  LDG.E.U16 R40, desc[UR6][R44.64+0xa] ;  /* 0x00000a062c287981 */ /* 0x000ea2000c1e1500 */
[----:B------:R-:W-:Y:S02]  /*1550*/  VIADD R30, R30, 0x12 ;  /* 0x000000121e1e7836 */ /* 0x000fe40000000000 */
[----:B0-----:R-:W-:Y:S02]  /*1560*/  IMAD.MOV.U32 R29, RZ, RZ, RZ ;  /* 0x000000ffff1d7224 */ /* 0x001fe400078e00ff */
[----:B---3--:R-:W-:-:S02]  /*1570*/  @!P1 HADD2.F32 R29, -RZ, R26.H0_H0 ;  /* 0x2000001aff1d9230 */ /* 0x008fc40000004100 */
[----:B------:R-:W-:Y:S02]  /*1580*/  IMAD.MOV.U32 R26, RZ, RZ, RZ ;  /* 0x000000ffff1a7224 */ /* 0x000fe400078e00ff */
[----:B----4-:R-:W-:Y:S01]  /*1590*/  @!P0 HADD2.F32 R26, -RZ, R24.H0_H0 ;  /* 0x20000018ff1a8230 */ /* 0x010fe20000004100 */
[----:B------:R-:W-:Y:S01]  /*15a0*/  ISETP.NE.AND P0, PT, R30, 0x36, PT ;  /* 0x000000361e00780c */ /* 0x000fe20003f05270 */
[----:B-----5:R-:W-:Y:S01]  /*15b0*/  HADD2.F32 R41, -RZ, R41.H0_H0 ;  /* 0x20000029ff297230 */ /* 0x020fe20000004100 */
[----:B------:R-:W-:Y:S01]  /*15c0*/  MOV R25, RZ ;  /* 0x000000ff00197202 */ /* 0x000fe20000000f00 */
[----:B------:R-:W-:Y:S02]  /*15d0*/  @!P2 HADD2.F32 R25, -RZ, R42.H0_H0 ;  /* 0x2000002aff19a230 */ /* 0x000fe40000004100 */
[----:B------:R-:W-:Y:S02]  /*15e0*/  VIADD R21, R21, 0xffffffff ;  /* 0xffffffff15157836 */ /* 0x000fe40000000000 */
[----:B--2---:R-:W-:-:S02]  /*15f0*/  HADD2.F32 R48, -RZ, R37.H0_H0 ;  /* 0x20000025ff307230 */ /* 0x004fc40000004100 */
[----:B------:R-:W-:Y:S02]  /*1600*/  IMAD.MOV.U32 R37, RZ, RZ, RZ ;  /* 0x000000ffff257224 */ /* 0x000fe400078e00ff */
[----:B------:R-:W-:Y:S02]  /*1610*/  @!P3 HADD2.F32 R37, -RZ, R28.H0_H0 ;  /* 0x2000001cff25b230 */ /* 0x000fe40000004100 */
[----:B------:R-:W-:Y:S01]  /*1620*/  FFMA.FTZ R46, R48, R46, R47 ;  /* 0x0000002e302e7223 */ /* 0x000fe2000001002f */
[----:B------:R-:W-:-:S05]  /*1630*/  HADD2.F32 R27, -RZ, R40.H0_H0 ;  /* 0x20000028ff1b7230 */ /* 0x000fca0000004100 */
[----:B------:R-:W-:Y:S01]  /*1640*/  FFMA.FTZ R46, R27, R37, R46 ;  /* 0x000000251b2e7223 */ /* 0x000fe2000001002e */
[----:B------:R-:W-:-:S03]  /*1650*/  HADD2.F32 R27, -RZ, R38.H0_H0 ;  /* 0x20000026ff1b7230 */ /* 0x000fc60000004100 */
[----:B------:R-:W-:Y:S01]  /*1660*/  FFMA.FTZ R46, R41, R29, R46 ;  /* 0x0000001d292e7223 */ /* 0x000fe2000001002e */
[----:B------:R-:W-:Y:S01]  /*1670*/  IADD3 R40, P1, PT, R44, 0x12, RZ ;  /* 0x000000122c287810 */ /* 0x000fe20007f3e0ff */
[----:B------:R-:W-:Y:S02]  /*1680*/  HADD2.F32 R38, -RZ, R39.H0_H0 ;  /* 0x20000027ff267230 */ /* 0x000fe40000004100 */
[----:B------:R-:W-:Y:S02]  /*1690*/  IMAD R28, RZ, RZ, -UR16 ;  /* 0x80000010ff1c7e24 */ /* 0x000fe4000f8e02ff */
[----:B------:R-:W-:Y:S01]  /*16a0*/  FFMA.FTZ R25, R27, R25, R46 ;  /* 0x000000191b197223 */ /* 0x000fe2000001002e */
[----:B------:R-:W-:Y:S02]  /*16b0*/  IMAD.X R37, RZ, RZ, R45, P1 ;  /* 0x000000ffff257224 */ /* 0x000fe400008e062d */
[----:B------:R-:W-:Y:S02]  /*16c0*/  IMAD R33, R28, UR11, R33 ;  /* 0x0000000b1c217c24 */ /* 0x000fe4000f8e0221 */
[----:B------:R-:W-:Y:S01]  /*16d0*/  FFMA.FTZ R38, R38, R26, R25 ;  /* 0x0000001a26267223 */ /* 0x000fe20000010019 */
[----:B------:R-:W-:-:S02]  /*16e0*/  IMAD R31, R28, UR11, R31 ;  /* 0x0000000b1c1f7c24 */ /* 0x000fc4000f8e021f */
[----:B------:R-:W-:Y:S01]  /*16f0*/  IMAD R23, R28, UR11, R23 ;  /* 0x0000000b1c177c24 */ /* 0x000fe2000f8e0217 */
[----:B------:R-:W-:Y:S06]  /*1700*/  @P0 BRA `(.L_x_348) ;  /* 0xfffffff4008c0947 */ /* 0x000fec000383ffff */
[----:B------:R-:W-:-:S13]  /*1710*/  ISETP.NE.AND P6, PT, R36, RZ, PT ;  /* 0x000000ff2400720c */ /* 0x000fda0003fc5270 */
[----:B------:R-:W-:Y:S05]  /*1720*/  @!P6 BRA `(.L_x_349) ;  /* 0xfffffff40010e947 */ /* 0x000fea000383ffff */
[----:B------:R-:W-:Y:S05]  /*1730*/  BSYNC.RECONVERGENT B0 ;  /* 0x0000000000007941 */ /* 0x000fea0003800200 */
.L_x_347:
        /* <DEDUP_REMOVED lines=31> */
.L_x_346:
        /* <DEDUP_REMOVED lines=38> */
.L_x_352:
[----:B------:R-:W-:-:S07]  /*1b90*/  MOV R4, 0x1bb0 ;  /* 0x00001bb000047802 */ /* 0x000fce0000000f00 */
[----:B---34-:R-:W-:Y:S05]  /*1ba0*/  CALL.REL.NOINC `($__internal_9_$__cuda_sm20_div_u64) ;  /* 0x0000001400d07944 */ /* 0x018fea0003c00000 */
[----:B------:R-:W-:Y:S02]  /*1bb0*/  IMAD.MOV.U32 R4, RZ, RZ, R6 ;  /* 0x000000ffff047224 */ /* 0x000fe400078e0006 */
[----:B------:R-:W-:-:S07]  /*1bc0*/  IMAD.MOV.U32 R5, RZ, RZ, R7 ;  /* 0x000000ffff057224 */ /* 0x000fce00078e0007 */
.L_x_353:
[----:B---34-:R-:W-:Y:S05]  /*1bd0*/  BSYNC.RECONVERGENT B0 ;  /* 0x0000000000007941 */ /* 0x018fea0003800200 */
.L_x_351:
        /* <DEDUP_REMOVED lines=23> */
[----:B0-----:R-:W-:Y:S02]  /*1d50*/  HFMA2 R6, -RZ, RZ, 0, 0 ;  /* 0x00000000ff067431 */ /* 0x001fe400000001ff */
        /* <DEDUP_REMOVED lines=61> */
[----:B------:R-:W-:Y:S01]  /*2130*/  ISETP.GE.U32.AND P1, PT, R8, R13, PT ;  /* 0x0000000d0800720c */ /* 0x000fe20003f26070 */
[----:B------:R-:W-:Y:S01]  /*2140*/  IMAD.MOV.U32 R13, RZ, RZ, R2 ;  /* 0x000000ffff0d7224 */ /* 0x000fe200078e0002 */
        /* <DEDUP_REMOVED lines=8> */
[----:B------:R-:W-:Y:S01]  /*21d0*/  IMAD R7, R8, R11, RZ ;  /* 0x0000000b08077224 */ /* 0x000fe200078e02ff */
[----:B------:R-:W-:Y:S02]  /*21e0*/  MOV R8, RZ ;  /* 0x000000ff00087202 */ /* 0x000fe40000000f00 */
        /* <DEDUP_REMOVED lines=24> */
[----:B------:R-:W-:Y:S01]  /*2370*/  IMAD R8, R8, UR11, RZ ;  /* 0x0000000b08087c24 */ /* 0x000fe2000f8e02ff */
[----:B------:R-:W0:Y:S01]  /*2380*/  LDCU.64 UR10, c[0x0][0x3b0] ;  /* 0x00007600ff0a77ac */ /* 0x000e220008000a00 */
        /* <DEDUP_REMOVED lines=17> */
.L_x_355:
[----:B------:R-:W-:Y:S05]  /*24a0*/  BSYNC.RECONVERGENT B0 ;  /* 0x0000000000007941 */ /* 0x000fea0003800200 */
.L_x_354:
        /* <DEDUP_REMOVED lines=14> */
.L_x_356:
        /* <DEDUP_REMOVED lines=214> */
        .weak           $__internal_9_$__cuda_sm20_div_u64
        .type           $__internal_9_$__cuda_sm20_div_u64,@function
        .size           $__internal_9_$__cuda_sm20_div_u64,(.L_x_850 - $__internal_9_$__cuda_sm20_div_u64)
$__internal_9_$__cuda_sm20_div_u64:
        /* <DEDUP_REMOVED lines=68> */
[----:B------:R-:W-:Y:S06]  /*3730*/  RET.REL.NODEC R4 `(_ZN2at6native51_GLOBAL__N__11011a27_18_DepthwiseConv3d_cu_35e0c7b543conv_depthwise3d_cuda_backward_input_kernelIN3c104HalfEfLi3ELi3ELi3ELi1ELi1ELi1ELi1ELi1ELi1EEEvNS_27GenericPackedTensorAccessorIKT_Lm5ENS_16DefaultPtrTraitsEiEENS5_IS6_Lm5ES8_iEES9_iiiiiiiii) ;  /* 0xffffffc804307950 */ /* 0x000fec0003c3ffff */
.L_x_357:
        /* <DEDUP_REMOVED lines=12> */
.L_x_850:


//--------------------- .text._ZN2at6native51_GLOBAL__N__11011a27_18_DepthwiseConv3d_cu_35e0c7b543conv_depthwise3d_cuda_backward_input_kernelIffLin1ELin1ELin1ELin1ELin1ELin1ELin1ELin1ELin1EEEvNS_27GenericPackedTensorAccessorIKT_Lm5ENS_16DefaultPtrTraitsEiEENS3_IS4_Lm5ES6_iEES7_iiiiiiiii --------------------------
	.section	.text._ZN2at6native51_GLOBAL__N__11011a27_18_DepthwiseConv3d_cu_35e0c7b543conv_depthwise3d_cuda_backward_input_kernelIffLin1ELin1ELin1ELin1ELin1ELin1ELin1ELin1ELin1EEEvNS_27GenericPackedTensorAccessorIKT_Lm5ENS_16DefaultPtrTraitsEiEENS3_IS4_Lm5ES6_iEES7_iiiiiiiii,"ax",@progbits
	.align	128
.text._ZN2at6native51_GLOBAL__N__11011a27_18_DepthwiseConv3d_cu_35e0c7b543conv_depthwise3d_cuda_backward_input_kernelIffLin1ELin1ELin1ELin1ELin1ELin1ELin1ELin1ELin1EEEvNS_27GenericPackedTensorAccessorIKT_Lm5ENS_16DefaultPtrTraitsEiEENS3_IS4_Lm5ES6_iEES7_iiiiiiiii:
        .type           _ZN2at6native51_GLOBAL__N__11011a27_18_DepthwiseConv3d_cu_35e0c7b543conv_depthwise3d_cuda_backward_input_kernelIffLin1ELin1ELin1ELin1ELin1ELin1ELin1ELin1ELin1EEEvNS_27GenericPackedTensorAccessorIKT_Lm5ENS_16DefaultPtrTraitsEiEENS3_IS4_Lm5ES6_iEES7_iiiiiiiii,@function
        .size           _ZN2at6native51_GLOBAL__N__11011a27_18_DepthwiseConv3d_cu_35e0c7b543conv_depthwise3d_cuda_backward_input_kernelIffLin1ELin1ELin1ELin1ELin1ELin1ELin1ELin1ELin1EEEvNS_27GenericPackedTensorAccessorIKT_Lm5ENS_16DefaultPtrTraitsEiEENS3_IS4_Lm5ES6_iEES7_iiiiiiiii,(.L_x_852 - _ZN2at6native51_GLOBAL__N__11011a27_18_DepthwiseConv3d_cu_35e0c7b543conv_depthwise3d_cuda_backward_input_kernelIffLin1ELin1ELin1ELin1ELin1ELin1ELin1ELin1ELin1EEEvNS_27GenericPackedTensorAccessorIKT_Lm5ENS_16DefaultPtrTraitsEiEENS3_IS4_Lm5ES6_iEES7_iiiiiiiii)
        .other          _ZN2at6native51_GLOBAL__N__11011a27_18_DepthwiseConv3d_cu_35e0c7b543conv_depthwise3d_cuda_backward_input_kernelIffLin1ELin1ELin1ELin1ELin1ELin1ELin1ELin1ELin1EEEvNS_27GenericPackedTensorAccessorIKT_Lm5ENS_16DefaultPtrTraitsEiEENS3_IS4_Lm5ES6_iEES7_iiiiiiiii,@"STO_CUDA_ENTRY STV_DEFAULT"
_ZN2at6native51_GLOBAL__N__11011a27_18_DepthwiseConv3d_cu_35e0c7b543conv_depthwise3d_cuda_backward_input_kernelIffLin1ELin1ELin1ELin1ELin1ELin1ELin1ELin1ELin1EEEvNS_27GenericPackedTensorAccessorIKT_Lm5ENS_16DefaultPtrTraitsEiEENS3_IS4_Lm5ES6_iEES7_iiiiiiiii:
        /* <DEDUP_REMOVED lines=39> */
[----:B------:R-:W1:Y:S03]  /*0270*/  LDCU.64 UR8, c[0x0][0x358] ;  /* 0x00006b00ff0877ac */ /* 0x000e660008000a00 */
        /* <DEDUP_REMOVED lines=17> */
.L_x_370:
[----:B------:R-:W0:Y:S01]  /*0390*/  LDC R9, c[0x0][0x3c8] ;  /* 0x0000f200ff097b82 */ /* 0x000e220000000800 */
[----:B------:R-:W2:Y:S01]  /*03a0*/  LDCU UR5, c[0x0][0x3fc] ;  /* 0x00007f80ff0577ac */ /* 0x000ea20008000800 */
[----:B------:R-:W-:Y:S01]  /*03b0*/  BSSY.RECONVERGENT B0, `(.L_x_362) ;  /* 0x0000217000007945 */ /* 0x000fe20003800200 */
[----:B------:R-:W-:Y:S01]  /*03c0*/  IMAD.MOV.U32 R24, RZ, RZ, RZ ;  /* 0x000000ffff187224 */ /* 0x000fe200078e00ff */
[----:B------:R-:W3:Y:S04]  /*03d0*/  LDCU UR7, c[0x0][0x430] ;  /* 0x00008600ff0777ac */ /* 0x000ee80008000800 */
[----:B------:R-:W4:Y:S01]  /*03e0*/  LDC R10, c[0x0][0x3c4] ;  /* 0x0000f100ff0a7b82 */ /* 0x000f220000000800 */
[----:B------:R-:W5:Y:S01]  /*03f0*/  LDCU UR10, c[0x0][0x424] ;  /* 0x00008480ff0a77ac */ /* 0x000f620008000800 */
[----:B------:R-:W1:Y:S06]  /*0400*/  LDCU UR6, c[0x0][0x424] ;  /* 0x00008480ff0677ac */ /* 0x000e6c0008000800 */
[----:B------:R-:W2:Y:S01]  /*0410*/  LDC.64 R30, c[0x0][0x3e0] ;  /* 0x0000f800ff1e7b82 */ /* 0x000ea20000000a00 */
[----:B0-----:R-:W-:-:S04]  /*0420*/  IABS R11, R9 ;  /* 0x00000009000b7213 */ /* 0x001fc80000000000 */
[----:B------:R-:W0:Y:S01]  /*0430*/  I2F.RP R4, R11 ;  /* 0x0000000b00047306 */ /* 0x000e220000209400 */
[----:B----4-:R-:W-:-:S07]  /*0440*/  IABS R15, R10 ;  /* 0x0000000a000f7213 */ /* 0x010fce0000000000 */
[----:B0-----:R-:W0:Y:S02]  /*0450*/  MUFU.RCP R4, R4 ;  /* 0x0000000400047308 */ /* 0x001e240000001000 */
[----:B0-----:R-:W-:Y:S01]  /*0460*/  VIADD R6, R4, 0xffffffe ;  /* 0x0ffffffe04067836 */ /* 0x001fe20000000000 */
[----:B------:R-:W-:-:S05]  /*0470*/  IABS R4, R2 ;  /* 0x0000000200047213 */ /* 0x000fca0000000000 */
[----:B------:R0:W4:Y:S02]  /*0480*/  F2I.FTZ.U32.TRUNC.NTZ R7, R6 ;  /* 0x0000000600077305 */ /* 0x000124000021f000 */
[----:B0-----:R-:W-:Y:S02]  /*0490*/  HFMA2 R6, -RZ, RZ, 0, 0 ;  /* 0x00000000ff067431 */ /* 0x001fe400000001ff */
[----:B----4-:R-:W-:-:S04]  /*04a0*/  IMAD.MOV R8, RZ, RZ, -R7 ;  /* 0x000000ffff087224 */ /* 0x010fc800078e0a07 */
[----:B------:R-:W-:Y:S02]  /*04b0*/  IMAD R13, R8, R11, RZ ;  /* 0x0000000b080d7224 */ /* 0x000fe400078e02ff */
[----:B------:R-:W0:Y:S02]  /*04c0*/  I2F.RP R8, R15 ;  /* 0x0000000f00087306 */ /* 0x000e240000209400 */
[----:B------:R-:W-:-:S06]  /*04d0*/  IMAD.HI.U32 R7, R7, R13, R6 ;  /* 0x0000000d07077227 */ /* 0x000fcc00078e0006 */
[----:B------:R-:W-:-:S04]  /*04e0*/  IMAD.HI.U32 R13, R7, R4, RZ ;  /* 0x00000004070d7227 */ /* 0x000fc800078e00ff */
[----:B------:R-:W-:Y:S01]  /*04f0*/  IMAD.MOV R6, RZ, RZ, -R13 ;  /* 0x000000ffff067224 */ /* 0x000fe200078e0a0d */
[----:B0-----:R-:W0:Y:S03]  /*0500*/  MUFU.RCP R8, R8 ;  /* 0x0000000800087308 */ /* 0x001e260000001000 */
[----:B------:R-:W-:-:S05]  /*0510*/  IMAD R4, R11, R6, R4 ;  /* 0x000000060b047224 */ /* 0x000fca00078e0204 */
[----:B------:R-:W-:Y:S01]  /*0520*/  ISETP.GT.U32.AND P1, PT, R11, R4, PT ;  /* 0x000000040b00720c */ /* 0x000fe20003f24070 */
[----:B0-----:R-:W-:-:S12]  /*0530*/  VIADD R6, R8, 0xffffffe ;  /* 0x0ffffffe08067836 */ /* 0x001fd80000000000 */
[----:B------:R-:W-:Y:S01]  /*0540*/  @!P1 IMAD.IADD R4, R4, 0x1, -R11 ;  /* 0x0000000104049824 */ /* 0x000fe200078e0a0b */
[----:B------:R0:W4:Y:S01]  /*0550*/  F2I.FTZ.U32.TRUNC.NTZ R7, R6 ;  /* 0x0000000600077305 */ /* 0x000122000021f000 */
[----:B------:R-:W-:Y:S01]  /*0560*/  @!P1 VIADD R13, R13, 0x1 ;  /* 0x000000010d0d9836 */ /* 0x000fe20000000000 */
[----:B------:R-:W-:Y:S02]  /*0570*/  ISETP.NE.AND P1, PT, R9, RZ, PT ;  /* 0x000000ff0900720c */ /* 0x000fe40003f25270 */
[----:B------:R-:W-:Y:S02]  /*0580*/  ISETP.GE.U32.AND P0, PT, R4, R11, PT ;  /* 0x0000000b0400720c */ /* 0x000fe40003f06070 */
[----:B------:R-:W3:Y:S01]  /*0590*/  LDC R11, c[0x0][0x3c0] ;  /* 0x0000f000ff0b7b82 */ /* 0x000ee20000000800 */
[----:B------:R-:W-:Y:S01]  /*05a0*/  LOP3.LUT R4, R2, R9, RZ, 0x3c, !PT ;  /* 0x0000000902047212 */ /* 0x000fe200078e3cff */
[----:B0-----:R-:W-:-:S03]  /*05b0*/  IMAD.MOV.U32 R6, RZ, RZ, RZ ;  /* 0x000000ffff067224 */ /* 0x001fc600078e00ff */
[----:B------:R-:W-:Y:S02]  /*05c0*/  ISETP.GE.AND P2, PT, R4, RZ, PT ;  /* 0x000000ff0400720c */ /* 0x000fe40003f46270 */
[----:B----4-:R-:W-:-:S04]  /*05d0*/  IADD3 R4, PT, PT, RZ, -R7, RZ ;  /* 0x80000007ff047210 */ /* 0x010fc80007ffe0ff */
[----:B------:R-:W-:Y:S02]  /*05e0*/  @P0 VIADD R13, R13, 0x1 ;  /* 0x000000010d0d0836 */ /* 0x000fe40000000000 */
[----:B------:R-:W-:-:S05]  /*05f0*/  IMAD R17, R4, R15, RZ ;  /* 0x0000000f04117224 */ /* 0x000fca00078e02ff */
[----:B------:R-:W-:Y:S01]  /*0600*/  @!P2 IMAD.MOV R13, RZ, RZ, -R13 ;  /* 0x000000ffff0da224 */ /* 0x000fe200078e0a0d */
[----:B------:R-:W-:Y:S01]  /*0610*/  @!P1 LOP3.LUT R13, RZ, R9, RZ, 0x33, !PT ;  /* 0x00000009ff0d9212 */ /* 0x000fe200078e33ff */
[----:B------:R-:W-:Y:S02]  /*0620*/  IMAD.HI.U32 R6, R7, R17, R6 ;  /* 0x0000001107067227 */ /* 0x000fe400078e0006 */
[----:B------:R-:W0:Y:S01]  /*0630*/  LDC R17, c[0x0][0x3bc] ;  /* 0x0000ef00ff117b82 */ /* 0x000e220000000800 */
[----:B------:R-:W-:Y:S02]  /*0640*/  IABS R4, R13 ;  /* 0x0000000d00047213 */ /* 0x000fe40000000000 */
[----:B---3--:R-:W-:-:S03]  /*0650*/  IABS R19, R11 ;  /* 0x0000000b00137213 */ /* 0x008fc60000000000 */
[----:B------:R-:W-:Y:S01]  /*0660*/  IMAD.HI.U32 R12, R6, R4, RZ ;  /* 0x00000004060c7227 */ /* 0x000fe200078e00ff */
[----:B------:R-:W3:Y:S03]  /*0670*/  I2F.RP R8, R19 ;  /* 0x0000001300087306 */ /* 0x000ee60000209400 */
[----:B------:R-:W-:-:S04]  /*0680*/  IMAD.MOV R6, RZ, RZ, -R12 ;  /* 0x000000ffff067224 */ /* 0x000fc800078e0a0c */
[----:B------:R-:W-:-:S05]  /*0690*/  IMAD R4, R15, R6, R4 ;  /* 0x000000060f047224 */ /* 0x000fca00078e0204 */
[----:B------:R-:W-:Y:S01]  /*06a0*/  ISETP.GT.U32.AND P1, PT, R15, R4, PT ;  /* 0x000000040f00720c */ /* 0x000fe20003f24070 */
[----:B---3--:R-:W3:Y:S01]  /*06b0*/  MUFU.RCP R8, R8 ;  /* 0x0000000800087308 */ /* 0x008ee20000001000 */
[----:B0-----:R-:W-:-:S11]  /*06c0*/  IABS R21, R17 ;  /* 0x0000001100157213 */ /* 0x001fd60000000000 */
[----:B------:R-:W-:Y:S01]  /*06d0*/  @!P1 IMAD.IADD R4, R4, 0x1, -R15 ;  /* 0x0000000104049824 */ /* 0x000fe200078e0a0f */
[----:B------:R-:W-:Y:S02]  /*06e0*/  @!P1 IADD3 R12, PT, PT, R12, 0x1, RZ ;  /* 0x000000010c0c9810 */ /* 0x000fe40007ffe0ff */
[----:B------:R-:W-:Y:S02]  /*06f0*/  ISETP.NE.AND P1, PT, R10, RZ, PT ;  /* 0x000000ff0a00720c */ /* 0x000fe40003f25270 */
[----:B------:R-:W-:Y:S02]  /*0700*/  ISETP.GE.U32.AND P0, PT, R4, R15, PT ;  /* 0x0000000f0400720c */ /* 0x000fe40003f06070 */
[----:B------:R-:W-:Y:S01]  /*0710*/  LOP3.LUT R4, R13, R10, RZ, 0x3c, !PT ;  /* 0x0000000a0d047212 */ /* 0x000fe200078e3cff */
[----:B---3--:R-:W-:Y:S02]  /*0720*/  VIADD R6, R8, 0xffffffe ;  /* 0x0ffffffe08067836 */ /* 0x008fe40000000000 */
[----:B------:R-:W0:Y:S01]  /*0730*/  I2F.RP R8, R21 ;  /* 0x0000001500087306 */ /* 0x000e220000209400 */
[----:B------:R-:W-:-:S07]  /*0740*/  ISETP.GE.AND P2, PT, R4, RZ, PT ;  /* 0x000000ff0400720c */ /* 0x000fce0003f46270 */
[----:B------:R3:W4:Y:S01]  /*0750*/  F2I.FTZ.U32.TRUNC.NTZ R7, R6 ;  /* 0x0000000600077305 */ /* 0x000722000021f000 */
[----:B------:R-:W-:-:S05]  /*0760*/  @P0 VIADD R12, R12, 0x1 ;  /* 0x000000010c0c0836 */ /* 0x000fca0000000000 */
[----:B------:R-:W-:Y:S01]  /*0770*/  @!P2 IMAD.MOV R12, RZ, RZ, -R12 ;  /* 0x000000ffff0ca224 */ /* 0x000fe200078e0a0c */
[----:B------:R-:W-:Y:S01]  /*0780*/  @!P1 LOP3.LUT R12, RZ, R10, RZ, 0x33, !PT ;  /* 0x0000000aff0c9212 */ /* 0x000fe200078e33ff */
[----:B0-----:R-:W0:Y:S01]  /*0790*/  MUFU.RCP R8, R8 ;  /* 0x0000000800087308 */ /* 0x001e220000001000 */
[----:B---3--:R-:W-:-:S03]  /*07a0*/  IMAD.MOV.U32 R6, RZ, RZ, RZ ;  /* 0x000000ffff067224 */ /* 0x008fc600078e00ff */
[----:B------:R-:W-:Y:S02]  /*07b0*/  IMAD.MOV R14, RZ, RZ, -R12 ;  /* 0x000000ffff0e7224 */ /* 0x000fe400078e0a0c */
[----:B----4-:R-:W-:-:S04]  /*07c0*/  IMAD.MOV R4, RZ, RZ, -R7 ;  /* 0x000000ffff047224 */ /* 0x010fc800078e0a07 */
[----:B------:R-:W-:Y:S01]  /*07d0*/  IMAD R15, R4, R19, RZ ;  /* 0x00000013040f7224 */ /* 0x000fe200078e02ff */
[----:B------:R-:W-:-:S03]  /*07e0*/  IABS R4, R12 ;  /* 0x0000000c00047213 */ /* 0x000fc60000000000 */
[----:B------:R-:W-:-:S06]  /*07f0*/  IMAD.HI.U32 R6, R7, R15, R6 ;  /* 0x0000000f07067227 */ /* 0x000fcc00078e0006 */
[----:B------:R-:W-:-:S04]  /*0800*/  IMAD.HI.U32 R6, R6, R4, RZ ;  /* 0x0000000406067227 */ /* 0x000fc800078e00ff */
[----:B------:R-:W-:-:S04]  /*0810*/  IMAD.MOV R7, RZ, RZ, -R6 ;  /* 0x000000ffff077224 */ /* 0x000fc800078e0a06 */
[C---:B------:R-:W-:Y:S02]  /*0820*/  IMAD R4, R19.reuse, R7, R4 ;  /* 0x0000000713047224 */ /* 0x040fe400078e0204 */
[----:B0-----:R-:W-:Y:S02]  /*0830*/  VIADD R7, R8, 0xffffffe ;  /* 0x0ffffffe08077836 */ /* 0x001fe40000000000 */
[----:B------:R-:W-:Y:S01]  /*0840*/  IMAD.MOV R8, RZ, RZ, -R13 ;  /* 0x000000ffff087224 */ /* 0x000fe200078e0a0d */
[----:B------:R-:W-:-:S03]  /*0850*/  ISETP.GT.U32.AND P1, PT, R19, R4, PT ;  /* 0x000000041300720c */ /* 0x000fc60003f24070 */
[----:B------:R-:W0:Y:S01]  /*0860*/  F2I.FTZ.U32.TRUNC.NTZ R7, R7 ;  /* 0x0000000700077305 */ /* 0x000e22000021f000 */
[----:B------:R-:W-:Y:S02]  /*0870*/  IMAD R8, R9, R8, R2 ;  /* 0x0000000809087224 */ /* 0x000fe400078e0202 */
[----:B------:R-:W-:Y:S01]  /*0880*/  IMAD R9, R10, R14, R13 ;  /* 0x0000000e0a097224 */ /* 0x000fe200078e020d */
[----:B------:R-:W-:-:S04]  /*0890*/  IADD3 R13, PT, PT, RZ, -UR7, RZ ;  /* 0x80000007ff0d7c10 */ /* 0x000fc8000fffe0ff */
[----:B-----5:R-:W-:Y:S02]  /*08a0*/  LEA R13, R13, UR10, 0x1 ;  /* 0x0000000a0d0d7c11 */ /* 0x020fe4000f8e08ff */
[-C--:B------:R-:W-:Y:S01]  /*08b0*/  @!P1 IADD3 R4, PT, PT, R4, -R19.reuse, RZ ;  /* 0x8000001304049210 */ /* 0x080fe20007ffe0ff */
[----:B------:R-:W-:Y:S01]  /*08c0*/  @!P1 VIADD R6, R6, 0x1 ;  /* 0x0000000106069836 */ /* 0x000fe20000000000 */
[----:B------:R-:W-:Y:S02]  /*08d0*/  ISETP.NE.AND P1, PT, R11, RZ, PT ;  /* 0x000000ff0b00720c */ /* 0x000fe40003f25270 */
[----:B------:R-:W-:Y:S02]  /*08e0*/  ISETP.GE.U32.AND P0, PT, R4, R19, PT ;  /* 0x000000130400720c */ /* 0x000fe40003f06070 */
[----:B------:R-:W-:Y:S01]  /*08f0*/  LOP3.LUT R4, R12, R11, RZ, 0x3c, !PT ;  /* 0x0000000b0c047212 */ /* 0x000fe200078e3cff */
[----:B------:R-:W1:Y:S03]  /*0900*/  LDC R19, c[0x0][0x430] ;  /* 0x00010c00ff137b82 */ /* 0x000e660000000800 */
[----:B------:R-:W-:Y:S01]  /*0910*/  ISETP.GE.AND P2, PT, R4, RZ, PT ;  /* 0x000000ff0400720c */ /* 0x000fe20003f46270 */
[----:B0-----:R-:W-:-:S04]  /*0920*/  IMAD.MOV R4, RZ, RZ, -R7 ;  /* 0x000000ffff047224 */ /* 0x001fc800078e0a07 */
[----:B------:R-:W-:Y:S02]  /*0930*/  IMAD R15, R4, R21, RZ ;  /* 0x00000015040f7224 */ /* 0x000fe400078e02ff */
[----:B------:R-:W-:-:S04]  /*0940*/  @P0 VIADD R6, R6, 0x1 ;  /* 0x0000000106060836 */ /* 0x000fc80000000000 */
[----:B------:R-:W-:Y:S02]  /*0950*/  IMAD.MOV.U32 R16, RZ, RZ, R6 ;  /* 0x000000ffff107224 */ /* 0x000fe400078e0006 */
[----:B------:R-:W-:-:S03]  /*0960*/  IMAD.MOV.U32 R6, RZ, RZ, RZ ;  /* 0x000000ffff067224 */ /* 0x000fc600078e00ff */
[----:B------:R-:W-:Y:S01]  /*0970*/  @!P2 IADD3 R16, PT, PT, -R16, RZ, RZ ;  /* 0x000000ff1010a210 */ /* 0x000fe20007ffe1ff */
[----:B------:R-:W-:Y:S01]  /*0980*/  IMAD.HI.U32 R15, R7, R15, R6 ;  /* 0x0000000f070f7227 */ /* 0x000fe200078e0006 */
[----:B------:R-:W-:Y:S02]  /*0990*/  @!P1 LOP3.LUT R16, RZ, R11, RZ, 0x33, !PT ;  /* 0x0000000bff109212 */ /* 0x000fe400078e33ff */
[----:B-1----:R-:W-:Y:S02]  /*09a0*/  IADD3 R14, PT, PT, R8, UR6, -R19 ;  /* 0x00000006080e7c10 */ /* 0x002fe4000fffe813 */
[----:B------:R-:W-:-:S05]  /*09b0*/  IABS R4, R16 ;  /* 0x0000001000047213 */ /* 0x000fca0000000000 */
[----:B------:R-:W-:-:S04]  /*09c0*/  IMAD.MOV.U32 R6, RZ, RZ, R4 ;  /* 0x000000ffff067224 */ /* 0x000fc800078e0004 */
[----:B------:R-:W-:-:S04]  /*09d0*/  IMAD.HI.U32 R4, R15, R6, RZ ;  /* 0x000000060f047227 */ /* 0x000fc800078e00ff */
[----:B------:R-:W-:-:S04]  /*09e0*/  IMAD.MOV R7, RZ, RZ, -R4 ;  /* 0x000000ffff077224 */ /* 0x000fc800078e0a04 */
        /* <DEDUP_REMOVED lines=10> */
[----:B------:R-:W-:-:S05]  /*0a90*/  @!P1 LOP3.LUT R4, RZ, R17, RZ, 0x33, !PT ;  /* 0x00000011ff049212 */ /* 0x000fca00078e33ff */
[----:B------:R-:W-:-:S04]  /*0aa0*/  IMAD.MOV R7, RZ, RZ, -R4 ;  /* 0x000000ffff077224 */ /* 0x000fc800078e0a04 */
[--C-:B------:R-:W-:Y:S02]  /*0ab0*/  IMAD R7, R17, R7, R16.reuse ;  /* 0x0000000711077224 */ /* 0x100fe400078e0210 */
[----:B------:R-:W-:Y:S02]  /*0ac0*/  IMAD.MOV R16, RZ, RZ, -R16 ;  /* 0x000000ffff107224 */ /* 0x000fe400078e0a10 */
[----:B------:R-:W-:Y:S02]  /*0ad0*/  IMAD R6, R0, R7, RZ ;  /* 0x0000000700067224 */ /* 0x000fe400078e02ff */
[----:B------:R-:W-:Y:S02]  /*0ae0*/  IMAD R10, R11, R16, R12 ;  /* 0x000000100b0a7224 */ /* 0x000fe400078e020c */
[----:B--2---:R-:W-:Y:S02]  /*0af0*/  IMAD R15, R6, UR5, RZ ;  /* 0x00000005060f7c24 */ /* 0x004fe4000f8e02ff */
[----:B------:R-:W-:-:S02]  /*0b00*/  VIADD R12, R8, UR6 ;  /* 0x00000006080c7c36 */ /* 0x000fc40008000000 */
[----:B------:R-:W-:-:S07]  /*0b10*/  IMAD.WIDE R30, R15, 0x4, R30 ;  /* 0x000000040f1e7825 */ /* 0x000fce00078e021e */
.L_x_369:
[----:B------:R-:W0:Y:S01]  /*0b20*/  LDCU UR5, c[0x0][0x3a0] ;  /* 0x00007400ff0577ac */ /* 0x000e220008000800 */
[C---:B------:R-:W-:Y:S01]  /*0b30*/  IMAD R11, R0.reuse, R7, RZ ;  /* 0x00000007000b7224 */ /* 0x040fe200078e02ff */
[----:B------:R-:W1:Y:S03]  /*0b40*/  LDCU UR6, c[0x0][0x39c] ;  /* 0x00007380ff0677ac */ /* 0x000e660008000800 */
[----:B------:R-:W-:Y:S02]  /*0b50*/  IMAD.IADD R11, R0, 0x1, R11 ;  /* 0x00000001000b7824 */ /* 0x000fe400078e020b */
[C---:B0-----:R-:W-:Y:S02]  /*0b60*/  IMAD R17, R6.reuse, UR5, RZ ;  /* 0x0000000506117c24 */ /* 0x041fe4000f8e02ff */
[----:B------:R-:W-:Y:S02]  /*0b70*/  VIADD R6, R6, 0x1 ;  /* 0x0000000106067836 */ /* 0x000fe40000000000 */
[----:B-1----:R-:W-:-:S03]  /*0b80*/  IMAD R16, R4, UR6, RZ ;  /* 0x0000000604107c24 */ /* 0x002fc6000f8e02ff */
[----:B------:R-:W-:Y:S02]  /*0b90*/  ISETP.GE.AND P1, PT, R6, R11, PT ;  /* 0x0000000b0600720c */ /* 0x000fe40003f26270 */
[----:B------:R-:W-:Y:S02]  /*0ba0*/  IADD3 R15, P0, PT, R16, R17, RZ ;  /* 0x00000011100f7210 */ /* 0x000fe40007f1e0ff */
[----:B------:R-:W-:Y:S01]  /*0bb0*/  SHF.R.S32.HI R18, RZ, 0x1f, R16 ;  /* 0x0000001fff127819 */ /* 0x000fe20000011410 */
[----:B------:R-:W-:Y:S01]  /*0bc0*/  IMAD.MOV.U32 R16, RZ, RZ, RZ ;  /* 0x000000ffff107224 */ /* 0x000fe200078e00ff */
[----:B------:R-:W-:Y:S02]  /*0bd0*/  P2R R11, PR, RZ, 0x2 ;  /* 0x00000002ff0b7803 */ /* 0x000fe40000000000 */
[----:B------:R-:W-:-:S07]  /*0be0*/  LEA.HI.X.SX32 R17, R17, R18, 0x1, P0 ;  /* 0x0000001211117211 */ /* 0x000fce00000f0eff */
.L_x_368:
        /* <DEDUP_REMOVED lines=17> */
[----:B------:R-:W-:-:S04]  /*0d00*/  IMAD.HI.U32 R21, R21, R27, R20 ;  /* 0x0000001b15157227 */ /* 0x000fc800078e0014 */
[----:B------:R-:W-:-:S04]  /*0d10*/  IMAD.MOV.U32 R20, RZ, RZ, R19 ;  /* 0x000000ffff147224 */ /* 0x000fc800078e0013 */
[----:B------:R-:W-:-:S05]  /*0d20*/  IMAD.HI.U32 R19, R21, R20, RZ ;  /* 0x0000001415137227 */ /* 0x000fca00078e00ff */
[----:B------:R-:W-:-:S05]  /*0d30*/  IADD3 R21, PT, PT, -R19, RZ, RZ ;  /* 0x000000ff13157210 */ /* 0x000fca0007ffe1ff */
[----:B------:R-:W-:-:S05]  /*0d40*/  IMAD R20, R23, R21, R20 ;  /* 0x0000001517147224 */ /* 0x000fca00078e0214 */
[----:B------:R-:W-:-:S13]  /*0d50*/  ISETP.GT.U32.AND P1, PT, R23, R20, PT ;  /* 0x000000141700720c */ /* 0x000fda0003f24070 */
[----:B------:R-:W-:Y:S02]  /*0d60*/  @!P1 IMAD.IADD R20, R20, 0x1, -R23 ;  /* 0x0000000114149824 */ /* 0x000fe400078e0a17 */
[----:B------:R-:W-:Y:S01]  /*0d70*/  @!P1 VIADD R19, R19, 0x1 ;  /* 0x0000000113139836 */ /* 0x000fe20000000000 */
[----:B------:R-:W-:Y:S02]  /*0d80*/  ISETP.NE.AND P1, PT, R25, RZ, PT ;  /* 0x000000ff1900720c */ /* 0x000fe40003f25270 */
[----:B------:R-:W-:Y:S02]  /*0d90*/  ISETP.GE.U32.AND P0, PT, R20, R23, PT ;  /* 0x000000171400720c */ /* 0x000fe40003f06070 */
[----:B------:R-:W-:-:S04]  /*0da0*/  LOP3.LUT R20, R18, R25, RZ, 0x3c, !PT ;  /* 0x0000001912147212 */ /* 0x000fc800078e3cff */
[----:B------:R-:W-:Y:S02]  /*0db0*/  ISETP.GE.AND P2, PT, R20, RZ, PT ;  /* 0x000000ff1400720c */ /* 0x000fe40003f46270 */
[----:B------:R-:W-:-:S05]  /*0dc0*/  MOV R20, RZ ;  /* 0x000000ff00147202 */ /* 0x000fca0000000f00 */
[----:B------:R-:W-:Y:S01]  /*0dd0*/  @P0 VIADD R19, R19, 0x1 ;  /* 0x0000000113130836 */ /* 0x000fe20000000000 */
[----:B0-----:R-:W-:-:S04]  /*0de0*/  ISETP.NE.AND P0, PT, R16, UR5, PT ;  /* 0x0000000510007c0c */ /* 0x001fc8000bf05270 */
[----:B------:R-:W-:Y:S01]  /*0df0*/  P2R R23, PR, RZ, 0x1 ;  /* 0x00000001ff177803 */ /* 0x000fe20000000000 */
[----:B------:R-:W-:Y:S01]  /*0e00*/  @!P2 IMAD.MOV R19, RZ, RZ, -R19 ;  /* 0x000000ffff13a224 */ /* 0x000fe200078e0a13 */
[----:B------:R-:W-:-:S07]  /*0e10*/  @!P1 LOP3.LUT R19, RZ, R25, RZ, 0x33, !PT ;  /* 0x00000019ff139212 */ /* 0x000fce00078e33ff */
.L_x_367:
        /* <DEDUP_REMOVED lines=13> */
[----:B----4-:R-:W-:-:S07]  /*0ef0*/  MOV R43, UR7 ;  /* 0x00000007002b7c02 */ /* 0x010fce0008000f00 */
[----:B--2---:R-:W2:Y:S01]  /*0f00*/  MUFU.RCP R21, R21 ;  /* 0x0000001500157308 */ /* 0x004ea20000001000 */
[----:B0-----:R-:W-:Y:S01]  /*0f10*/  UISETP.GE.U32.AND UP0, UPT, UR5, 0x4, UPT ;  /* 0x000000040500788c */ /* 0x001fe2000bf06070 */
[----:B--2---:R-:W-:Y:S01]  /*0f20*/  VIADD R26, R21, 0xffffffe ;  /* 0x0ffffffe151a7836 */ /* 0x004fe20000000000 */
[----:B------:R-:W-:-:S05]  /*0f30*/  IABS R21, R32 ;  /* 0x0000002000157213 */ /* 0x000fca0000000000 */
[----:B------:R0:W2:Y:S02]  /*0f40*/  F2I.FTZ.U32.TRUNC.NTZ R27, R26 ;  /* 0x0000001a001b7305 */ /* 0x0000a4000021f000 */
[----:B0-----:R-:W-:Y:S02]  /*0f50*/  IMAD.MOV.U32 R26, RZ, RZ, RZ ;  /* 0x000000ffff1a7224 */ /* 0x001fe400078e00ff */
[----:B--2---:R-:W-:-:S04]  /*0f60*/  IMAD.MOV R33, RZ, RZ, -R27 ;  /* 0x000000ffff217224 */ /* 0x004fc800078e0a1b */
[----:B------:R-:W-:-:S04]  /*0f70*/  IMAD R29, R33, R28, RZ ;  /* 0x0000001c211d7224 */ /* 0x000fc800078e02ff */
[----:B------:R-:W-:-:S06]  /*0f80*/  IMAD.HI.U32 R27, R27, R29, R26 ;  /* 0x0000001d1b1b7227 */ /* 0x000fcc00078e001a */
        /* <DEDUP_REMOVED lines=15> */
[----:B---3--:R-:W-:-:S03]  /*1080*/  IMAD R25, R19, UR10, RZ ;  /* 0x0000000a13197c24 */ /* 0x008fc6000f8e02ff */
[----:B------:R-:W-:Y:S01]  /*1090*/  ISETP.NE.AND P0, PT, R21, R32, PT ;  /* 0x000000201500720c */ /* 0x000fe20003f05270 */
[----:B------:R-:W-:-:S03]  /*10a0*/  IMAD R21, R19, R43, R22 ;  /* 0x0000002b13157224 */ /* 0x000fc600078e0216 */
[----:B------:R-:W-:Y:S01]  /*10b0*/  ISETP.EQ.AND P0, PT, R25, R18, !P0 ;  /* 0x000000121900720c */ /* 0x000fe20004702270 */
[----:B------:R-:W-:Y:S01]  /*10c0*/  IMAD.MOV.U32 R25, RZ, RZ, RZ ;  /* 0x000000ffff197224 */ /* 0x000fe200078e00ff */
[----:B------:R-:W-:Y:S11]  /*10d0*/  BRA.U !UP0, `(.L_x_363) ;  /* 0x0000000908b07547 */ /* 0x000ff6000b800000 */
[----:B------:R-:W0:Y:S01]  /*10e0*/  LDC R25, c[0x0][0x418] ;  /* 0x00010600ff197b82 */ /* 0x000e220000000800 */
[----:B------:R-:W1:Y:S01]  /*10f0*/  LDCU UR5, c[0x0][0x3f8] ;  /* 0x00007f00ff0577ac */ /* 0x000e620008000800 */
[----:B------:R-:W-:Y:S01]  /*1100*/  ISETP.GE.AND P2, PT, R22, R43, PT ;  /* 0x0000002b1600720c */ /* 0x000fe20003f46270 */
[----:B------:R-:W-:Y:S01]  /*1110*/  IMAD.MOV.U32 R33, RZ, RZ, R12 ;  /* 0x000000ffff217224 */ /* 0x000fe200078e000c */
[----:B------:R-:W-:Y:S01]  /*1120*/  IADD3 R32, PT, PT, R8, UR4, RZ ;  /* 0x0000000408207c10 */ /* 0x000fe2000fffe0ff */
[----:B------:R-:W-:Y:S01]  /*1130*/  IMAD.MOV.U32 R34, RZ, RZ, R14 ;  /* 0x000000ffff227224 */ /* 0x000fe200078e000e */
[----:B-1----:R-:W-:-:S04]  /*1140*/  ULOP3.LUT UR5, UR5, 0x7ffffffc, URZ, 0xc0, !UPT ;  /* 0x7ffffffc05057892 */ /* 0x002fc8000f8ec0ff */
[----:B------:R-:W-:Y:S01]  /*1150*/  UIADD3 UR5, UPT, UPT, -UR5, URZ, URZ ;  /* 0x000000ff05057290 */ /* 0x000fe2000fffe1ff */
[----:B0-----:R-:W-:-:S04]  /*1160*/  IABS R40, R25 ;  /* 0x0000001900287213 */ /* 0x001fc80000000000 */
[----:B------:R-:W0:Y:S01]  /*1170*/  I2F.RP R25, R40 ;  /* 0x0000002800197306 */ /* 0x000e220000209400 */
[----:B------:R-:W-:-:S07]  /*1180*/  IMAD.U32 R35, RZ, RZ, UR5 ;  /* 0x00000005ff237e24 */ /* 0x000fce000f8e00ff */
[----:B0-----:R-:W0:Y:S02]  /*1190*/  MUFU.RCP R25, R25 ;  /* 0x0000001900197308 */ /* 0x001e240000001000 */
[----:B0-----:R-:W-:Y:S02]  /*11a0*/  VIADD R26, R25, 0xffffffe ;  /* 0x0ffffffe191a7836 */ /* 0x001fe40000000000 */
[----:B------:R-:W-:-:S04]  /*11b0*/  IMAD.IADD R25, R13, 0x1, R8 ;  /* 0x000000010d197824 */ /* 0x000fc800078e0208 */
[----:B------:R0:W1:Y:S02]  /*11c0*/  F2I.FTZ.U32.TRUNC.NTZ R27, R26 ;  /* 0x0000001a001b7305 */ /* 0x000064000021f000 */
[----:B0-----:R-:W-:Y:S02]  /*11d0*/  IMAD.MOV.U32 R26, RZ, RZ, RZ ;  /* 0x000000ffff1a7224 */ /* 0x001fe400078e00ff */
[----:B-1----:R-:W-:-:S04]  /*11e0*/  IMAD.MOV R41, RZ, RZ, -R27 ;  /* 0x000000ffff297224 */ /* 0x002fc800078e0a1b */
[----:B------:R-:W-:-:S04]  /*11f0*/  IMAD R41, R41, R40, RZ ;  /* 0x0000002829297224 */ /* 0x000fc800078e02ff */
[----:B------:R-:W-:-:S07]  /*1200*/  IMAD.HI.U32 R41, R27, R41, R26 ;  /* 0x000000291b297227 */ /* 0x000fce00078e001a */
.L_x_364:
[----:B------:R-:W0:Y:S01]  /*1210*/  LDC R36, c[0x0][0x418] ;  /* 0x00010600ff247b82 */ /* 0x000e220000000800 */
[----:B------:R-:W-:Y:S01]  /*1220*/  IABS R27, R33 ;  /* 0x00000021001b7213 */ /* 0x000fe20000000000 */
[----:B------:R-:W1:Y:S01]  /*1230*/  LDCU UR5, c[0x0][0x398] ;  /* 0x00007300ff0577ac */ /* 0x000e620008000800 */
[----:B------:R-:W-:Y:S01]  /*1240*/  IMAD.MOV.U32 R45, RZ, RZ, RZ ;  /* 0x000000ffff2d7224 */ /* 0x000fe200078e00ff */
[----:B------:R-:W2:Y:S01]  /*1250*/  LDG.E R47, desc[UR8][R30.64] ;  /* 0x000000081e2f7981 */ /* 0x000ea2000c1e1900 */
[----:B------:R-:W-:Y:S01]  /*1260*/  IABS R43, R34 ;  /* 0x00000022002b7213 */ /* 0x000fe20000000000 */
[----:B------:R-:W-:Y:S01]  /*1270*/  IMAD.HI.U32 R41, R41, R27, RZ ;  /* 0x0000001b29297227 */ /* 0x000fe200078e00ff */
[----:B------:R-:W3:Y:S01]  /*1280*/  LDCU UR6, c[0x0][0x390] ;  /* 0x00007200ff0677ac */ /* 0x000ee20008000800 */
[----:B------:R-:W4:Y:S02]  /*1290*/  LDG.E R49, desc[UR8][R30.64+0xc] ;  /* 0x00000c081e317981 */ /* 0x000f24000c1e1900 */
[----:B------:R-:W-:Y:S01]  /*12a0*/  IMAD.MOV R26, RZ, RZ, -R41 ;  /* 0x000000ffff1a7224 */ /* 0x000fe200078e0a29 */
[----:B------:R-:W5:Y:S01]  /*12b0*/  LDCU UR7, c[0x0][0x394] ;  /* 0x00007280ff0777ac */ /* 0x000f620008000800 */
[----:B0-----:R-:W-:-:S02]  /*12c0*/  IABS R38, R36 ;  /* 0x0000002400267213 */ /* 0x001fc40000000000 */
[----:B------:R-:W-:-:S03]  /*12d0*/  LOP3.LUT R39, RZ, R36, RZ, 0x33, !PT ;  /* 0x00000024ff277212 */ /* 0x000fc600078e33ff */
[----:B------:R-:W-:Y:S01]  /*12e0*/  IMAD R27, R38, R26, R27 ;  /* 0x0000001a261b7224 */ /* 0x000fe200078e021b */
[----:B------:R-:W-:-:S04]  /*12f0*/  LOP3.LUT R26, R33, R36, RZ, 0x3c, !PT ;  /* 0x00000024211a7212 */ /* 0x000fc800078e3cff */
[----:B------:R-:W-:-:S13]  /*1300*/  ISETP.GT.U32.AND P3, PT, R40, R27, PT ;  /* 0x0000001b2800720c */ /* 0x000fda0003f64070 */
[----:B------:R-:W-:Y:S01]  /*1310*/  @!P3 IMAD.IADD R27, R27, 0x1, -R38 ;  /* 0x000000011b1bb824 */ /* 0x000fe200078e0a26 */
[----:B------:R-:W-:Y:S02]  /*1320*/  @!P3 IADD3 R41, PT, PT, R41, 0x1, RZ ;  /* 0x000000012929b810 */ /* 0x000fe40007ffe0ff */
[----:B------:R-:W-:Y:S02]  /*1330*/  ISETP.GE.AND P3, PT, R26, RZ, PT ;  /* 0x000000ff1a00720c */ /* 0x000fe40003f66270 */
[----:B------:R-:W-:Y:S02]  /*1340*/  ISETP.GE.U32.AND P4, PT, R27, R40, PT ;  /* 0x000000281b00720c */ /* 0x000fe40003f86070 */
[----:B------:R-:W0:Y:S11]  /*1350*/  I2F.RP R40, R38 ;  /* 0x0000002600287306 */ /* 0x000e360000209400 */
[----:B------:R-:W-:Y:S01]  /*1360*/  @P4 VIADD R41, R41, 0x1 ;  /* 0x0000000129294836 */ /* 0x000fe20000000000 */
[----:B------:R-:W-:-:S03]  /*1370*/  ISETP.NE.AND P4, PT, R36, RZ, PT ;  /* 0x000000ff2400720c */ /* 0x000fc60003f85270 */
[----:B------:R-:W-:Y:S01]  /*1380*/  @!P3 IMAD.MOV R41, RZ, RZ, -R41 ;  /* 0x000000ffff29b224 */ /* 0x000fe200078e0a29 */
[----:B0-----:R-:W0:Y:S04]  /*1390*/  MUFU.RCP R40, R40 ;  /* 0x0000002800287308 */ /* 0x001e280000001000 */
[----:B------:R-:W-:-:S04]  /*13a0*/  SEL R37, R39, R41, !P4 ;  /* 0x0000002927257207 */ /* 0x000fc80006000000 */
[----:B-1----:R-:W-:Y:S02]  /*13b0*/  ISETP.GE.OR P3, PT, R37, UR5, P2 ;  /* 0x0000000525007c0c */ /* 0x002fe40009766670 */
[----:B------:R-:W-:-:S04]  /*13c0*/  LOP3.LUT R26, R19, R37, R22, 0xfe, !PT ;  /* 0x00000025131a7212 */ /* 0x000fc800078efe16 */
[----:B------:R-:W-:-:S04]  /*13d0*/  ISETP.LT.OR P3, PT, R26, RZ, P3 ;  /* 0x000000ff1a00720c */ /* 0x000fc80001f61670 */
[----:B---3--:R-:W-:Y:S01]  /*13e0*/  ISETP.GE.OR P3, PT, R19, UR6, P3 ;  /* 0x0000000613007c0c */ /* 0x008fe20009f66670 */
[----:B0-----:R-:W-:-:S12]  /*13f0*/  VIADD R42, R40, 0xffffffe ;  /* 0x0ffffffe282a7836 */ /* 0x001fd80000000000 */
[----:B------:R-:W-:-:S05]  /*1400*/  @!P3 IMAD R26, R21, UR5, R37 ;  /* 0x00000005151abc24 */ /* 0x000fca000f8e0225 */
[----:B------:R-:W-:-:S04]  /*1410*/  @!P3 IADD3 R28, P5, PT, R26, R15, RZ ;  /* 0x0000000f1a1cb210 */ /* 0x000fc80007fbe0ff */
[----:B------:R-:W-:Y:S02]  /*1420*/  @!P3 LEA.HI.X.SX32 R29, R26, R17, 0x1, P5 ;  /* 0x000000111a1db211 */ /* 0x000fe400028f0eff */
[----:B------:R-:W0:Y:S02]  /*1430*/  @!P3 LDC.64 R26, c[0x0][0x380] ;  /* 0x0000e000ff1abb82 */ /* 0x000e240000000a00 */
[----:B0-----:R-:W-:-:S04]  /*1440*/  @!P3 LEA R26, P5, R28, R26, 0x2 ;  /* 0x0000001a1c1ab211 */ /* 0x001fc800078a10ff */
[----:B------:R-:W-:Y:S01]  /*1450*/  @!P3 LEA.HI.X R27, R28, R27, R29, 0x2, P5 ;  /* 0x0000001b1c1bb211 */ /* 0x000fe200028f141d */
[----:B------:R-:W-:Y:S01]  /*1460*/  IMAD.MOV.U32 R28, RZ, RZ, RZ ;  /* 0x000000ffff1c7224 */ /* 0x000fe200078e00ff */
[----:B------:R-:W0:Y:S03]  /*1470*/  F2I.FTZ.U32.TRUNC.NTZ R29, R42 ;  /* 0x0000002a001d7305 */ /* 0x000e26000021f000 */
[----:B------:R1:W2:Y:S01]  /*1480*/  @!P3 LDG.E R45, desc[UR8][R26.64] ;  /* 0x000000081a2db981 */ /* 0x0002a2000c1e1900 */
[----:B0-----:R-:W-:-:S04]  /*1490*/  IMAD.MOV R41, RZ, RZ, -R29 ;  /* 0x000000ffff297224 */ /* 0x001fc800078e0a1d */
[----:B------:R-:W-:-:S04]  /*14a0*/  IMAD R41, R41, R38, RZ ;  /* 0x0000002629297224 */ /* 0x000fc800078e02ff */
[----:B------:R-:W-:Y:S01]  /*14b0*/  IMAD.HI.U32 R41, R29, R41, R28 ;  /* 0x000000291d297227 */ /* 0x000fe200078e001c */
[----:B------:R-:W-:-:S05]  /*14c0*/  MOV R29, R43 ;  /* 0x0000002b001d7202 */ /* 0x000fca0000000f00 */
[----:B------:R-:W-:-:S04]  /*14d0*/  IMAD.HI.U32 R28, R41, R29, RZ ;  /* 0x0000001d291c7227 */ /* 0x000fc800078e00ff */
[----:B------:R-:W-:-:S04]  /*14e0*/  IMAD.MOV R40, RZ, RZ, -R28 ;  /* 0x000000ffff287224 */ /* 0x000fc800078e0a1c */
[----:B------:R-:W-:Y:S02]  /*14f0*/  IMAD R29, R38, R40, R29 ;  /* 0x00000028261d7224 */ /* 0x000fe400078e021d */
[----:B------:R-:W-:-:S05]  /*1500*/  IMAD.MOV.U32 R40, RZ, RZ, R38 ;  /* 0x000000ffff287224 */ /* 0x000fca00078e0026 */
[----:B------:R-:W-:-:S13]  /*1510*/  ISETP.GT.U32.AND P5, PT, R40, R29, PT ;  /* 0x0000001d2800720c */ /* 0x000fda0003fa4070 */
[----:B------:R-:W-:Y:S02]  /*1520*/  @!P5 IMAD.IADD R29, R29, 0x1, -R38 ;  /* 0x000000011d1dd824 */ /* 0x000fe400078e0a26 */
[----:B------:R-:W-:-:S03]  /*1530*/  @!P5 VIADD R28, R28, 0x1 ;  /* 0x000000011c1cd836 */ /* 0x000fc60000000000 */
[----:B------:R-:W-:Y:S02]  /*1540*/  ISETP.GE.U32.AND P5, PT, R29, R40, PT ;  /* 0x000000281d00720c */ /* 0x000fe40003fa6070 */
[----:B------:R-:W-:-:S11]  /*1550*/  LOP3.LUT R29, R34, R36, RZ, 0x3c, !PT ;  /* 0x00000024221d7212 */ /* 0x000fd600078e3cff */
[----:B------:R-:W-:Y:S01]  /*1560*/  @P5 VIADD R28, R28, 0x1 ;  /* 0x000000011c1c5836 */ /* 0x000fe20000000000 */
[----:B------:R-:W-:-:S13]  /*1570*/  ISETP.GE.AND P5, PT, R29, RZ, PT ;  /* 0x000000ff1d00720c */ /* 0x000fda0003fa6270 */
[----:B------:R-:W-:-:S04]  /*1580*/  @!P5 IADD3 R28, PT, PT, -R28, RZ, RZ ;  /* 0x000000ff1c1cd210 */ /* 0x000fc80007ffe1ff */
[----:B------:R-:W-:-:S04]  /*1590*/  SEL R42, R39, R28, !P4 ;  /* 0x0000001c272a7207 */ /* 0x000fc80006000000 */
[----:B------:R-:W-:Y:S02]  /*15a0*/  ISETP.GE.OR P3, PT, R42, UR5, P2 ;  /* 0x000000052a007c0c */ /* 0x000fe40009766670 */
[----:B------:R-:W-:-:S04]  /*15b0*/  LOP3.LUT R28, R19, R42, R22, 0xfe, !PT ;  /* 0x0000002a131c7212 */ /* 0x000fc800078efe16 */
[----:B------:R-:W-:-:S04]  /*15c0*/  ISETP.LT.OR P3, PT, R28, RZ, P3 ;  /* 0x000000ff1c00720c */ /* 0x000fc80001f61670 */
[----:B------:R-:W-:-:S13]  /*15d0*/  ISETP.GE.OR P3, PT, R19, UR6, P3 ;  /* 0x0000000613007c0c */ /* 0x000fda0009f66670 */
[----:B------:R-:W-:-:S05]  /*15e0*/  @!P3 IMAD R28, R21, UR5, R42 ;  /* 0x00000005151cbc24 */ /* 0x000fca000f8e022a */
[----:B------:R-:W-:-:S04]  /*15f0*/  @!P3 IADD3 R43, P5, PT, R28, R15, RZ ;  /* 0x0000000f1c2bb210 */ /* 0x000fc80007fbe0ff */
[----:B------:R-:W-:Y:S02]  /*1600*/  @!P3 LEA.HI.X.SX32 R44, R28, R17, 0x1, P5 ;  /* 0x000000111c2cb211 */ /* 0x000fe400028f0eff */
[----:B------:R-:W0:Y:S01]  /*1610*/  @!P3 LDC.64 R28, c[0x0][0x380] ;  /* 0x0000e000ff1cbb82 */ /* 0x000e220000000a00 */
[----:B-1----:R-:W-:-:S05]  /*1620*/  IABS R27, R25 ;  /* 0x00000019001b7213 */ /* 0x002fca0000000000 */
[----:B------:R-:W-:Y:S01]  /*1630*/  IMAD.HI.U32 R26, R41, R27, RZ ;  /* 0x0000001b291a7227 */ /* 0x000fe200078e00ff */
[----:B0-----:R-:W-:-:S04]  /*1640*/  @!P3 LEA R28, P5, R43, R28, 0x2 ;  /* 0x0000001c2b1cb211 */ /* 0x001fc800078a10ff */
[----:B------:R-:W-:Y:S01]  /*1650*/  @!P3 LEA.HI.X R29, R43, R29, R44, 0x2, P5 ;  /* 0x0000001d2b1db211 */ /* 0x000fe200028f142c */
[----:B------:R-:W-:Y:S02]  /*1660*/  IMAD.MOV R43, RZ, RZ, -R26 ;  /* 0x000000ffff2b7224 */ /* 0x000fe400078e0a1a */
[----:B------:R-:W-:Y:S02]  /*1670*/  IMAD.MOV.U32 R44, RZ, RZ, RZ ;  /* 0x000000ffff2c7224 */ /* 0x000fe400078e00ff */
[----:B------:R-:W-:-:S04]  /*1680*/  IMAD R27, R38, R43, R27 ;  /* 0x0000002b261b7224 */ /* 0x000fc800078e021b */
[----:B------:R0:W3:Y:S01]  /*1690*/  @!P3 LDG.E R44, desc[UR8][R28.64] ;  /* 0x000000081c2cb981 */ /* 0x0000e2000c1e1900 */
[----:B------:R-:W-:-:S13]  /*16a0*/  ISETP.GT.U32.AND P3, PT, R40, R27, PT ;  /* 0x0000001b2800720c */ /* 0x000fda0003f64070 */
[----:B------:R-:W-:Y:S02]  /*16b0*/  @!P3 IMAD.IADD R27, R27, 0x1, -R38 ;  /* 0x000000011b1bb824 */ /* 0x000fe400078e0a26 */
[----:B------:R-:W-:-:S03]  /*16c0*/  @!P3 VIADD R26, R26, 0x1 ;  /* 0x000000011a1ab836 */ /* 0x000fc60000000000 */
[----:B------:R-:W-:Y:S02]  /*16d0*/  ISETP.GE.U32.AND P3, PT, R27, R40, PT ;  /* 0x000000281b00720c */ /* 0x000fe40003f66070 */
[----:B------:R-:W-:-:S11]  /*16e0*/  LOP3.LUT R27, R25, R36, RZ, 0x3c, !PT ;  /* 0x00000024191b7212 */ /* 0x000fd600078e3cff */
[----:B------:R-:W-:Y:S02]  /*16f0*/  @P3 IADD3 R26, PT, PT, R26, 0x1, RZ ;  /* 0x000000011a1a3810 */ /* 0x000fe40007ffe0ff */
[----:B------:R-:W-:Y:S01]  /*1700*/  ISETP.GE.AND P3, PT, R27, RZ, PT ;  /* 0x000000ff1b00720c */ /* 0x000fe20003f66270 */
[----:B-----5:R-:W-:-:S12]  /*1710*/  IMAD.U32 R43, RZ, RZ, UR7 ;  /* 0x00000007ff2b7e24 */ /* 0x020fd8000f8e00ff */
[----:B------:R-:W-:Y:S01]  /*1720*/  @!P3 IMAD.MOV R26, RZ, RZ, -R26 ;  /* 0x000000ffff1ab224 */ /* 0x000fe200078e0a1a */
[----:B------:R-:W-:-:S04]  /*1730*/  ISETP.GE.AND P3, PT, R22, R43, PT ;  /* 0x0000002b1600720c */ /* 0x000fc80003f66270 */
[----:B0-----:R-:W-:-:S04]  /*1740*/  SEL R28, R39, R26, !P4 ;  /* 0x0000001a271c7207 */ /* 0x001fc80006000000 */
        /* <DEDUP_REMOVED lines=9> */
[----:B------:R-:W-:Y:S01]  /*17e0*/  @!P5 LEA.HI.X R27, R29, R27, R46, 0x2, P6 ;  /* 0x0000001b1d1bd211 */ /* 0x000fe200030f142e */
[----:B------:R-:W-:Y:S02]  /*17f0*/  IMAD.MOV.U32 R29, RZ, RZ, RZ ;  /* 0x000000ffff1d7224 */ /* 0x000fe400078e00ff */
[----:B------:R-:W-:-:S04]  /*1800*/  IMAD R46, R37, R36, RZ ;  /* 0x00000024252e7224 */ /* 0x000fc800078e02ff */
[----:B------:R0:W5:Y:S01]  /*1810*/  @!P5 LDG.E R29, desc[UR8][R26.64] ;  /* 0x000000081a1dd981 */ /* 0x000162000c1e1900 */
[----:B------:R-:W-:Y:S01]  /*1820*/  ISETP.NE.AND P5, PT, R33, R46, PT ;  /* 0x0000002e2100720c */ /* 0x000fe20003fa5270 */
[----:B--2---:R-:W-:Y:S01]  /*1830*/  FFMA.FTZ R45, R47, R45, R24 ;  /* 0x0000002d2f2d7223 */ /* 0x004fe20000010018 */
[----:B0-----:R-:W-:Y:S01]  /*1840*/  LOP3.LUT R26, R32, R36, RZ, 0x3c, !PT ;  /* 0x00000024201a7212 */ /* 0x001fe200078e3cff */
[----:B------:R-:W5:Y:S03]  /*1850*/  LDG.E R47, desc[UR8][R30.64+0x8] ;  /* 0x000008081e2f7981 */ /* 0x000f66000c1e1900 */
[----:B------:R-:W-:Y:S02]  /*1860*/  @P0 FSEL R24, R45, R24, !P5 ;  /* 0x000000182d180208 */ /* 0x000fe40006800000 */
[----:B------:R-:W-:-:S05]  /*1870*/  IABS R45, R32 ;  /* 0x00000020002d7213 */ /* 0x000fca0000000000 */
[----:B------:R-:W-:-:S04]  /*1880*/  IMAD.HI.U32 R37, R41, R45, RZ ;  /* 0x0000002d29257227 */ /* 0x000fc800078e00ff */
[----:B------:R-:W-:-:S04]  /*1890*/  IMAD.MOV R27, RZ, RZ, -R37 ;  /* 0x000000ffff1b7224 */ /* 0x000fc800078e0a25 */
[----:B------:R-:W-:-:S05]  /*18a0*/  IMAD R27, R38, R27, R45 ;  /* 0x0000001b261b7224 */ /* 0x000fca00078e022d */
[----:B------:R-:W-:-:S13]  /*18b0*/  ISETP.GT.U32.AND P5, PT, R40, R27, PT ;  /* 0x0000001b2800720c */ /* 0x000fda0003fa4070 */
[----:B------:R-:W-:Y:S01]  /*18c0*/  @!P5 IMAD.IADD R27, R27, 0x1, -R38 ;  /* 0x000000011b1bd824 */ /* 0x000fe200078e0a26 */
[----:B------:R-:W-:-:S04]  /*18d0*/  @!P5 IADD3 R37, PT, PT, R37, 0x1, RZ ;  /* 0x000000012525d810 */ /* 0x000fc80007ffe0ff */
[----:B------:R-:W-:-:S13]  /*18e0*/  ISETP.GE.U32.AND P5, PT, R27, R40, PT ;  /* 0x000000281b00720c */ /* 0x000fda0003fa6070 */
[----:B------:R-:W-:Y:S01]  /*18f0*/  @P5 VIADD R37, R37, 0x1 ;  /* 0x0000000125255836 */ /* 0x000fe20000000000 */
[----:B------:R-:W-:-:S13]  /*1900*/  ISETP.GE.AND P5, PT, R26, RZ, PT ;  /* 0x000000ff1a00720c */ /* 0x000fda0003fa6270 */
[----:B------:R-:W-:-:S05]  /*1910*/  @!P5 IMAD.MOV R37, RZ, RZ, -R37 ;  /* 0x000000ffff25d224 */ /* 0x000fca00078e0a25 */
[----:B------:R-:W-:-:S04]  /*1920*/  SEL R39, R39, R37, !P4 ;  /* 0x0000002527277207 */ /* 0x000fc80006000000 */
        /* <DEDUP_REMOVED lines=10> */
[----:B------:R-:W-:Y:S01]  /*19d0*/  @!P3 LEA.HI.X R27, R37, R27, R38, 0x2, P4 ;  /* 0x0000001b251bb211 */ /* 0x000fe200020f1426 */
[----:B------:R-:W-:-:S05]  /*19e0*/  IMAD R37, R42, R36, RZ ;  /* 0x000000242a257224 */ /* 0x000fca00078e02ff */
[----:B------:R-:W-:Y:S02]  /*19f0*/  ISETP.NE.AND P4, PT, R34, R37, PT ;  /* 0x000000252200720c */ /* 0x000fe40003f85270 */
[----:B------:R-:W3:Y:S01]  /*1a00*/  LDG.E R37, desc[UR8][R30.64+0x4] ;  /* 0x000004081e257981 */ /* 0x000ee2000c1e1900 */
[----:B------:R-:W-:-:S06]  /*1a10*/  IMAD.MOV.U32 R45, RZ, RZ, RZ ;  /* 0x000000ffff2d7224 */ /* 0x000fcc00078e00ff */
[----:B------:R1:W4:Y:S01]  /*1a20*/  @!P3 LDG.E R45, desc[UR8][R26.64] ;  /* 0x000000081a2db981 */ /* 0x000322000c1e1900 */
[----:B------:R-:W-:-:S05]  /*1a30*/  IMAD R28, R28, R36, RZ ;  /* 0x000000241c1c7224 */ /* 0x000fca00078e02ff */
[----:B------:R-:W-:Y:S01]  /*1a40*/  ISETP.NE.AND P3, PT, R25, R28, PT ;  /* 0x0000001c1900720c */ /* 0x000fe20003f65270 */
[----:B------:R-:W-:Y:S02]  /*1a50*/  IMAD R39, R39, R36, RZ ;  /* 0x0000002427277224 */ /* 0x000fe400078e02ff */
[----:B------:R-:W-:Y:S02]  /*1a60*/  VIADD R35, R35, 0x4 ;  /* 0x0000000423237836 */ /* 0x000fe40000000000 */
[----:B-1----:R-:W-:-:S04]  /*1a70*/  IMAD R26, RZ, RZ, -UR5 ;  /* 0x80000005ff1a7e24 */ /* 0x002fc8000f8e02ff */
[C---:B------:R-:W-:Y:S02]  /*1a80*/  IMAD R33, R26.reuse, 0x4, R33 ;  /* 0x000000041a217824 */ /* 0x040fe400078e0221 */
[C---:B------:R-:W-:Y:S02]  /*1a90*/  IMAD R34, R26.reuse, 0x4, R34 ;  /* 0x000000041a227824 */ /* 0x040fe400078e0222 */
[----:B------:R-:W-:Y:S02]  /*1aa0*/  IMAD R25, R26, 0x4, R25 ;  /* 0x000000041a197824 */ /* 0x000fe400078e0219 */
[----:B---3--:R-:W-:-:S05]  /*1ab0*/  FFMA.FTZ R37, R37, R44, R24 ;  /* 0x0000002c25257223 */ /* 0x008fca0000010018 */
[----:B------:R-:W-:-:S05]  /*1ac0*/  @P0 FSEL R24, R37, R24, !P4 ;  /* 0x0000001825180208 */ /* 0x000fca0006000000 */
[----:B-----5:R-:W-:-:S05]  /*1ad0*/  FFMA.FTZ R29, R47, R29, R24 ;  /* 0x0000001d2f1d7223 */ /* 0x020fca0000010018 */
[----:B------:R-:W-:Y:S02]  /*1ae0*/  @P0 FSEL R24, R29, R24, !P3 ;  /* 0x000000181d180208 */ /* 0x000fe40005800000 */
[----:B------:R-:W-:-:S03]  /*1af0*/  ISETP.NE.AND P4, PT, R32, R39, PT ;  /* 0x000000272000720c */ /* 0x000fc60003f85270 */
[----:B----4-:R-:W-:-:S05]  /*1b00*/  FFMA.FTZ R45, R49, R45, R24 ;  /* 0x0000002d312d7223 */ /* 0x010fca0000010018 */
[----:B------:R-:W-:Y:S02]  /*1b10*/  @P0 FSEL R24, R45, R24, !P4 ;  /* 0x000000182d180208 */ /* 0x000fe40006000000 */
[----:B------:R-:W-:Y:S02]  /*1b20*/  ISETP.NE.AND P4, PT, R35, RZ, PT ;  /* 0x000000ff2300720c */ /* 0x000fe40003f85270 */
[----:B------:R-:W-:Y:S01]  /*1b30*/  IADD3 R30, P3, PT, R30, 0x10, RZ ;  /* 0x000000101e1e7810 */ /* 0x000fe20007f7e0ff */
[----:B------:R-:W-:-:S03]  /*1b40*/  IMAD R32, R26, 0x4, R32 ;  /* 0x000000041a207824 */ /* 0x000fc600078e0220 */
[----:B------:R-:W-:-:S07]  /*1b50*/  IADD3.X R31, PT, PT, RZ, R31, RZ, P3, !PT ;  /* 0x0000001fff1f7210 */ /* 0x000fce0001ffe4ff */
[----:B------:R-:W-:Y:S05]  /*1b60*/  @P4 BRA `(.L_x_364) ;  /* 0xfffffff400a84947 */ /* 0x000fea000383ffff */
[----:B------:R-:W0:Y:S02]  /*1b70*/  LDCU UR5, c[0x0][0x3f8] ;  /* 0x00007f00ff0577ac */ /* 0x000e240008000800 */
[----:B0-----:R-:W-:-:S06]  /*1b80*/  ULOP3.LUT UR5, UR5, 0x7ffffffc, URZ, 0xc0, !UPT ;  /* 0x7ffffffc05057892 */ /* 0x001fcc000f8ec0ff */
[----:B------:R-:W-:-:S07]  /*1b90*/  IMAD.U32 R25, RZ, RZ, UR5 ;  /* 0x00000005ff197e24 */ /* 0x000fce000f8e00ff */
.L_x_363:
        /* <DEDUP_REMOVED lines=12> */
[----:B------:R-:W2:Y:S01]  /*1c60*/  LDG.E R41, desc[UR8][R30.64] ;  /* 0x000000081e297981 */ /* 0x000ea2000c1e1900 */
[----:B------:R-:W3:Y:S03]  /*1c70*/  LDCU UR6, c[0x0][0x390] ;  /* 0x00007200ff0677ac */ /* 0x000ee60008000800 */
[----:B------:R4:W5:Y:S01]  /*1c80*/  LDG.E R45, desc[UR8][R30.64+0x4] ;  /* 0x000004081e2d7981 */ /* 0x000962000c1e1900 */
[--C-:B-1----:R-:W-:Y:S02]  /*1c90*/  IMAD R33, R33, UR5, R12.reuse ;  /* 0x0000000521217c24 */ /* 0x102fe4000f8e020c */
[----:B------:R-:W-:Y:S01]  /*1ca0*/  IMAD R35, R35, UR5, R12 ;  /* 0x0000000523237c24 */ /* 0x000fe2000f8e020c */
[----:B------:R-:W1:Y:S01]  /*1cb0*/  LDCU UR5, c[0x0][0x398] ;  /* 0x00007300ff0577ac */ /* 0x000e620008000800 */
[----:B0-----:R-:W-:-:S02]  /*1cc0*/  IABS R28, R32 ;  /* 0x00000020001c7213 */ /* 0x001fc40000000000 */
[----:B------:R-:W-:Y:S02]  /*1cd0*/  IABS R36, R33 ;  /* 0x0000002100247213 */ /* 0x000fe40000000000 */
[----:B------:R-:W0:Y:S08]  /*1ce0*/  I2F.RP R29, R28 ;  /* 0x0000001c001d7306 */ /* 0x000e300000209400 */
[----:B0-----:R-:W0:Y:S02]  /*1cf0*/  MUFU.RCP R29, R29 ;  /* 0x0000001d001d7308 */ /* 0x001e240000001000 */
[----:B0-----:R-:W-:-:S06]  /*1d00*/  IADD3 R26, PT, PT, R29, 0xffffffe, RZ ;  /* 0x0ffffffe1d1a7810 */ /* 0x001fcc0007ffe0ff */
[----:B------:R0:W4:Y:S02]  /*1d10*/  F2I.FTZ.U32.TRUNC.NTZ R27, R26 ;  /* 0x0000001a001b7305 */ /* 0x000124000021f000 */
[----:B0-----:R-:W-:Y:S02]  /*1d20*/  IMAD.MOV.U32 R26, RZ, RZ, RZ ;  /* 0x000000ffff1a7224 */ /* 0x001fe400078e00ff */
[----:B----4-:R-:W-:-:S04]  /*1d30*/  IMAD.MOV R37, RZ, RZ, -R27 ;  /* 0x000000ffff257224 */ /* 0x010fc800078e0a1b */
        /* <DEDUP_REMOVED lines=8> */
[----:B------:R-:W-:Y:S02]  /*1dc0*/  ISETP.GT.U32.AND P4, PT, R28, R27, PT ;  /* 0x0000001b1c00720c */ /* 0x000fe40003f84070 */
[----:B------:R-:W-:-:S05]  /*1dd0*/  IADD3 R34, PT, PT, -R29, RZ, RZ ;  /* 0x000000ff1d227210 */ /* 0x000fca0007ffe1ff */
[----:B------:R-:W-:Y:S01]  /*1de0*/  IMAD R37, R28, R34, R37 ;  /* 0x000000221c257224 */ /* 0x000fe200078e0225 */
[----:B------:R-:W-:-:S04]  /*1df0*/  LOP3.LUT R34, RZ, R32, RZ, 0x33, !PT ;  /* 0x00000020ff227212 */ /* 0x000fc800078e33ff */
[----:B------:R-:W-:Y:S01]  /*1e00*/  ISETP.GT.U32.AND P2, PT, R28, R37, PT ;  /* 0x000000251c00720c */ /* 0x000fe20003f44070 */
[----:B------:R-:W-:Y:S02]  /*1e10*/  @!P4 IMAD.IADD R27, R27, 0x1, -R28 ;  /* 0x000000011b1bc824 */ /* 0x000fe400078e0a1c */
[----:B------:R-:W-:-:S03]  /*1e20*/  @!P4 VIADD R26, R26, 0x1 ;  /* 0x000000011a1ac836 */ /* 0x000fc60000000000 */
[----:B------:R-:W-:Y:S02]  /*1e30*/  ISETP.GE.U32.AND P3, PT, R27, R28, PT ;  /* 0x0000001c1b00720c */ /* 0x000fe40003f66070 */
[----:B------:R-:W-:-:S05]  /*1e40*/  LOP3.LUT R27, R33, R32, RZ, 0x3c, !PT ;  /* 0x00000020211b7212 */ /* 0x000fca00078e3cff */
[----:B------:R-:W-:Y:S02]  /*1e50*/  @!P2 IMAD.IADD R37, R37, 0x1, -R28 ;  /* 0x000000012525a824 */ /* 0x000fe400078e0a1c */
[----:B------:R-:W-:-:S03]  /*1e60*/  @!P2 VIADD R29, R29, 0x1 ;  /* 0x000000011d1da836 */ /* 0x000fc60000000000 */
[----:B------:R-:W-:Y:S01]  /*1e70*/  ISETP.GE.U32.AND P4, PT, R37, R28, PT ;  /* 0x0000001c2500720c */ /* 0x000fe20003f86070 */
[----:B------:R-:W-:Y:S01]  /*1e80*/  @P3 VIADD R26, R26, 0x1 ;  /* 0x000000011a1a3836 */ /* 0x000fe20000000000 */
[----:B------:R-:W-:Y:S02]  /*1e90*/  ISETP.GE.AND P3, PT, R27, RZ, PT ;  /* 0x000000ff1b00720c */ /* 0x000fe40003f66270 */
[----:B------:R-:W-:-:S04]  /*1ea0*/  LOP3.LUT R27, R35, R32, RZ, 0x3c, !PT ;  /* 0x00000020231b7212 */ /* 0x000fc800078e3cff */
[----:B------:R-:W-:-:S05]  /*1eb0*/  ISETP.GE.AND P2, PT, R27, RZ, PT ;  /* 0x000000ff1b00720c */ /* 0x000fca0003f46270 */
[----:B------:R-:W-:Y:S02]  /*1ec0*/  @P4 IADD3 R29, PT, PT, R29, 0x1, RZ ;  /* 0x000000011d1d4810 */ /* 0x000fe40007ffe0ff */
[----:B------:R-:W-:Y:S01]  /*1ed0*/  @!P3 IMAD.MOV R26, RZ, RZ, -R26 ;  /* 0x000000ffff1ab224 */ /* 0x000fe200078e0a1a */
[----:B------:R-:W-:Y:S02]  /*1ee0*/  ISETP.NE.AND P4, PT, R32, RZ, PT ;  /* 0x000000ff2000720c */ /* 0x000fe40003f85270 */
[----:B------:R-:W-:Y:S02]  /*1ef0*/  ISETP.GE.AND P3, PT, R22, R43, PT ;  /* 0x0000002b1600720c */ /* 0x000fe40003f66270 */
[----:B------:R-:W-:Y:S01]  /*1f00*/  SEL R36, R34, R26, !P4 ;  /* 0x0000001a22247207 */ /* 0x000fe20006000000 */
[----:B------:R-:W-:-:S03]  /*1f10*/  @!P2 IMAD.MOV R29, RZ, RZ, -R29 ;  /* 0x000000ffff1da224 */ /* 0x000fc600078e0a1d */
[----:B-1----:R-:W-:Y:S02]  /*1f20*/  ISETP.GE.OR P2, PT, R36, UR5, P3 ;  /* 0x0000000524007c0c */ /* 0x002fe40009f46670 */
[C-C-:B------:R-:W-:Y:S02]  /*1f30*/  LOP3.LUT R26, R19.reuse, R36, R22.reuse, 0xfe, !PT ;  /* 0x00000024131a7212 */ /* 0x140fe400078efe16 */
[----:B------:R-:W-:Y:S02]  /*1f40*/  SEL R34, R34, R29, !P4 ;  /* 0x0000001d22227207 */ /* 0x000fe40006000000 */
[----:B------:R-:W-:Y:S02]  /*1f50*/  ISETP.LT.OR P2, PT, R26, RZ, P2 ;  /* 0x000000ff1a00720c */ /* 0x000fe40001741670 */
[C---:B------:R-:W-:Y:S02]  /*1f60*/  LOP3.LUT R26, R19.reuse, R34, R22, 0xfe, !PT ;  /* 0x00000022131a7212 */ /* 0x040fe400078efe16 */
[----:B---3--:R-:W-:-:S02]  /*1f70*/  ISETP.GE.OR P2, PT, R19, UR6, P2 ;  /* 0x0000000613007c0c */ /* 0x008fc40009746670 */
[----:B------:R-:W-:-:S04]  /*1f80*/  ISETP.GE.OR P3, PT, R34, UR5, P3 ;  /* 0x0000000522007c0c */ /* 0x000fc80009f66670 */
        /* <DEDUP_REMOVED lines=9> */
[----:B------:R-:W-:Y:S02]  /*2020*/  IMAD.MOV.U32 R37, RZ, RZ, RZ ;  /* 0x000000ffff257224 */ /* 0x000fe400078e00ff */
[----:B------:R-:W-:-:S04]  /*2030*/  @!P3 IMAD R38, R21, UR5, R34 ;  /* 0x000000051526bc24 */ /* 0x000fc8000f8e0222 */
[----:B------:R-:W2:Y:S01]  /*2040*/  @!P2 LDG.E R37, desc[UR8][R26.64] ;  /* 0x000000081a25a981 */ /* 0x000ea2000c1e1900 */
[----:B------:R-:W-:-:S04]  /*2050*/  @!P3 IADD3 R39, P2, PT, R38, R15, RZ ;  /* 0x0000000f2627b210 */ /* 0x000fc80007f5e0ff */
[----:B------:R-:W-:Y:S02]  /*2060*/  @!P3 LEA.HI.X.SX32 R38, R38, R17, 0x1, P2 ;  /* 0x000000112626b211 */ /* 0x000fe400010f0eff */
[----:B-1----:R-:W-:-:S04]  /*2070*/  @!P3 LEA R28, P2, R39, R28, 0x2 ;  /* 0x0000001c271cb211 */ /* 0x002fc800078410ff */
[----:B------:R-:W-:Y:S01]  /*2080*/  @!P3 LEA.HI.X R29, R39, R29, R38, 0x2, P2 ;  /* 0x0000001d271db211 */ /* 0x000fe200010f1426 */
[----:B------:R-:W-:-:S06]  /*2090*/  IMAD.MOV.U32 R39, RZ, RZ, RZ ;  /* 0x000000ffff277224 */ /* 0x000fcc00078e00ff */
[----:B------:R-:W5:Y:S01]  /*20a0*/  @!P3 LDG.E R39, desc[UR8][R28.64] ;  /* 0x000000081c27b981 */ /* 0x000f62000c1e1900 */
[----:B------:R-:W-:-:S05]  /*20b0*/  IMAD R36, R36, R32, RZ ;  /* 0x0000002024247224 */ /* 0x000fca00078e02ff */
[----:B------:R-:W-:Y:S01]  /*20c0*/  ISETP.NE.AND P2, PT, R36, R33, PT ;  /* 0x000000212400720c */ /* 0x000fe20003f45270 */
[----:B------:R-:W-:Y:S01]  /*20d0*/  IMAD R32, R34, R32, RZ ;  /* 0x0000002022207224 */ /* 0x000fe200078e02ff */
[----:B------:R-:W-:Y:S01]  /*20e0*/  IADD3 R30, P3, PT, R30, 0x8, RZ ;  /* 0x000000081e1e7810 */ /* 0x000fe20007f7e0ff */
[----:B------:R-:W-:-:S03]  /*20f0*/  VIADD R25, R25, 0x2 ;  /* 0x0000000219197836 */ /* 0x000fc60000000000 */
[----:B------:R-:W-:Y:S01]  /*2100*/  IADD3.X R31, PT, PT, RZ, R31, RZ, P3, !PT ;  /* 0x0000001fff1f7210 */ /* 0x000fe20001ffe4ff */
[----:B--2---:R-:W-:-:S05]  /*2110*/  FFMA.FTZ R37, R41, R37, R24 ;  /* 0x0000002529257223 */ /* 0x004fca0000010018 */
[----:B------:R-:W-:-:S04]  /*2120*/  FSEL R37, R37, R24, !P2 ;  /* 0x0000001825257208 */ /* 0x000fc80005000000 */
[----:B------:R-:W-:Y:S02]  /*2130*/  FSEL R24, R37, R24, P0 ;  /* 0x0000001825187208 */ /* 0x000fe40000000000 */
[----:B------:R-:W-:-:S03]  /*2140*/  ISETP.NE.AND P2, PT, R32, R35, PT ;  /* 0x000000232000720c */ /* 0x000fc60003f45270 */
[----:B-----5:R-:W-:-:S05]  /*2150*/  FFMA.FTZ R39, R45, R39, R24 ;  /* 0x000000272d277223 */ /* 0x020fca0000010018 */
[----:B------:R-:W-:-:S07]  /*2160*/  @P0 FSEL R24, R39, R24, !P2 ;  /* 0x0000001827180208 */ /* 0x000fce0005000000 */
.L_x_366:
        /* <DEDUP_REMOVED lines=16> */
[----:B------:R-:W-:-:S04]  /*2270*/  IMAD.HI.U32 R28, R27, R29, R26 ;  /* 0x0000001d1b1c7227 */ /* 0x000fc800078e001a */
[----:B------:R-:W-:Y:S02]  /*2280*/  IMAD.MOV.U32 R27, RZ, RZ, R33 ;  /* 0x000000ffff1b7224 */ /* 0x000fe400078e0021 */
[----:B------:R-:W-:Y:S02]  /*2290*/  IMAD.MOV.U32 R29, RZ, RZ, R31 ;  /* 0x000000ffff1d7224 */ /* 0x000fe400078e001f */
[----:B------:R-:W-:-:S05]  /*22a0*/  IMAD.HI.U32 R26, R28, R27, RZ ;  /* 0x0000001b1c1a7227 */ /* 0x000fca00078e00ff */
[----:B------:R-:W-:-:S05]  /*22b0*/  IADD3 R28, PT, PT, -R26, RZ, RZ ;  /* 0x000000ff1a1c7210 */ /* 0x000fca0007ffe1ff */
[----:B------:R-:W-:Y:S02]  /*22c0*/  IMAD R27, R34, R28, R27 ;  /* 0x0000001c221b7224 */ /* 0x000fe400078e021b */
[----:B------:R-:W-:-:S03]  /*22d0*/  IMAD.MOV.U32 R28, RZ, RZ, R30 ;  /* 0x000000ffff1c7224 */ /* 0x000fc600078e001e */
[----:B------:R-:W-:Y:S02]  /*22e0*/  ISETP.GT.U32.AND P4, PT, R34, R27, PT ;  /* 0x0000001b2200720c */ /* 0x000fe40003f84070 */
[----:B------:R-:W3:Y:S11]  /*22f0*/  LDG.E R29, desc[UR8][R28.64] ;  /* 0x000000081c1d7981 */ /* 0x000ef6000c1e1900 */
[----:B------:R-:W-:-:S02]  /*2300*/  @!P4 IMAD.IADD R27, R27, 0x1, -R34 ;  /* 0x000000011b1bc824 */ /* 0x000fc400078e0a22 */
        /* <DEDUP_REMOVED lines=20> */
[----:B------:R-:W-:-:S06]  /*2450*/  HFMA2 R21, -RZ, RZ, 0, 0 ;  /* 0x00000000ff157431 */ /* 0x000fcc00000001ff */
[----:B------:R-:W3:Y:S01]  /*2460*/  @!P2 LDG.E R21, desc[UR8][R26.64] ;  /* 0x000000081a15a981 */ /* 0x000ee2000c1e1900 */
[----:B------:R-:W-:Y:S01]  /*2470*/  IMAD R32, R33, R32, RZ ;  /* 0x0000002021207224 */ /* 0x000fe200078e02ff */
[----:B------:R-:W-:-:S04]  /*2480*/  IADD3 R30, P3, PT, R30, 0x4, RZ ;  /* 0x000000041e1e7810 */ /* 0x000fc80007f7e0ff */
[----:B------:R-:W-:Y:S01]  /*2490*/  ISETP.NE.AND P2, PT, R32, R25, PT ;  /* 0x000000192000720c */ /* 0x000fe20003f45270 */
[----:B------:R-:W-:Y:S02]  /*24a0*/  IMAD.X R31, RZ, RZ, R31, P3 ;  /* 0x000000ffff1f7224 */ /* 0x000fe400018e061f */
[----:B---3--:R-:W-:-:S05]  /*24b0*/  FFMA.FTZ R21, R29, R21, R24 ;  /* 0x000000151d157223 */ /* 0x008fca0000010018 */
[----:B------:R-:W-:-:S07]  /*24c0*/  @P0 FSEL R24, R21, R24, !P2 ;  /* 0x0000001815180208 */ /* 0x000fce0005000000 */
.L_x_365:
[----:B------:R-:W-:Y:S05]  /*24d0*/  @P1 BRA `(.L_x_367) ;  /* 0xffffffe800501947 */ /* 0x000fea000383ffff */
[----:B------:R-:W-:-:S13]  /*24e0*/  ISETP.NE.AND P0, PT, R23, RZ, PT ;  /* 0x000000ff1700720c */ /* 0x000fda0003f05270 */
[----:B------:R-:W-:Y:S05]  /*24f0*/  @P0 BRA `(.L_x_368) ;  /* 0xffffffe400bc0947 */ /* 0x000fea000383ffff */
[----:B------:R-:W-:-:S13]  /*2500*/  ISETP.NE.AND P0, PT, R11, RZ, PT ;  /* 0x000000ff0b00720c */ /* 0x000fda0003f05270 */
[----:B------:R-:W-:Y:S05]  /*2510*/  @!P0 BRA `(.L_x_369) ;  /* 0xffffffe400808947 */ /* 0x000fea000383ffff */
[----:B------:R-:W-:Y:S05]  /*2520*/  BSYNC.RECONVERGENT B0 ;  /* 0x0000000000007941 */ /* 0x000fea0003800200 */
.L_x_362:
[----:B------:R-:W0:Y:S01]  /*2530*/  LDCU.128 UR12, c[0x0][0x3d0] ;  /* 0x00007a00ff0c77ac */ /* 0x000e220008000c00 */
        /* <DEDUP_REMOVED lines=23> */
[----:B------:R0:W-:Y:S02]  /*26b0*/  STG.E desc[UR8][R6.64], R24 ;  /* 0x0000001806007986 */ /* 0x0001e4000c101908 */
[----:B------:R-:W-:Y:S01]  /*26c0*/  IMAD.X R3, RZ, RZ, R3, P0 ;  /* 0x000000ffff037224 */ /* 0x000fe200000e0603 */
[----:B------:R-:W-:-:S04]  /*26d0*/  ISETP.GE.U32.AND P0, PT, R2, UR5, PT ;  /* 0x0000000502007c0c */ /* 0x000fc8000bf06070 */
[----:B------:R-:W-:-:S13]  /*26e0*/  ISETP.GE.AND.EX P0, PT, R3, UR6, PT, P0 ;  /* 0x0000000603007c0c */ /* 0x000fda000bf06300 */
[----:B0-----:R-:W-:Y:S05]  /*26f0*/  @!P0 BRA `(.L_x_370) ;  /* 0xffffffdc00248947 */ /* 0x001fea000383ffff */
[----:B------:R-:W-:Y:S05]  /*2700*/  EXIT ;  /* 0x000000000000794d */ /* 0x000fea0003800000 */
.L_x_361:
        /* <DEDUP_REMOVED lines=22> */
[----:B0-----:R-:W-:-:S06]  /*2870*/  IADD3 R8, PT, PT, R6, 0xffffffe, RZ ;  /* 0x0ffffffe06087810 */ /* 0x001fcc0007ffe0ff */
[----:B------:R0:W2:Y:S02]  /*2880*/  F2I.FTZ.U32.TRUNC.NTZ R9, R8 ;  /* 0x0000000800097305 */ /* 0x0000a4000021f000 */
[----:B0-----:R-:W-:Y:S02]  /*2890*/  IMAD.MOV.U32 R8, RZ, RZ, RZ ;  /* 0x000000ffff087224 */ /* 0x001fe400078e00ff */
[----:B--2---:R-:W-:-:S04]  /*28a0*/  IMAD R11, R11, R9, RZ ;  /* 0x000000090b0b7224 */ /* 0x004fc800078e02ff */
[----:B------:R-:W-:-:S06]  /*28b0*/  IMAD.HI.U32 R9, R9, R11, R8 ;  /* 0x0000000b09097227 */ /* 0x000fcc00078e0008 */
[----:B------:R-:W-:-:S04]  /*28c0*/  IMAD.HI.U32 R8, R9, R12, RZ ;  /* 0x0000000c09087227 */ /* 0x000fc800078e00ff */
[----:B------:R-:W-:Y:S02]  /*28d0*/  IMAD.MOV R10, RZ, RZ, -R8 ;  /* 0x000000ffff0a7224 */ /* 0x000fe400078e0a08 */
[----:B------:R-:W-:Y:S02]  /*28e0*/  IMAD.MOV.U32 R9, RZ, RZ, RZ ;  /* 0x000000ffff097224 */ /* 0x000fe400078e00ff */
[----:B------:R-:W-:-:S05]  /*28f0*/  IMAD R10, R5, R10, R12 ;  /* 0x0000000a050a7224 */ /* 0x000fca00078e020c */
[----:B------:R-:W-:-:S13]  /*2900*/  ISETP.GE.U32.AND P0, PT, R10, R5, PT ;  /* 0x000000050a00720c */ /* 0x000fda0003f06070 */
[----:B------:R-:W-:Y:S02]  /*2910*/  @P0 IMAD.IADD R10, R10, 0x1, -R5 ;  /* 0x000000010a0a0824 */ /* 0x000fe400078e0a05 */
[----:B------:R-:W-:-:S03]  /*2920*/  @P0 VIADD R8, R8, 0x1 ;  /* 0x0000000108080836 */ /* 0x000fc60000000000 */
[----:B------:R-:W-:-:S13]  /*2930*/  ISETP.GE.U32.AND P1, PT, R10, R5, PT ;  /* 0x000000050a00720c */ /* 0x000fda0003f26070 */
[----:B------:R-:W-:Y:S02]  /*2940*/  @P1 IADD3 R8, PT, PT, R8, 0x1, RZ ;  /* 0x0000000108081810 */ /* 0x000fe40007ffe0ff */
[----:B------:R-:W-:Y:S01]  /*2950*/  @!P2 LOP3.LUT R8, RZ, R5, RZ, 0x33, !PT ;  /* 0x00000005ff08a212 */ /* 0x000fe200078e33ff */
[----:B------:R-:W-:Y:S06]  /*2960*/  BRA `(.L_x_373) ;  /* 0x0000000000147947 */ /* 0x000fec0003800000 */
.L_x_372:
[----:B------:R-:W-:Y:S01]  /*2970*/  IMAD.MOV.U32 R8, RZ, RZ, R12 ;  /* 0x000000ffff087224 */ /* 0x000fe200078e000c */
[----:B------:R-:W-:-:S07]  /*2980*/  MOV R6, 0x29a0 ;  /* 0x000029a000067802 */ /* 0x000fce0000000f00 */
[----:B-1----:R-:W-:Y:S05]  /*2990*/  CALL.REL.NOINC `($__internal_10_$__cuda_sm20_div_u64) ;  /* 0x00000064004c7944 */ /* 0x002fea0003c00000 */
[----:B------:R-:W-:Y:S02]  /*29a0*/  IMAD.MOV.U32 R8, RZ, RZ, R10 ;  /* 0x000000ffff087224 */ /* 0x000fe400078e000a */
[----:B------:R-:W-:-:S07]  /*29b0*/  IMAD.MOV.U32 R9, RZ, RZ, R11 ;  /* 0x000000ffff097224 */ /* 0x000fce00078e000b */
.L_x_373:
[----:B-1----:R-:W-:Y:S05]  /*29c0*/  BSYNC.RECONVERGENT B0 ;  /* 0x0000000000007941 */ /* 0x002fea0003800200 */
.L_x_371:
        /* <DEDUP_REMOVED lines=70> */
[----:B0-----:R-:W0:Y:S03]  /*2e30*/  MUFU.RCP R12, R12 ;  /* 0x0000000c000c7308 */ /* 0x001e260000001000 */
[----:B------:R-:W-:Y:S01]  /*2e40*/  @!P3 IMAD.MOV R14, RZ, RZ, -R14 ;  /* 0x000000ffff0eb224 */ /* 0x000fe200078e0a0e */
[----:B------:R-:W-:Y:S02]  /*2e50*/  @!P2 LOP3.LUT R14, RZ, R6, RZ, 0x33, !PT ;  /* 0x00000006ff0ea212 */ /* 0x000fe400078e33ff */
[----:B---3--:R-:W-:-:S05]  /*2e60*/  IADD3 R8, PT, PT, RZ, -R11, RZ ;  /* 0x8000000bff087210 */ /* 0x008fca0007ffe0ff */
[----:B------:R-:W-:Y:S01]  /*2e70*/  IMAD R13, R8, R17, RZ ;  /* 0x00000011080d7224 */ /* 0x000fe200078e02ff */
[----:B------:R-:W-:-:S03]  /*2e80*/  IABS R8, R14 ;  /* 0x0000000e00087213 */ /* 0x000fc60000000000 */
[----:B------:R-:W-:-:S04]  /*2e90*/  IMAD.HI.U32 R13, R11, R13, R10 ;  /* 0x0000000d0b0d7227 */ /* 0x000fc800078e000a */
[----:B------:R-:W-:-:S04]  /*2ea0*/  IMAD.MOV.U32 R10, RZ, RZ, R8 ;  /* 0x000000ffff0a7224 */ /* 0x000fc800078e0008 */
[----:B------:R-:W-:-:S04]  /*2eb0*/  IMAD.HI.U32 R8, R13, R10, RZ ;  /* 0x0000000a0d087227 */ /* 0x000fc800078e00ff */
[----:B------:R-:W-:-:S04]  /*2ec0*/  IMAD.MOV R11, RZ, RZ, -R8 ;  /* 0x000000ffff0b7224 */ /* 0x000fc800078e0a08 */
[----:B------:R-:W-:Y:S01]  /*2ed0*/  IMAD R10, R17, R11, R10 ;  /* 0x0000000b110a7224 */ /* 0x000fe200078e020a */
[----:B0-----:R-:W-:-:S04]  /*2ee0*/  IADD3 R11, PT, PT, R12, 0xffffffe, RZ ;  /* 0x0ffffffe0c0b7810 */ /* 0x001fc80007ffe0ff */
[----:B------:R-:W-:Y:S02]  /*2ef0*/  ISETP.GT.U32.AND P2, PT, R17, R10, PT ;  /* 0x0000000a1100720c */ /* 0x000fe40003f44070 */
[----:B------:R-:W0:Y:S11]  /*2f00*/  F2I.FTZ.U32.TRUNC.NTZ R11, R11 ;  /* 0x0000000b000b7305 */ /* 0x000e36000021f000 */
[----:B------:R-:W-:-:S02]  /*2f10*/  @!P2 IMAD.IADD R10, R10, 0x1, -R17 ;  /* 0x000000010a0aa824 */ /* 0x000fc400078e0a11 */
[----:B------:R-:W-:Y:S01]  /*2f20*/  @!P2 VIADD R8, R8, 0x1 ;  /* 0x000000010808a836 */ /* 0x000fe20000000000 */
[----:B------:R-:W-:Y:S02]  /*2f30*/  ISETP.NE.AND P2, PT, R7, RZ, PT ;  /* 0x000000ff0700720c */ /* 0x000fe40003f45270 */
[----:B------:R-:W-:Y:S02]  /*2f40*/  ISETP.GE.U32.AND P1, PT, R10, R17, PT ;  /* 0x000000110a00720c */ /* 0x000fe40003f26070 */
[----:B------:R-:W-:-:S04]  /*2f50*/  LOP3.LUT R10, R14, R7, RZ, 0x3c, !PT ;  /* 0x000000070e0a7212 */ /* 0x000fc800078e3cff */
[----:B------:R-:W-:Y:S02]  /*2f60*/  ISETP.GE.AND P3, PT, R10, RZ, PT ;  /* 0x000000ff0a00720c */ /* 0x000fe40003f66270 */
[----:B------:R-:W-:-:S05]  /*2f70*/  MOV R10, RZ ;  /* 0x000000ff000a7202 */ /* 0x000fca0000000f00 */
[----:B------:R-:W-:-:S04]  /*2f80*/  @P1 VIADD R8, R8, 0x1 ;  /* 0x0000000108081836 */ /* 0x000fc80000000000 */
[----:B------:R-:W-:Y:S02]  /*2f90*/  IMAD.MOV.U32 R16, RZ, RZ, R8 ;  /* 0x000000ffff107224 */ /* 0x000fe400078e0008 */
[----:B0-----:R-:W-:Y:S02]  /*2fa0*/  IMAD.MOV R8, RZ, RZ, -R11 ;  /* 0x000000ffff087224 */ /* 0x001fe400078e0a0b */
[----:B------:R-:W-:Y:S01]  /*2fb0*/  @!P3 IMAD.MOV R16, RZ, RZ, -R16 ;  /* 0x000000ffff10b224 */ /* 0x000fe200078e0a10 */
[----:B------:R-:W-:Y:S01]  /*2fc0*/  @!P2 LOP3.LUT R16, RZ, R7, RZ, 0x33, !PT ;  /* 0x00000007ff10a212 */ /* 0x000fe200078e33ff */
[----:B------:R-:W-:-:S03]  /*2fd0*/  IMAD R13, R8, R19, RZ ;  /* 0x00000013080d7224 */ /* 0x000fc600078e02ff */
[----:B------:R-:W-:Y:S01]  /*2fe0*/  IABS R8, R16 ;  /* 0x0000001000087213 */ /* 0x000fe20000000000 */
[----:B------:R-:W-:-:S04]  /*2ff0*/  IMAD.HI.U32 R13, R11, R13, R10 ;  /* 0x0000000d0b0d7227 */ /* 0x000fc800078e000a */
[----:B------:R-:W-:Y:S02]  /*3000*/  IMAD.MOV.U32 R10, RZ, RZ, R8 ;  /* 0x000000ffff0a7224 */ /* 0x000fe400078e0008 */
[----:B------:R-:W-:Y:S02]  /*3010*/  IMAD.MOV R12, RZ, RZ, -R16 ;  /* 0x000000ffff0c7224 */ /* 0x000fe400078e0a10 */
        /* <DEDUP_REMOVED lines=14> */
[----:B------:R-:W-:Y:S01]  /*3100*/  ISETP.GE.AND P3, PT, R10, RZ, PT ;  /* 0x000000ff0a00720c */ /* 0x000fe20003f66270 */
[----:B------:R-:W-:-:S04]  /*3110*/  IMAD.MOV R10, RZ, RZ, -R9 ;  /* 0x000000ffff0a7224 */ /* 0x000fc800078e0a09 */
[----:B------:R-:W-:Y:S02]  /*3120*/  IMAD R10, R3, R10, R2 ;  /* 0x0000000a030a7224 */ /* 0x000fe400078e0202 */
[----:B------:R-:W-:Y:S02]  /*3130*/  @P1 VIADD R8, R8, 0x1 ;  /* 0x0000000108081836 */ /* 0x000fe40000000000 */
[----:B------:R-:W-:-:S04]  /*3140*/  IMAD R9, R10, UR15, RZ ;  /* 0x0000000f0a097c24 */ /* 0x000fc8000f8e02ff */
[----:B------:R-:W-:Y:S02]  /*3150*/  @!P3 IADD3 R8, PT, PT, -R8, RZ, RZ ;  /* 0x000000ff0808b210 */ /* 0x000fe40007ffe1ff */
        /* <DEDUP_REMOVED lines=15> */
[----:B------:R-:W-:Y:S01]  /*3250*/  LEA.HI.X R7, R2, UR7, R3, 0x2, P1 ;  /* 0x0000000702077c11 */ /* 0x000fe200088f1403 */
[----:B------:R-:W-:Y:S01]  /*3260*/  IMAD.MOV.U32 R3, RZ, RZ, R4 ;  /* 0x000000ffff037224 */ /* 0x000fe200078e0004 */
[----:B------:R-:W-:-:S03]  /*3270*/  MOV R2, R0 ;  /* 0x0000000000027202 */ /* 0x000fc60000000f00 */
[----:B------:R0:W-:Y:S04]  /*3280*/  STG.E desc[UR8][R6.64], RZ ;  /* 0x000000ff06007986 */ /* 0x0001e8000c101908 */
.L_x_375:
[----:B------:R-:W-:Y:S05]  /*3290*/  BSYNC.RECONVERGENT B0 ;  /* 0x0000000000007941 */ /* 0x000fea0003800200 */
.L_x_374:
[----:B------:R-:W-:Y:S05]  /*32a0*/  @!P0 EXIT ;  /* 0x000000000000894d */ /* 0x000fea0003800000 */
[----:B------:R-:W1:Y:S01]  /*32b0*/  LDC R0, c[0x0][0x3c8] ;  /* 0x0000f200ff007b82 */ /* 0x000e620000000800 */
[----:B0-----:R-:W-:Y:S01]  /*32c0*/  IMAD.MOV.U32 R6, RZ, RZ, RZ ;  /* 0x000000ffff067224 */ /* 0x001fe200078e00ff */
[----:B------:R-:W0:Y:S01]  /*32d0*/  LDCU UR4, c[0x0][0x3cc] ;  /* 0x00007980ff0477ac */ /* 0x000e220008000800 */
[----:B------:R-:W2:Y:S01]  /*32e0*/  LDCU.64 UR6, c[0x0][0x3b0] ;  /* 0x00007600ff0677ac */ /* 0x000ea20008000a00 */
[----:B------:R-:W3:Y:S01]  /*32f0*/  LDCU.128 UR12, c[0x0][0x3d0] ;  /* 0x00007a00ff0c77ac */ /* 0x000ee20008000c00 */
[----:B-1----:R-:W-:-:S04]  /*3300*/  IABS R0, R0 ;  /* 0x0000000000007213 */ /* 0x002fc80000000000 */
[----:B------:R-:W1:Y:S08]  /*3310*/  I2F.RP R4, R0 ;  /* 0x0000000000047306 */ /* 0x000e700000209400 */
[----:B-1----:R-:W1:Y:S02]  /*3320*/  MUFU.RCP R4, R4 ;  /* 0x0000000400047308 */ /* 0x002e640000001000 */
[----:B-1----:R-:W-:-:S06]  /*3330*/  VIADD R7, R4, 0xffffffe ;  /* 0x0ffffffe04077836 */ /* 0x002fcc0000000000 */
[----:B------:R-:W1:Y:S02]  /*3340*/  F2I.FTZ.U32.TRUNC.NTZ R7, R7 ;  /* 0x0000000700077305 */ /* 0x000e64000021f000 */
[----:B-1----:R-:W-:-:S04]  /*3350*/  IMAD.MOV R9, RZ, RZ, -R7 ;  /* 0x000000ffff097224 */ /* 0x002fc800078e0a07 */
[----:B------:R-:W-:-:S04]  /*3360*/  IMAD R9, R9, R0, RZ ;  /* 0x0000000009097224 */ /* 0x000fc800078e02ff */
[----:B0-23--:R-:W-:-:S07]  /*3370*/  IMAD.HI.U32 R6, R7, R9, R6 ;  /* 0x0000000907067227 */ /* 0x00dfce00078e0006 */
.L_x_376:
[----:B------:R-:W0:Y:S01]  /*3380*/  LDC R9, c[0x0][0x3c8] ;  /* 0x0000f200ff097b82 */ /* 0x000e220000000800 */
[-C--:B------:R-:W-:Y:S02]  /*3390*/  IABS R13, R2.reuse ;  /* 0x00000002000d7213 */ /* 0x080fe40000000000 */
[----:B------:R-:W-:-:S03]  /*33a0*/  IADD3 R4, P0, PT, R5, R2, RZ ;  /* 0x0000000205047210 */ /* 0x000fc60007f1e0ff */
[----:B------:R-:W-:Y:S02]  /*33b0*/  IMAD.HI.U32 R12, R6, R13, RZ ;  /* 0x0000000d060c7227 */ /* 0x000fe400078e00ff */
        /* <DEDUP_REMOVED lines=14> */
[----:B-1----:R-:W1:Y:S01]  /*34a0*/  MUFU.RCP R18, R18 ;  /* 0x0000001200127308 */ /* 0x002e620000001000 */
[----:B0-----:R-:W-:Y:S01]  /*34b0*/  VIADD R10, R8, 0xffffffe ;  /* 0x0ffffffe080a7836 */ /* 0x001fe20000000000 */
[----:B------:R-:W-:-:S09]  /*34c0*/  IABS R8, R4 ;  /* 0x0000000400087213 */ /* 0x000fd20000000000 */
[----:B------:R-:W-:Y:S01]  /*34d0*/  @P3 VIADD R12, R12, 0x1 ;  /* 0x000000010c0c3836 */ /* 0x000fe20000000000 */
[----:B------:R0:W2:Y:S01]  /*34e0*/  F2I.FTZ.U32.TRUNC.NTZ R11, R10 ;  /* 0x0000000a000b7305 */ /* 0x0000a2000021f000 */
[----:B------:R-:W-:Y:S01]  /*34f0*/  ISETP.NE.AND P3, PT, R9, RZ, PT ;  /* 0x000000ff0900720c */ /* 0x000fe20003f65270 */
[----:B-1----:R-:W-:Y:S02]  /*3500*/  VIADD R16, R18, 0xffffffe ;  /* 0x0ffffffe12107836 */ /* 0x002fe40000000000 */
[----:B0-----:R-:W-:-:S04]  /*3510*/  IMAD.MOV.U32 R10, RZ, RZ, RZ ;  /* 0x000000ffff0a7224 */ /* 0x001fc800078e00ff */
[----:B------:R0:W1:Y:S01]  /*3520*/  F2I.FTZ.U32.TRUNC.NTZ R17, R16 ;  /* 0x0000001000117305 */ /* 0x000062000021f000 */
[----:B--2---:R-:W-:-:S04]  /*3530*/  IMAD.MOV R15, RZ, RZ, -R11 ;  /* 0x000000ffff0f7224 */ /* 0x004fc800078e0a0b */
[----:B------:R-:W-:Y:S02]  /*3540*/  IMAD R15, R15, R14, RZ ;  /* 0x0000000e0f0f7224 */ /* 0x000fe400078e02ff */
[----:B0-----:R-:W-:Y:S02]  /*3550*/  IMAD.MOV.U32 R16, RZ, RZ, RZ ;  /* 0x000000ffff107224 */ /* 0x001fe400078e00ff */
[----:B------:R-:W-:Y:S01]  /*3560*/  IMAD.HI.U32 R6, R11, R15, R10 ;  /* 0x0000000f0b067227 */ /* 0x000fe200078e000a */
[----:B------:R-:W-:-:S03]  /*3570*/  LOP3.LUT R10, R2, R9, RZ, 0x3c, !PT ;  /* 0x00000009020a7212 */ /* 0x000fc600078e3cff */
[----:B------:R-:W-:Y:S01]  /*3580*/  IMAD.MOV.U32 R15, RZ, RZ, R8 ;  /* 0x000000ffff0f7224 */ /* 0x000fe200078e0008 */
[----:B------:R-:W-:Y:S02]  /*3590*/  ISETP.GE.AND P2, PT, R10, RZ, PT ;  /* 0x000000ff0a00720c */ /* 0x000fe40003f46270 */
[----:B------:R-:W-:Y:S01]  /*35a0*/  LOP3.LUT R10, RZ, R9, RZ, 0x33, !PT ;  /* 0x00000009ff0a7212 */ /* 0x000fe200078e33ff */
[----:B------:R-:W-:-:S04]  /*35b0*/  IMAD.HI.U32 R11, R6, R15, RZ ;  /* 0x0000000f060b7227 */ /* 0x000fc800078e00ff */
[----:B------:R-:W-:-:S04]  /*35c0*/  IMAD.MOV R8, RZ, RZ, -R11 ;  /* 0x000000ffff087224 */ /* 0x000fc800078e0a0b */
[----:B------:R-:W-:Y:S02]  /*35d0*/  IMAD R13, R14, R8, R15 ;  /* 0x000000080e0d7224 */ /* 0x000fe400078e020f */
[----:B------:R-:W0:Y:S01]  /*35e0*/  LDC R8, c[0x0][0x3c0] ;  /* 0x0000f000ff087b82 */ /* 0x000e220000000800 */
[----:B------:R-:W-:Y:S02]  /*35f0*/  @!P2 IMAD.MOV R12, RZ, RZ, -R12 ;  /* 0x000000ffff0ca224 */ /* 0x000fe400078e0a0c */
[----:B------:R-:W-:-:S03]  /*3600*/  ISETP.GT.U32.AND P6, PT, R0, R13, PT ;  /* 0x0000000d0000720c */ /* 0x000fc60003fc4070 */
[----:B------:R-:W-:-:S04]  /*3610*/  SEL R12, R10, R12, !P3 ;  /* 0x0000000c0a0c7207 */ /* 0x000fc80005800000 */
[----:B------:R-:W-:-:S06]  /*3620*/  IABS R15, R12 ;  /* 0x0000000c000f7213 */ /* 0x000fcc0000000000 */
[----:B------:R-:W-:Y:S01]  /*3630*/  @!P6 IADD3 R13, PT, PT, R13, -R14, RZ ;  /* 0x8000000e0d0de210 */ /* 0x000fe20007ffe0ff */
[----:B------:R-:W-:-:S03]  /*3640*/  @!P6 VIADD R11, R11, 0x1 ;  /* 0x000000010b0be836 */ /* 0x000fc60000000000 */
[----:B------:R-:W-:Y:S02]  /*3650*/  ISETP.GE.U32.AND P4, PT, R13, R0, PT ;  /* 0x000000000d00720c */ /* 0x000fe40003f86070 */
[----:B------:R-:W-:Y:S02]  /*3660*/  LOP3.LUT R13, R4, R9, RZ, 0x3c, !PT ;  /* 0x00000009040d7212 */ /* 0x000fe400078e3cff */
[----:B0-----:R-:W-:Y:S02]  /*3670*/  IABS R14, R8 ;  /* 0x00000008000e7213 */ /* 0x001fe40000000000 */
[----:B------:R-:W-:Y:S02]  /*3680*/  ISETP.GE.AND P1, PT, R13, RZ, PT ;  /* 0x000000ff0d00720c */ /* 0x000fe40003f26270 */
[----:B-1----:R-:W-:Y:S01]  /*3690*/  IADD3 R13, PT, PT, RZ, -R17, RZ ;  /* 0x80000011ff0d7210 */ /* 0x002fe20007ffe0ff */
[----:B------:R-:W0:Y:S04]  /*36a0*/  I2F.RP R19, R14 ;  /* 0x0000000e00137306 */ /* 0x000e280000209400 */
[----:B------:R-:W-:-:S06]  /*36b0*/  @P4 VIADD R11, R11, 0x1 ;  /* 0x000000010b0b4836 */ /* 0x000fcc0000000000 */
[----:B------:R-:W-:-:S05]  /*36c0*/  @!P1 IMAD.MOV R11, RZ, RZ, -R11 ;  /* 0x000000ffff0b9224 */ /* 0x000fca00078e0a0b */
[----:B------:R-:W-:Y:S01]  /*36d0*/  SEL R10, R10, R11, !P3 ;  /* 0x0000000b0a0a7207 */ /* 0x000fe20005800000 */
[----:B------:R-:W-:Y:S01]  /*36e0*/  IMAD R11, R13, R22, RZ ;  /* 0x000000160d0b7224 */ /* 0x000fe200078e02ff */
[----:B0-----:R-:W0:Y:S02]  /*36f0*/  MUFU.RCP R19, R19 ;  /* 0x0000001300137308 */ /* 0x001e240000001000 */
[----:B------:R-:W-:Y:S01]  /*3700*/  IABS R13, R10 ;  /* 0x0000000a000d7213 */ /* 0x000fe20000000000 */
[----:B------:R-:W-:Y:S02]  /*3710*/  IMAD.HI.U32 R16, R17, R11, R16 ;  /* 0x0000000b11107227 */ /* 0x000fe400078e0010 */
[----:B------:R-:W1:Y:S02]  /*3720*/  LDC R11, c[0x0][0x3bc] ;  /* 0x0000ef00ff0b7b82 */ /* 0x000e640000000800 */
[----:B------:R-:W-:Y:S02]  /*3730*/  IMAD.MOV.U32 R17, RZ, RZ, R13 ;  /* 0x000000ffff117224 */ /* 0x000fe400078e000d */
[----:B------:R-:W-:-:S04]  /*3740*/  IMAD.HI.U32 R13, R16, R15, RZ ;  /* 0x0000000f100d7227 */ /* 0x000fc800078e00ff */
[----:B------:R-:W-:-:S04]  /*3750*/  IMAD.HI.U32 R16, R16, R17, RZ ;  /* 0x0000001110107227 */ /* 0x000fc800078e00ff */
[----:B------:R-:W-:Y:S01]  /*3760*/  IMAD.MOV R18, RZ, RZ, -R13 ;  /* 0x000000ffff127224 */ /* 0x000fe200078e0a0d */
[----:B------:R-:W-:-:S03]  /*3770*/  IADD3 R20, PT, PT, -R16, RZ, RZ ;  /* 0x000000ff10147210 */ /* 0x000fc60007ffe1ff */
[----:B------:R-:W-:Y:S01]  /*3780*/  IMAD R15, R22, R18, R15 ;  /* 0x00000012160f7224 */ /* 0x000fe200078e020f */
[----:B------:R-:W-:Y:S01]  /*3790*/  LOP3.LUT R18, R10, R7, RZ, 0x3c, !PT ;  /* 0x000000070a127212 */ /* 0x000fe200078e3cff */
[C---:B------:R-:W-:Y:S02]  /*37a0*/  IMAD R17, R22.reuse, R20, R17 ;  /* 0x0000001416117224 */ /* 0x040fe400078e0211 */
[----:B0-----:R-:W-:Y:S01]  /*37b0*/  VIADD R20, R19, 0xffffffe ;  /* 0x0ffffffe13147836 */ /* 0x001fe20000000000 */
[C---:B------:R-:W-:Y:S02]  /*37c0*/  ISETP.GT.U32.AND P5, PT, R22.reuse, R15, PT ;  /* 0x0000000f1600720c */ /* 0x040fe40003fa4070 */
[----:B------:R-:W-:Y:S02]  /*37d0*/  ISETP.GT.U32.AND P6, PT, R22, R17, PT ;  /* 0x000000111600720c */ /* 0x000fe40003fc4070 */
[----:B------:R-:W-:Y:S02]  /*37e0*/  ISETP.GE.AND P1, PT, R18, RZ, PT ;  /* 0x000000ff1200720c */ /* 0x000fe40003f26270 */
[----:B-1----:R-:W-:-:S04]  /*37f0*/  IABS R18, R11 ;  /* 0x0000000b00127213 */ /* 0x002fc80000000000 */
[----:B------:R-:W0:Y:S03]  /*3800*/  I2F.RP R23, R18 ;  /* 0x0000001200177306 */ /* 0x000e260000209400 */
[--C-:B------:R-:W-:Y:S02]  /*3810*/  @!P5 IMAD.IADD R15, R15, 0x1, -R22.reuse ;  /* 0x000000010f0fd824 */ /* 0x100fe400078e0a16 */
[----:B------:R-:W-:Y:S02]  /*3820*/  @!P6 IMAD.IADD R17, R17, 0x1, -R22 ;  /* 0x000000011111e824 */ /* 0x000fe400078e0a16 */
[----:B------:R-:W-:Y:S01]  /*3830*/  @!P5 VIADD R13, R13, 0x1 ;  /* 0x000000010d0dd836 */ /* 0x000fe20000000000 */
[----:B------:R-:W-:Y:S01]  /*3840*/  ISETP.GE.U32.AND P3, PT, R15, R22, PT ;  /* 0x000000160f00720c */ /* 0x000fe20003f66070 */
[----:B------:R-:W-:Y:S01]  /*3850*/  @!P6 VIADD R16, R16, 0x1 ;  /* 0x000000011010e836 */ /* 0x000fe20000000000 */
[----:B------:R-:W-:-:S02]  /*3860*/  LOP3.LUT R15, R12, R7, RZ, 0x3c, !PT ;  /* 0x000000070c0f7212 */ /* 0x000fc400078e3cff */
[----:B------:R-:W-:Y:S02]  /*3870*/  ISETP.GE.U32.AND P4, PT, R17, R22, PT ;  /* 0x000000161100720c */ /* 0x000fe40003f86070 */
[----:B------:R-:W-:Y:S01]  /*3880*/  ISETP.GE.AND P2, PT, R15, RZ, PT ;  /* 0x000000ff0f00720c */ /* 0x000fe20003f46270 */
[----:B------:R-:W1:Y:S01]  /*3890*/  F2I.FTZ.U32.TRUNC.NTZ R17, R20 ;  /* 0x0000001400117305 */ /* 0x000e62000021f000 */
[----:B------:R-:W-:-:S05]  /*38a0*/  LOP3.LUT R15, RZ, R7, RZ, 0x33, !PT ;  /* 0x00000007ff0f7212 */ /* 0x000fca00078e33ff */
[----:B------:R-:W-:Y:S02]  /*38b0*/  @P3 IADD3 R13, PT, PT, R13, 0x1, RZ ;  /* 0x000000010d0d3810 */ /* 0x000fe40007ffe0ff */
[----:B------:R-:W-:Y:S01]  /*38c0*/  ISETP.NE.AND P3, PT, R7, RZ, PT ;  /* 0x000000ff0700720c */ /* 0x000fe20003f65270 */
[----:B0-----:R-:W0:Y:S01]  /*38d0*/  MUFU.RCP R23, R23 ;  /* 0x0000001700177308 */ /* 0x001e220000001000 */
[----:B------:R-:W-:Y:S02]  /*38e0*/  @P4 VIADD R16, R16, 0x1 ;  /* 0x0000000110104836 */ /* 0x000fe40000000000 */
[----:B------:R-:W-:Y:S02]  /*38f0*/  @!P2 IMAD.MOV R13, RZ, RZ, -R13 ;  /* 0x000000ffff0da224 */ /* 0x000fe400078e0a0d */
[----:B------:R-:W-:Y:S02]  /*3900*/  @!P1 IMAD.MOV R16, RZ, RZ, -R16 ;  /* 0x000000ffff109224 */ /* 0x000fe400078e0a10 */
[----:B-1----:R-:W-:Y:S01]  /*3910*/  IMAD.MOV R19, RZ, RZ, -R17 ;  /* 0x000000ffff137224 */ /* 0x002fe200078e0a11 */
[----:B------:R-:W-:-:S02]  /*3920*/  SEL R13, R15, R13, !P3 ;  /* 0x0000000d0f0d7207 */ /* 0x000fc40005800000 */
[----:B------:R-:W-:Y:S01]  /*3930*/  SEL R15, R15, R16, !P3 ;  /* 0x000000100f0f7207 */ /* 0x000fe20005800000 */
[----:B------:R-:W-:Y:S01]  /*3940*/  IMAD R19, R19, R14, RZ ;  /* 0x0000000e13137224 */ /* 0x000fe200078e02ff */
[----:B------:R-:W-:Y:S01]  /*3950*/  IABS R21, R13 ;  /* 0x0000000d00157213 */ /* 0x000fe20000000000 */
[----:B------:R-:W-:Y:S01]  /*3960*/  IMAD.MOV.U32 R16, RZ, RZ, RZ ;  /* 0x000000ffff107224 */ /* 0x000fe200078e00ff */
[----:B------:R-:W-:-:S03]  /*3970*/  IABS R22, R15 ;  /* 0x0000000f00167213 */ /* 0x000fc60000000000 */
[----:B------:R-:W-:Y:S01]  /*3980*/  IMAD.HI.U32 R20, R17, R19, R16 ;  /* 0x0000001311147227 */ /* 0x000fe200078e0010 */
[----:B------:R-:W-:-:S03]  /*3990*/  MOV R17, R21 ;  /* 0x0000001500117202 */ /* 0x000fc60000000f00 */
[----:B------:R-:W-:Y:S02]  /*39a0*/  IMAD.MOV.U32 R21, RZ, RZ, R22 ;  /* 0x000000ffff157224 */ /* 0x000fe400078e0016 */
[----:B------:R-:W-:-:S04]  /*39b0*/  IMAD.HI.U32 R16, R20, R17, RZ ;  /* 0x0000001114107227 */ /* 0x000fc800078e00ff */
[----:B------:R-:W-:-:S04]  /*39c0*/  IMAD.HI.U32 R19, R20, R21, RZ ;  /* 0x0000001514137227 */ /* 0x000fc800078e00ff */
[----:B------:R-:W-:Y:S02]  /*39d0*/  IMAD.MOV R20, RZ, RZ, -R16 ;  /* 0x000000ffff147224 */ /* 0x000fe400078e0a10 */
[----:B------:R-:W-:Y:S02]  /*39e0*/  IMAD.MOV R22, RZ, RZ, -R19 ;  /* 0x000000ffff167224 */ /* 0x000fe400078e0a13 */
[C---:B------:R-:W-:Y:S01]  /*39f0*/  IMAD R17, R14.reuse, R20, R17 ;  /* 0x000000140e117224 */ /* 0x040fe200078e0211 */
[----:B------:R-:W-:Y:S01]  /*3a00*/  LOP3.LUT R20, R15, R8, RZ, 0x3c, !PT ;  /* 0x000000080f147212 */ /* 0x000fe200078e3cff */
[C---:B------:R-:W-:Y:S01]  /*3a10*/  IMAD R21, R14.reuse, R22, R21 ;  /* 0x000000160e157224 */ /* 0x040fe200078e0215 */
[----:B0-----:R-:W-:Y:S02]  /*3a20*/  IADD3 R22, PT, PT, R23, 0xffffffe, RZ ;  /* 0x0ffffffe17167810 */ /* 0x001fe40007ffe0ff */
[C---:B------:R-:W-:Y:S02]  /*3a30*/  ISETP.GT.U32.AND P5, PT, R14.reuse, R17, PT ;  /* 0x000000110e00720c */ /* 0x040fe40003fa4070 */
[----:B------:R-:W-:-:S02]  /*3a40*/  ISETP.GT.U32.AND P6, PT, R14, R21, PT ;  /* 0x000000150e00720c */ /* 0x000fc40003fc4070 */
[----:B------:R-:W-:Y:S02]  /*3a50*/  ISETP.GE.AND P1, PT, R20, RZ, PT ;  /* 0x000000ff1400720c */ /* 0x000fe40003f26270 */
[----:B------:R-:W-:-:S07]  /*3a60*/  LOP3.LUT R20, RZ, R8, RZ, 0x33, !PT ;  /* 0x00000008ff147212 */ /* 0x000fce00078e33ff */
[--C-:B------:R-:W-:Y:S02]  /*3a70*/  @!P5 IMAD.IADD R17, R17, 0x1, -R14.reuse ;  /* 0x000000011111d824 */ /* 0x100fe400078e0a0e */
[----:B------:R-:W-:Y:S02]  /*3a80*/  @!P6 IMAD.IADD R21, R21, 0x1, -R14 ;  /* 0x000000011515e824 */ /* 0x000fe400078e0a0e */
[----:B------:R-:W-:Y:S01]  /*3a90*/  @!P5 VIADD R16, R16, 0x1 ;  /* 0x000000011010d836 */ /* 0x000fe20000000000 */
[-C--:B------:R-:W-:Y:S01]  /*3aa0*/  ISETP.GE.U32.AND P3, PT, R17, R14.reuse, PT ;  /* 0x0000000e1100720c */ /* 0x080fe20003f66070 */
[----:B------:R-:W-:Y:S01]  /*3ab0*/  @!P6 VIADD R19, R19, 0x1 ;  /* 0x000000011313e836 */ /* 0x000fe20000000000 */
[----:B------:R-:W-:Y:S01]  /*3ac0*/  ISETP.GE.U32.AND P4, PT, R21, R14, PT ;  /* 0x0000000e1500720c */ /* 0x000fe20003f86070 */
[----:B------:R-:W0:Y:S01]  /*3ad0*/  F2I.FTZ.U32.TRUNC.NTZ R17, R22 ;  /* 0x0000001600117305 */ /* 0x000e22000021f000 */
[----:B------:R-:W-:-:S04]  /*3ae0*/  LOP3.LUT R14, R13, R8, RZ, 0x3c, !PT ;  /* 0x000000080d0e7212 */ /* 0x000fc800078e3cff */
[----:B------:R-:W-:-:S05]  /*3af0*/  ISETP.GE.AND P2, PT, R14, RZ, PT ;  /* 0x000000ff0e00720c */ /* 0x000fca0003f46270 */
[----:B------:R-:W-:Y:S01]  /*3b00*/  @P3 VIADD R16, R16, 0x1 ;  /* 0x0000000110103836 */ /* 0x000fe20000000000 */
[----:B------:R-:W-:Y:S01]  /*3b10*/  ISETP.NE.AND P3, PT, R8, RZ, PT ;  /* 0x000000ff0800720c */ /* 0x000fe20003f65270 */
[----:B------:R-:W-:Y:S02]  /*3b20*/  @P4 VIADD R19, R19, 0x1 ;  /* 0x0000000113134836 */ /* 0x000fe40000000000 */
[----:B0-----:R-:W-:Y:S02]  /*3b30*/  IMAD.MOV R21, RZ, RZ, -R17 ;  /* 0x000000ffff157224 */ /* 0x001fe400078e0a11 */
[----:B------:R-:W-:Y:S02]  /*3b40*/  @!P1 IMAD.MOV R19, RZ, RZ, -R19 ;  /* 0x000000ffff139224 */ /* 0x000fe400078e0a13 */
[----:B------:R-:W-:-:S04]  /*3b50*/  @!P2 IADD3 R16, PT, PT, -R16, RZ, RZ ;  /* 0x000000ff1010a210 */ /* 0x000fc80007ffe1ff */
[C---:B------:R-:W-:Y:S01]  /*3b60*/  SEL R14, R20.reuse, R16, !P3 ;  /* 0x00000010140e7207 */ /* 0x040fe20005800000 */
[----:B------:R-:W-:Y:S01]  /*3b70*/  IMAD.MOV.U32 R16, RZ, RZ, RZ ;  /* 0x000000ffff107224 */ /* 0x000fe200078e00ff */
[----:B------:R-:W-:Y:S01]  /*3b80*/  SEL R20, R20, R19, !P3 ;  /* 0x0000001314147207 */ /* 0x000fe20005800000 */
[----:B------:R-:W-:Y:S01]  /*3b90*/  IMAD R19, R21, R18, RZ ;  /* 0x0000001215137224 */ /* 0x000fe200078e02ff */
[----:B------:R-:W-:Y:S02]  /*3ba0*/  IABS R21, R14 ;  /* 0x0000000e00157213 */ /* 0x000fe40000000000 */
[----:B------:R-:W-:Y:S01]  /*3bb0*/  IABS R23, R20 ;  /* 0x0000001400177213 */ /* 0x000fe20000000000 */
[----:B------:R-:W-:-:S04]  /*3bc0*/  IMAD.HI.U32 R22, R17, R19, R16 ;  /* 0x0000001311167227 */ /* 0x000fc800078e0010 */
[----:B------:R-:W-:Y:S02]  /*3bd0*/  IMAD.MOV.U32 R17, RZ, RZ, R21 ;  /* 0x000000ffff117224 */ /* 0x000fe400078e0015 */
        /* <DEDUP_REMOVED lines=18> */
[----:B------:R-:W-:Y:S02]  /*3d00*/  ISETP.GE.AND P1, PT, R18, RZ, PT ;  /* 0x000000ff1200720c */ /* 0x000fe40003f26270 */
[----:B------:R-:W-:Y:S01]  /*3d10*/  LOP3.LUT R18, RZ, R11, RZ, 0x33, !PT ;  /* 0x0000000bff127212 */ /* 0x000fe200078e33ff */
[----:B------:R-:W-:Y:S02]  /*3d20*/  IMAD R21, R9, R17, R2 ;  /* 0x0000001109157224 */ /* 0x000fe400078e0202 */
[----:B------:R-:W-:Y:S01]  /*3d30*/  @P3 VIADD R16, R16, 0x1 ;  /* 0x0000000110103836 */ /* 0x000fe20000000000 */
[----:B------:R-:W-:Y:S01]  /*3d40*/  ISETP.NE.AND P3, PT, R11, RZ, PT ;  /* 0x000000ff0b00720c */ /* 0x000fe20003f65270 */
[----:B------:R-:W-:Y:S01]  /*3d50*/  IMAD.MOV R2, RZ, RZ, -R13 ;  /* 0x000000ffff027224 */ /* 0x000fe200078e0a0d */
[----:B------:R-:W-:Y:S01]  /*3d60*/  @P4 IADD3 R19, PT, PT, R19, 0x1, RZ ;  /* 0x0000000113134810 */ /* 0x000fe20007ffe0ff */
[----:B------:R-:W-:-:S02]  /*3d70*/  IMAD.MOV R17, RZ, RZ, -R10 ;  /* 0x000000ffff117224 */ /* 0x000fc400078e0a0a */
[----:B------:R-:W-:Y:S02]  /*3d80*/  @!P2 IMAD.MOV R16, RZ, RZ, -R16 ;  /* 0x000000ffff10a224 */ /* 0x000fe400078e0a10 */
[----:B------:R-:W-:Y:S01]  /*3d90*/  IMAD R22, R7, R2, R12 ;  /* 0x0000000207167224 */ /* 0x000fe200078e020c */
[----:B------:R-:W-:Y:S01]  /*3da0*/  IADD3 R2, PT, PT, -R14, RZ, RZ ;  /* 0x000000ff0e027210 */ /* 0x000fe20007ffe1ff */
[----:B------:R-:W-:Y:S01]  /*3db0*/  @!P1 IMAD.MOV R19, RZ, RZ, -R19 ;  /* 0x000000ffff139224 */ /* 0x000fe200078e0a13 */
[C---:B------:R-:W-:Y:S01]  /*3dc0*/  SEL R16, R18.reuse, R16, !P3 ;  /* 0x0000001012107207 */ /* 0x040fe20005800000 */
[----:B------:R-:W-:Y:S02]  /*3dd0*/  IMAD R23, R9, R17, R4 ;  /* 0x0000001109177224 */ /* 0x000fe400078e0204 */
[----:B------:R-:W-:Y:S01]  /*3de0*/  IMAD.MOV R17, RZ, RZ, -R20 ;  /* 0x000000ffff117224 */ /* 0x000fe200078e0a14 */
[----:B------:R-:W-:Y:S01]  /*3df0*/  SEL R19, R18, R19, !P3 ;  /* 0x0000001312137207 */ /* 0x000fe20005800000 */
[----:B------:R-:W-:-:S02]  /*3e00*/  IMAD.MOV R12, RZ, RZ, -R15 ;  /* 0x000000ffff0c7224 */ /* 0x000fc400078e0a0f */
[C---:B------:R-:W-:Y:S02]  /*3e10*/  IMAD R2, R8.reuse, R2, R13 ;  /* 0x0000000208027224 */ /* 0x040fe400078e020d */
[----:B------:R-:W-:Y:S02]  /*3e20*/  IMAD R17, R8, R17, R15 ;  /* 0x0000001108117224 */ /* 0x000fe400078e020f */
[----:B------:R-:W-:Y:S02]  /*3e30*/  IMAD R10, R7, R12, R10 ;  /* 0x0000000c070a7224 */ /* 0x000fe400078e020a */
[----:B------:R-:W-:Y:S02]  /*3e40*/  IMAD R8, R21, UR15, RZ ;  /* 0x0000000f15087c24 */ /* 0x000fe4000f8e02ff */
[----:B------:R-:W-:Y:S02]  /*3e50*/  IMAD.MOV R9, RZ, RZ, -R16 ;  /* 0x000000ffff097224 */ /* 0x000fe400078e0a10 */
[----:B------:R-:W-:Y:S01]  /*3e60*/  IMAD R7, R22, UR14, RZ ;  /* 0x0000000e16077c24 */ /* 0x000fe2000f8e02ff */
[----:B------:R-:W-:Y:S01]  /*3e70*/  SHF.R.S32.HI R15, RZ, 0x1f, R8 ;  /* 0x0000001fff0f7819 */ /* 0x000fe20000011408 */
[----:B------:R-:W-:-:S02]  /*3e80*/  IMAD R2, R2, UR13, RZ ;  /* 0x0000000d02027c24 */ /* 0x000fc4000f8e02ff */
[----:B------:R-:W-:Y:S01]  /*3e90*/  IMAD.MOV R18, RZ, RZ, -R19 ;  /* 0x000000ffff127224 */ /* 0x000fe200078e0a13 */
[----:B------:R-:W-:Y:S01]  /*3ea0*/  SHF.R.S32.HI R13, RZ, 0x1f, R7 ;  /* 0x0000001fff0d7819 */ /* 0x000fe20000011407 */
[----:B------:R-:W-:Y:S01]  /*3eb0*/  IMAD R14, R11, R9, R14 ;  /* 0x000000090b0e7224 */ /* 0x000fe200078e020e */
[----:B------:R-:W-:Y:S01]  /*3ec0*/  IADD3 R8, P1, P2, R2, R7, R8 ;  /* 0x0000000702087210 */ /* 0x000fe20007a3e008 */
[----:B------:R-:W-:Y:S01]  /*3ed0*/  IMAD R12, R23, UR15, RZ ;  /* 0x0000000f170c7c24 */ /* 0x000fe2000f8e02ff */
[----:B------:R-:W-:Y:S01]  /*3ee0*/  SHF.R.S32.HI R2, RZ, 0x1f, R2 ;  /* 0x0000001fff027819 */ /* 0x000fe20000011402 */
[----:B------:R-:W-:Y:S02]  /*3ef0*/  IMAD R10, R10, UR14, RZ ;  /* 0x0000000e0a0a7c24 */ /* 0x000fe4000f8e02ff */
        /* <DEDUP_REMOVED lines=21> */
[----:B------:R-:W-:Y:S02]  /*4050*/  LEA R10, P2, R11, UR6, 0x2 ;  /* 0x000000060b0a7c11 */ /* 0x000fe4000f8410ff */
[----:B------:R-:W-:Y:S02]  /*4060*/  LEA.HI.X R9, R13, UR7, R16, 0x2, P1 ;  /* 0x000000070d097c11 */ /* 0x000fe400088f1410 */
[----:B------:R-:W-:-:S02]  /*4070*/  LEA.HI.X R11, R11, UR7, R2, 0x2, P2 ;  /* 0x000000070b0b7c11 */ /* 0x000fc400090f1402 */
[----:B------:R-:W-:Y:S01]  /*4080*/  IADD3 R2, P0, PT, R5, R4, RZ ;  /* 0x0000000405027210 */ /* 0x000fe20007f1e0ff */
[----:B------:R0:W-:Y:S04]  /*4090*/  STG.E desc[UR8][R8.64], RZ ;  /* 0x000000ff08007986 */ /* 0x0001e8000c101908 */
[----:B------:R0:W-:Y:S01]  /*40a0*/  STG.E desc[UR8][R10.64], RZ ;  /* 0x000000ff0a007986 */ /* 0x0001e2000c101908 */
[----:B------:R-:W-:Y:S01]  /*40b0*/  IMAD.X R3, RZ, RZ, R3, P0 ;  /* 0x000000ffff037224 */ /* 0x000fe200000e0603 */
[----:B------:R-:W-:-:S04]  /*40c0*/  ISETP.GE.U32.AND P0, PT, R2, UR5, PT ;  /* 0x0000000502007c0c */ /* 0x000fc8000bf06070 */
[----:B------:R-:W-:-:S13]  /*40d0*/  ISETP.GE.AND.EX P0, PT, R3, UR10, PT, P0 ;  /* 0x0000000a03007c0c */ /* 0x000fda000bf06300 */
[----:B0-----:R-:W-:Y:S05]  /*40e0*/  @!P0 BRA `(.L_x_376) ;  /* 0xfffffff000a48947 */ /* 0x001fea000383ffff */
[----:B------:R-:W-:Y:S05]  /*40f0*/  EXIT ;  /* 0x000000000000794d */ /* 0x000fea0003800000 */
.L_x_360:
        /* <DEDUP_REMOVED lines=26> */
[----:B------:R-:W-:-:S04]  /*42a0*/  IMAD.HI.U32 R13, R9, R13, R8 ;  /* 0x0000000d090d7227 */ /* 0x000fc800078e0008 */
[----:B------:R-:W-:Y:S02]  /*42b0*/  IMAD.MOV.U32 R9, RZ, RZ, RZ ;  /* 0x000000ffff097224 */ /* 0x000fe400078e00ff */
        /* <DEDUP_REMOVED lines=8> */
[----:B------:R-:W-:Y:S01]  /*4340*/  @!P2 LOP3.LUT R8, RZ, R5, RZ, 0x33, !PT ;  /* 0x00000005ff08a212 */ /* 0x000fe200078e33ff */
[----:B------:R-:W-:Y:S06]  /*4350*/  BRA `(.L_x_379) ;  /* 0x0000000000147947 */ /* 0x000fec0003800000 */
.L_x_378:
[----:B------:R-:W-:Y:S01]  /*4360*/  IMAD.MOV.U32 R8, RZ, RZ, R10 ;  /* 0x000000ffff087224 */ /* 0x000fe200078e000a */
[----:B------:R-:W-:-:S07]  /*4370*/  MOV R6, 0x4390 ;  /* 0x0000439000067802 */ /* 0x000fce0000000f00 */
[----:B-1----:R-:W-:Y:S05]  /*4380*/  CALL.REL.NOINC `($__internal_10_$__cuda_sm20_div_u64) ;  /* 0x0000004800d07944 */ /* 0x002fea0003c00000 */
[----:B------:R-:W-:Y:S02]  /*4390*/  IMAD.MOV.U32 R8, RZ, RZ, R10 ;  /* 0x000000ffff087224 */ /* 0x000fe400078e000a */
[----:B------:R-:W-:-:S07]  /*43a0*/  IMAD.MOV.U32 R9, RZ, RZ, R11 ;  /* 0x000000ffff097224 */ /* 0x000fce00078e000b */
.L_x_379:
[----:B-1----:R-:W-:Y:S05]  /*43b0*/  BSYNC.RECONVERGENT B0 ;  /* 0x0000000000007941 */ /* 0x002fea0003800200 */
.L_x_377:
        /* <DEDUP_REMOVED lines=29> */
[----:B------:R-:W-:-:S05]  /*4590*/  IMAD R8, R7, R8, R10 ;  /* 0x0000000807087224 */ /* 0x000fca00078e020a */
[----:B------:R-:W-:Y:S02]  /*45a0*/  ISETP.GT.U32.AND P1, PT, R7, R8, PT ;  /* 0x000000080700720c */ /* 0x000fe40003f24070 */
[----:B0-----:R-:W-:-:S11]  /*45b0*/  IADD3 R10, PT, PT, R12, 0xffffffe, RZ ;  /* 0x0ffffffe0c0a7810 */ /* 0x001fd60007ffe0ff */
[----:B------:R-:W-:Y:S02]  /*45c0*/  @!P1 IMAD.IADD R8, R8, 0x1, -R7 ;  /* 0x0000000108089824 */ /* 0x000fe400078e0a07 */
[----:B------:R-:W-:Y:S01]  /*45d0*/  @!P1 VIADD R9, R9, 0x1 ;  /* 0x0000000109099836 */ /* 0x000fe20000000000 */
[----:B------:R0:W3:Y:S01]  /*45e0*/  F2I.FTZ.U32.TRUNC.NTZ R11, R10 ;  /* 0x0000000a000b7305 */ /* 0x0000e2000021f000 */
[----:B------:R-:W-:Y:S02]  /*45f0*/  ISETP.NE.AND P1, PT, R3, RZ, PT ;  /* 0x000000ff0300720c */ /* 0x000fe40003f25270 */
[----:B------:R-:W-:Y:S02]  /*4600*/  ISETP.GE.U32.AND P2, PT, R8, R7, PT ;  /* 0x000000070800720c */ /* 0x000fe40003f46070 */
[----:B------:R-:W-:Y:S01]  /*4610*/  LOP3.LUT R8, R2, R3, RZ, 0x3c, !PT ;  /* 0x0000000302087212 */ /* 0x000fe200078e3cff */
[----:B------:R-:W5:Y:S03]  /*4620*/  LDC R7, c[0x0][0x3c0] ;  /* 0x0000f000ff077b82 */ /* 0x000f660000000800 */
[----:B------:R-:W-:Y:S01]  /*4630*/  ISETP.GE.AND P3, PT, R8, RZ, PT ;  /* 0x000000ff0800720c */ /* 0x000fe20003f66270 */
[----:B0-----:R-:W-:-:S02]  /*4640*/  IMAD.MOV.U32 R10, RZ, RZ, RZ ;  /* 0x000000ffff0a7224 */ /* 0x001fc400078e00ff */
[----:B---3--:R-:W-:-:S04]  /*4650*/  IMAD.MOV R8, RZ, RZ, -R11 ;  /* 0x000000ffff087224 */ /* 0x008fc800078e0a0b */
[----:B------:R-:W-:Y:S02]  /*4660*/  @P2 VIADD R9, R9, 0x1 ;  /* 0x0000000109092836 */ /* 0x000fe40000000000 */
[----:B------:R-:W-:-:S04]  /*4670*/  IMAD R15, R8, R13, RZ ;  /* 0x0000000d080f7224 */ /* 0x000fc800078e02ff */
[----:B------:R-:W-:Y:S01]  /*4680*/  @!P3 IMAD.MOV R9, RZ, RZ, -R9 ;  /* 0x000000ffff09b224 */ /* 0x000fe200078e0a09 */
[----:B------:R-:W-:Y:S01]  /*4690*/  @!P1 LOP3.LUT R9, RZ, R3, RZ, 0x33, !PT ;  /* 0x00000003ff099212 */ /* 0x000fe200078e33ff */
[----:B------:R-:W-:-:S03]  /*46a0*/  IMAD.HI.U32 R15, R11, R15, R10 ;  /* 0x0000000f0b0f7227 */ /* 0x000fc600078e000a */
[----:B------:R-:W-:Y:S02]  /*46b0*/  IABS R8, R9 ;  /* 0x0000000900087213 */ /* 0x000fe40000000000 */
[----:B-----5:R-:W-:Y:S02]  /*46c0*/  IABS R17, R7 ;  /* 0x0000000700117213 */ /* 0x020fe40000000000 */
[----:B------:R-:W-:Y:S02]  /*46d0*/  MOV R10, R8 ;  /* 0x00000008000a7202 */ /* 0x000fe40000000f00 */
[----:B------:R-:W0:Y:S03]  /*46e0*/  I2F.RP R12, R17 ;  /* 0x00000011000c7306 */ /* 0x000e260000209400 */
[----:B------:R-:W-:Y:S02]  /*46f0*/  IMAD.HI.U32 R8, R15, R10, RZ ;  /* 0x0000000a0f087227 */ /* 0x000fe400078e00ff */
[----:B------:R-:W3:Y:S02]  /*4700*/  LDC R15, c[0x0][0x3bc] ;  /* 0x0000ef00ff0f7b82 */ /* 0x000ee40000000800 */
[----:B------:R-:W-:-:S04]  /*4710*/  IMAD.MOV R11, RZ, RZ, -R8 ;  /* 0x000000ffff0b7224 */ /* 0x000fc800078e0a08 */
[C---:B------:R-:W-:Y:S01]  /*4720*/  IMAD R10, R13.reuse, R11, R10 ;  /* 0x0000000b0d0a7224 */ /* 0x040fe200078e020a */
[----:B0-----:R-:W0:Y:S04]  /*4730*/  MUFU.RCP R12, R12 ;  /* 0x0000000c000c7308 */ /* 0x001e280000001000 */
[----:B------:R-:W-:-:S13]  /*4740*/  ISETP.GT.U32.AND P2, PT, R13, R10, PT ;  /* 0x0000000a0d00720c */ /* 0x000fda0003f44070 */
[----:B------:R-:W-:Y:S01]  /*4750*/  @!P2 IMAD.IADD R10, R10, 0x1, -R13 ;  /* 0x000000010a0aa824 */ /* 0x000fe200078e0a0d */
[----:B---3--:R-:W-:Y:S01]  /*4760*/  IABS R19, R15 ;  /* 0x0000000f00137213 */ /* 0x008fe20000000000 */
        /* <DEDUP_REMOVED lines=25> */
[----:B------:R-:W-:Y:S01]  /*4900*/  @!P2 IADD3 R10, PT, PT, R10, -R17, RZ ;  /* 0x800000110a0aa210 */ /* 0x000fe20007ffe0ff */
[----:B------:R-:W-:Y:S01]  /*4910*/  @!P2 VIADD R8, R8, 0x1 ;  /* 0x000000010808a836 */ /* 0x000fe20000000000 */
[----:B------:R-:W-:-:S02]  /*4920*/  ISETP.NE.AND P2, PT, R7, RZ, PT ;  /* 0x000000ff0700720c */ /* 0x000fc40003f45270 */
[----:B------:R-:W-:Y:S02]  /*4930*/  ISETP.GE.U32.AND P1, PT, R10, R17, PT ;  /* 0x000000110a00720c */ /* 0x000fe40003f26070 */
[----:B------:R-:W-:-:S04]  /*4940*/  LOP3.LUT R10, R14, R7, RZ, 0x3c, !PT ;  /* 0x000000070e0a7212 */ /* 0x000fc800078e3cff */
[----:B------:R-:W-:Y:S01]  /*4950*/  ISETP.GE.AND P3, PT, R10, RZ, PT ;  /* 0x000000ff0a00720c */ /* 0x000fe20003f66270 */
[----:B------:R-:W-:-:S06]  /*4960*/  IMAD.MOV.U32 R10, RZ, RZ, RZ ;  /* 0x000000ffff0a7224 */ /* 0x000fcc00078e00ff */
[----:B------:R-:W-:-:S04]  /*4970*/  @P1 VIADD R8, R8, 0x1 ;  /* 0x0000000108081836 */ /* 0x000fc80000000000 */
[----:B------:R-:W-:Y:S02]  /*4980*/  IMAD.MOV.U32 R16, RZ, RZ, R8 ;  /* 0x000000ffff107224 */ /* 0x000fe400078e0008 */
[----:B0-----:R-:W-:-:S03]  /*4990*/  IMAD.MOV R8, RZ, RZ, -R11 ;  /* 0x000000ffff087224 */ /* 0x001fc600078e0a0b */
[----:B------:R-:W-:Y:S01]  /*49a0*/  @!P3 IADD3 R16, PT, PT, -R16, RZ, RZ ;  /* 0x000000ff1010b210 */ /* 0x000fe20007ffe1ff */
[----:B------:R-:W-:Y:S01]  /*49b0*/  IMAD R13, R8, R19, RZ ;  /* 0x00000013080d7224 */ /* 0x000fe200078e02ff */
[----:B------:R-:W-:-:S03]  /*49c0*/  @!P2 LOP3.LUT R16, RZ, R7, RZ, 0x33, !PT ;  /* 0x00000007ff10a212 */ /* 0x000fc600078e33ff */
[----:B------:R-:W-:Y:S01]  /*49d0*/  IMAD.HI.U32 R13, R11, R13, R10 ;  /* 0x0000000d0b0d7227 */ /* 0x000fe200078e000a */
[----:B------:R-:W-:-:S03]  /*49e0*/  IABS R8, R16 ;  /* 0x0000001000087213 */ /* 0x000fc60000000000 */
[----:B------:R-:W-:Y:S02]  /*49f0*/  IMAD.MOV R12, RZ, RZ, -R16 ;  /* 0x000000ffff0c7224 */ /* 0x000fe400078e0a10 */
[----:B------:R-:W-:-:S04]  /*4a00*/  IMAD.MOV.U32 R10, RZ, RZ, R8 ;  /* 0x000000ffff0a7224 */ /* 0x000fc800078e0008 */
        /* <DEDUP_REMOVED lines=17> */
[----:B------:R-:W-:Y:S02]  /*4b20*/  @P1 IADD3 R8, PT, PT, R8, 0x1, RZ ;  /* 0x0000000108081810 */ /* 0x000fe40007ffe0ff */
[----:B------:R-:W-:-:S04]  /*4b30*/  IMAD R9, R10, UR15, RZ ;  /* 0x0000000f0a097c24 */ /* 0x000fc8000f8e02ff */
        /* <DEDUP_REMOVED lines=20> */
.L_x_381:
[----:B------:R-:W-:Y:S05]  /*4c80*/  BSYNC.RECONVERGENT B0 ;  /* 0x0000000000007941 */ /* 0x000fea0003800200 */
.L_x_380:
        /* <DEDUP_REMOVED lines=14> */
.L_x_382:
        /* <DEDUP_REMOVED lines=17> */
[----:B-1----:R-:W1:Y:S01]  /*4e80*/  MUFU.RCP R18, R18 ;  /* 0x0000001200127308 */ /* 0x002e620000001000 */
[----:B------:R-:W-:Y:S01]  /*4e90*/  MOV R0, R14 ;  /* 0x0000000e00007202 */ /* 0x000fe20000000f00 */
        /* <DEDUP_REMOVED lines=8> */
[----:B--2---:R-:W-:Y:S01]  /*4f20*/  IADD3 R15, PT, PT, RZ, -R11, RZ ;  /* 0x8000000bff0f7210 */ /* 0x004fe20007ffe0ff */
[----:B0-----:R-:W-:-:S04]  /*4f30*/  IMAD.MOV.U32 R16, RZ, RZ, RZ ;  /* 0x000000ffff107224 */ /* 0x001fc800078e00ff */
[----:B------:R-:W-:-:S04]  /*4f40*/  IMAD R15, R15, R14, RZ ;  /* 0x0000000e0f0f7224 */ /* 0x000fc800078e02ff */
        /* <DEDUP_REMOVED lines=13> */
[----:B------:R-:W-:Y:S02]  /*5020*/  @!P6 IMAD.IADD R13, R13, 0x1, -R14 ;  /* 0x000000010d0de824 */ /* 0x000fe400078e0a0e */
[----:B------:R-:W-:-:S03]  /*5030*/  @!P6 VIADD R11, R11, 0x1 ;  /* 0x000000010b0be836 */ /* 0x000fc60000000000 */
[----:B------:R-:W-:Y:S02]  /*5040*/  ISETP.GE.U32.AND P4, PT, R13, R0, PT ;  /* 0x000000000d00720c */ /* 0x000fe40003f86070 */
[----:B------:R-:W-:Y:S02]  /*5050*/  LOP3.LUT R13, R4, R9, RZ, 0x3c, !PT ;  /* 0x00000009040d7212 */ /* 0x000fe400078e3cff */
[----:B0-----:R-:W-:Y:S02]  /*5060*/  IABS R14, R8 ;  /* 0x00000008000e7213 */ /* 0x001fe40000000000 */
[----:B------:R-:W-:Y:S01]  /*5070*/  ISETP.GE.AND P1, PT, R13, RZ, PT ;  /* 0x000000ff0d00720c */ /* 0x000fe20003f26270 */
[----:B-1----:R-:W-:Y:S01]  /*5080*/  IMAD.MOV R13, RZ, RZ, -R17 ;  /* 0x000000ffff0d7224 */ /* 0x002fe200078e0a11 */
[----:B------:R-:W0:Y:S05]  /*5090*/  I2F.RP R19, R14 ;  /* 0x0000000e00137306 */ /* 0x000e2a0000209400 */
[----:B------:R-:W-:-:S06]  /*50a0*/  @P4 IADD3 R11, PT, PT, R11, 0x1, RZ ;  /* 0x000000010b0b4810 */ /* 0x000fcc0007ffe0ff */
[----:B------:R-:W-:Y:S01]  /*50b0*/  @!P1 IMAD.MOV R11, RZ, RZ, -R11 ;  /* 0x000000ffff0b9224 */ /* 0x000fe200078e0a0b */
[----:B0-----:R-:W0:Y:S04]  /*50c0*/  MUFU.RCP R19, R19 ;  /* 0x0000001300137308 */ /* 0x001e280000001000 */
[----:B------:R-:W-:Y:S01]  /*50d0*/  SEL R10, R10, R11, !P3 ;  /* 0x0000000b0a0a7207 */ /* 0x000fe20005800000 */
[----:B------:R-:W-:-:S03]  /*50e0*/  IMAD R11, R13, R22, RZ ;  /* 0x000000160d0b7224 */ /* 0x000fc600078e02ff */
[----:B------:R-:W-:Y:S01]  /*50f0*/  IABS R13, R10 ;  /* 0x0000000a000d7213 */ /* 0x000fe20000000000 */
[----:B------:R-:W-:Y:S02]  /*5100*/  IMAD.HI.U32 R16, R17, R11, R16 ;  /* 0x0000000b11107227 */ /* 0x000fe400078e0010 */
[----:B------:R-:W1:Y:S02]  /*5110*/  LDC R11, c[0x0][0x3bc] ;  /* 0x0000ef00ff0b7b82 */ /* 0x000e640000000800 */
[----:B------:R-:W-:Y:S02]  /*5120*/  IMAD.MOV.U32 R17, RZ, RZ, R13 ;  /* 0x000000ffff117224 */ /* 0x000fe400078e000d */
[----:B------:R-:W-:-:S04]  /*5130*/  IMAD.HI.U32 R13, R16, R15, RZ ;  /* 0x0000000f100d7227 */ /* 0x000fc800078e00ff */
[----:B------:R-:W-:Y:S01]  /*5140*/  IMAD.HI.U32 R16, R16, R17, RZ ;  /* 0x0000001110107227 */ /* 0x000fe200078e00ff */
[----:B------:R-:W-:-:S03]  /*5150*/  IADD3 R18, PT, PT, -R13, RZ, RZ ;  /* 0x000000ff0d127210 */ /* 0x000fc60007ffe1ff */
[----:B------:R-:W-:Y:S02]  /*5160*/  IMAD.MOV R20, RZ, RZ, -R16 ;  /* 0x000000ffff147224 */ /* 0x000fe400078e0a10 */
[----:B------:R-:W-:Y:S01]  /*5170*/  IMAD R15, R22, R18, R15 ;  /* 0x00000012160f7224 */ /* 0x000fe200078e020f */
[----:B------:R-:W-:Y:S01]  /*5180*/  LOP3.LUT R18, R10, R7, RZ, 0x3c, !PT ;  /* 0x000000070a127212 */ /* 0x000fe200078e3cff */
[C---:B------:R-:W-:Y:S02]  /*5190*/  IMAD R17, R22.reuse, R20, R17 ;  /* 0x0000001416117224 */ /* 0x040fe400078e0211 */
[----:B0-----:R-:W-:Y:S01]  /*51a0*/  VIADD R20, R19, 0xffffffe ;  /* 0x0ffffffe13147836 */ /* 0x001fe20000000000 */
[C---:B------:R-:W-:Y:S02]  /*51b0*/  ISETP.GT.U32.AND P5, PT, R22.reuse, R15, PT ;  /* 0x0000000f1600720c */ /* 0x040fe40003fa4070 */
[----:B------:R-:W-:Y:S02]  /*51c0*/  ISETP.GT.U32.AND P6, PT, R22, R17, PT ;  /* 0x000000111600720c */ /* 0x000fe40003fc4070 */
[----:B------:R-:W-:-:S02]  /*51d0*/  ISETP.GE.AND P1, PT, R18, RZ, PT ;  /* 0x000000ff1200720c */ /* 0x000fc40003f26270 */
[----:B-1----:R-:W-:-:S04]  /*51e0*/  IABS R18, R11 ;  /* 0x0000000b00127213 */ /* 0x002fc80000000000 */
[----:B------:R-:W0:Y:S03]  /*51f0*/  I2F.RP R23, R18 ;  /* 0x0000001200177306 */ /* 0x000e260000209400 */
[--C-:B------:R-:W-:Y:S02]  /*5200*/  @!P5 IMAD.IADD R15, R15, 0x1, -R22.reuse ;  /* 0x000000010f0fd824 */ /* 0x100fe400078e0a16 */
[----:B------:R-:W-:Y:S01]  /*5210*/  @!P6 IMAD.IADD R17, R17, 0x1, -R22 ;  /* 0x000000011111e824 */ /* 0x000fe200078e0a16 */
[----:B------:R-:W-:Y:S01]  /*5220*/  @!P6 IADD3 R16, PT, PT, R16, 0x1, RZ ;  /* 0x000000011010e810 */ /* 0x000fe20007ffe0ff */
[----:B------:R-:W-:Y:S01]  /*5230*/  @!P5 VIADD R13, R13, 0x1 ;  /* 0x000000010d0dd836 */ /* 0x000fe20000000000 */
[----:B------:R-:W-:Y:S02]  /*5240*/  ISETP.GE.U32.AND P3, PT, R15, R22, PT ;  /* 0x000000160f00720c */ /* 0x000fe40003f66070 */
[----:B------:R-:W-:-:S02]  /*5250*/  LOP3.LUT R15, R12, R7, RZ, 0x3c, !PT ;  /* 0x000000070c0f7212 */ /* 0x000fc400078e3cff */
[----:B------:R-:W-:Y:S02]  /*5260*/  ISETP.GE.U32.AND P4, PT, R17, R22, PT ;  /* 0x000000161100720c */ /* 0x000fe40003f86070 */
[----:B------:R-:W-:Y:S01]  /*5270*/  ISETP.GE.AND P2, PT, R15, RZ, PT ;  /* 0x000000ff0f00720c */ /* 0x000fe20003f46270 */
[----:B------:R-:W1:Y:S01]  /*5280*/  F2I.FTZ.U32.TRUNC.NTZ R17, R20 ;  /* 0x0000001400117305 */ /* 0x000e62000021f000 */
[----:B------:R-:W-:-:S05]  /*5290*/  LOP3.LUT R15, RZ, R7, RZ, 0x33, !PT ;  /* 0x00000007ff0f7212 */ /* 0x000fca00078e33ff */
[----:B------:R-:W-:Y:S01]  /*52a0*/  @P3 VIADD R13, R13, 0x1 ;  /* 0x000000010d0d3836 */ /* 0x000fe20000000000 */
[----:B------:R-:W-:Y:S01]  /*52b0*/  ISETP.NE.AND P3, PT, R7, RZ, PT ;  /* 0x000000ff0700720c */ /* 0x000fe20003f65270 */
[----:B0-----:R-:W0:Y:S02]  /*52c0*/  MUFU.RCP R23, R23 ;  /* 0x0000001700177308 */ /* 0x001e240000001000 */
[----:B------:R-:W-:Y:S02]  /*52d0*/  @P4 VIADD R16, R16, 0x1 ;  /* 0x0000000110104836 */ /* 0x000fe40000000000 */
[----:B------:R-:W-:Y:S02]  /*52e0*/  @!P2 IMAD.MOV R13, RZ, RZ, -R13 ;  /* 0x000000ffff0da224 */ /* 0x000fe400078e0a0d */
[----:B------:R-:W-:Y:S02]  /*52f0*/  @!P1 IMAD.MOV R16, RZ, RZ, -R16 ;  /* 0x000000ffff109224 */ /* 0x000fe400078e0a10 */
[----:B-1----:R-:W-:Y:S01]  /*5300*/  IMAD.MOV R19, RZ, RZ, -R17 ;  /* 0x000000ffff137224 */ /* 0x002fe200078e0a11 */
[----:B------:R-:W-:-:S02]  /*5310*/  SEL R13, R15, R13, !P3 ;  /* 0x0000000d0f0d7207 */ /* 0x000fc40005800000 */
[----:B------:R-:W-:Y:S01]  /*5320*/  SEL R15, R15, R16, !P3 ;  /* 0x000000100f0f7207 */ /* 0x000fe20005800000 */
[----:B------:R-:W-:Y:S02]  /*5330*/  HFMA2 R16, -RZ, RZ, 0, 0 ;  /* 0x00000000ff107431 */ /* 0x000fe400000001ff */
[----:B------:R-:W-:Y:S01]  /*5340*/  IMAD R19, R19, R14, RZ ;  /* 0x0000000e13137224 */ /* 0x000fe200078e02ff */
[----:B------:R-:W-:Y:S02]  /*5350*/  IABS R21, R13 ;  /* 0x0000000d00157213 */ /* 0x000fe40000000000 */
[----:B------:R-:W-:Y:S01]  /*5360*/  IABS R22, R15 ;  /* 0x0000000f00167213 */ /* 0x000fe20000000000 */
[----:B------:R-:W-:-:S04]  /*5370*/  IMAD.HI.U32 R20, R17, R19, R16 ;  /* 0x0000001311147227 */ /* 0x000fc800078e0010 */
[----:B------:R-:W-:Y:S02]  /*5380*/  IMAD.MOV.U32 R17, RZ, RZ, R21 ;  /* 0x000000ffff117224 */ /* 0x000fe400078e0015 */
[----:B------:R-:W-:Y:S02]  /*5390*/  IMAD.MOV.U32 R21, RZ, RZ, R22 ;  /* 0x000000ffff157224 */ /* 0x000fe400078e0016 */
[----:B------:R-:W-:-:S04]  /*53a0*/  IMAD.HI.U32 R16, R20, R17, RZ ;  /* 0x0000001114107227 */ /* 0x000fc800078e00ff */
[----:B------:R-:W-:-:S04]  /*53b0*/  IMAD.HI.U32 R19, R20, R21, RZ ;  /* 0x0000001514137227 */ /* 0x000fc800078e00ff */
[----:B------:R-:W-:Y:S02]  /*53c0*/  IMAD.MOV R20, RZ, RZ, -R16 ;  /* 0x000000ffff147224 */ /* 0x000fe400078e0a10 */
[----:B------:R-:W-:Y:S02]  /*53d0*/  IMAD.MOV R22, RZ, RZ, -R19 ;  /* 0x000000ffff167224 */ /* 0x000fe400078e0a13 */
[C---:B------:R-:W-:Y:S01]  /*53e0*/  IMAD R17, R14.reuse, R20, R17 ;  /* 0x000000140e117224 */ /* 0x040fe200078e0211 */
[----:B------:R-:W-:Y:S01]  /*53f0*/  LOP3.LUT R20, R15, R8, RZ, 0x3c, !PT ;  /* 0x000000080f147212 */ /* 0x000fe200078e3cff */
[C---:B------:R-:W-:Y:S02]  /*5400*/  IMAD R21, R14.reuse, R22, R21 ;  /* 0x000000160e157224 */ /* 0x040fe400078e0215 */
[----:B0-----:R-:W-:Y:S01]  /*5410*/  VIADD R22, R23, 0xffffffe ;  /* 0x0ffffffe17167836 */ /* 0x001fe20000000000 */
[C---:B------:R-:W-:Y:S02]  /*5420*/  ISETP.GT.U32.AND P5, PT, R14.reuse, R17, PT ;  /* 0x000000110e00720c */ /* 0x040fe40003fa4070 */
[----:B------:R-:W-:-:S02]  /*5430*/  ISETP.GT.U32.AND P6, PT, R14, R21, PT ;  /* 0x000000150e00720c */ /* 0x000fc40003fc4070 */
[----:B------:R-:W-:Y:S02]  /*5440*/  ISETP.GE.AND P1, PT, R20, RZ, PT ;  /* 0x000000ff1400720c */ /* 0x000fe40003f26270 */
[----:B------:R-:W-:-:S07]  /*5450*/  LOP3.LUT R20, RZ, R8, RZ, 0x33, !PT ;  /* 0x00000008ff147212 */ /* 0x000fce00078e33ff */
[----:B------:R-:W-:Y:S02]  /*5460*/  @!P5 IMAD.IADD R17, R17, 0x1, -R14 ;  /* 0x000000011111d824 */ /* 0x000fe400078e0a0e */
[-C--:B------:R-:W-:Y:S01]  /*5470*/  @!P6 IADD3 R21, PT, PT, R21, -R14.reuse, RZ ;  /* 0x8000000e1515e210 */ /* 0x080fe20007ffe0ff */
[----:B------:R-:W-:Y:S02]  /*5480*/  @!P5 VIADD R16, R16, 0x1 ;  /* 0x000000011010d836 */ /* 0x000fe40000000000 */
        /* <DEDUP_REMOVED lines=8> */
[----:B------:R-:W-:Y:S01]  /*5510*/  @P4 VIADD R19, R19, 0x1 ;  /* 0x0000000113134836 */ /* 0x000fe20000000000 */
[----:B0-----:R-:W-:-:S03]  /*5520*/  IADD3 R21, PT, PT, RZ, -R17, RZ ;  /* 0x80000011ff157210 */ /* 0x001fc60007ffe0ff */
[----:B------:R-:W-:Y:S02]  /*5530*/  @!P1 IMAD.MOV R19, RZ, RZ, -R19 ;  /* 0x000000ffff139224 */ /* 0x000fe400078e0a13 */
[----:B------:R-:W-:-:S05]  /*5540*/  @!P2 IMAD.MOV R16, RZ, RZ, -R16 ;  /* 0x000000ffff10a224 */ /* 0x000fca00078e0a10 */
        /* <DEDUP_REMOVED lines=9> */
[----:B------:R-:W-:Y:S01]  /*55e0*/  IMAD.HI.U32 R16, R22, R17, RZ ;  /* 0x0000001116107227 */ /* 0x000fe200078e00ff */
[----:B------:R-:W-:-:S03]  /*55f0*/  IADD3 R22, PT, PT, -R19, RZ, RZ ;  /* 0x000000ff13167210 */ /* 0x000fc60007ffe1ff */
[----:B------:R-:W-:-:S04]  /*5600*/  IMAD.MOV R21, RZ, RZ, -R16 ;  /* 0x000000ffff157224 */ /* 0x000fc800078e0a10 */
        /* <DEDUP_REMOVED lines=19> */
[----:B------:R-:W-:Y:S02]  /*5740*/  IMAD.MOV R2, RZ, RZ, -R13 ;  /* 0x000000ffff027224 */ /* 0x000fe400078e0a0d */
[----:B------:R-:W-:-:S02]  /*5750*/  @P4 VIADD R19, R19, 0x1 ;  /* 0x0000000113134836 */ /* 0x000fc40000000000 */
[----:B------:R-:W-:Y:S01]  /*5760*/  IMAD.MOV R17, RZ, RZ, -R10 ;  /* 0x000000ffff117224 */ /* 0x000fe200078e0a0a */
[----:B------:R-:W-:Y:S01]  /*5770*/  @!P2 IADD3 R16, PT, PT, -R16, RZ, RZ ;  /* 0x000000ff1010a210 */ /* 0x000fe20007ffe1ff */
[----:B------:R-:W-:Y:S02]  /*5780*/  IMAD R22, R7, R2, R12 ;  /* 0x0000000207167224 */ /* 0x000fe400078e020c */
[----:B------:R-:W-:Y:S01]  /*5790*/  IMAD.MOV R2, RZ, RZ, -R14 ;  /* 0x000000ffff027224 */ /* 0x000fe200078e0a0e */
[----:B------:R-:W-:Y:S01]  /*57a0*/  SEL R16, R18, R16, !P3 ;  /* 0x0000001012107207 */ /* 0x000fe20005800000 */
[----:B------:R-:W-:Y:S02]  /*57b0*/  @!P1 IMAD.MOV R19, RZ, RZ, -R19 ;  /* 0x000000ffff139224 */ /* 0x000fe400078e0a13 */
[----:B------:R-:W-:Y:S01]  /*57c0*/  IMAD R23, R9, R17, R4 ;  /* 0x0000001109177224 */ /* 0x000fe200078e0204 */
[----:B------:R-:W-:Y:S01]  /*57d0*/  IADD3 R9, PT, PT, -R16, RZ, RZ ;  /* 0x000000ff10097210 */ /* 0x000fe20007ffe1ff */
[----:B------:R-:W-:Y:S01]  /*57e0*/  IMAD.MOV R17, RZ, RZ, -R20 ;  /* 0x000000ffff117224 */ /* 0x000fe200078e0a14 */
[----:B------:R-:W-:Y:S01]  /*57f0*/  SEL R19, R18, R19, !P3 ;  /* 0x0000001312137207 */ /* 0x000fe20005800000 */
[----:B------:R-:W-:-:S02]  /*5800*/  IMAD.MOV R12, RZ, RZ, -R15 ;  /* 0x000000ffff0c7224 */ /* 0x000fc400078e0a0f */
[C---:B------:R-:W-:Y:S02]  /*5810*/  IMAD R2, R8.reuse, R2, R13 ;  /* 0x0000000208027224 */ /* 0x040fe400078e020d */
[----:B------:R-:W-:Y:S02]  /*5820*/  IMAD R17, R8, R17, R15 ;  /* 0x0000001108117224 */ /* 0x000fe400078e020f */
[----:B------:R-:W-:Y:S02]  /*5830*/  IMAD R10, R7, R12, R10 ;  /* 0x0000000c070a7224 */ /* 0x000fe400078e020a */
[----:B------:R-:W-:Y:S02]  /*5840*/  IMAD R8, R21, UR15, RZ ;  /* 0x0000000f15087c24 */ /* 0x000fe4000f8e02ff */
[----:B------:R-:W-:Y:S02]  /*5850*/  IMAD R7, R22, UR14, RZ ;  /* 0x0000000e16077c24 */ /* 0x000fe4000f8e02ff */
[----:B------:R-:W-:Y:S01]  /*5860*/  IMAD R2, R2, UR13, RZ ;  /* 0x0000000d02027c24 */ /* 0x000fe2000f8e02ff */
[----:B------:R-:W-:Y:S01]  /*5870*/  SHF.R.S32.HI R15, RZ, 0x1f, R8 ;  /* 0x0000001fff0f7819 */ /* 0x000fe20000011408 */
[----:B------:R-:W-:Y:S01]  /*5880*/  IMAD.MOV R18, RZ, RZ, -R19 ;  /* 0x000000ffff127224 */ /* 0x000fe200078e0a13 */
[----:B------:R-:W-:Y:S01]  /*5890*/  SHF.R.S32.HI R13, RZ, 0x1f, R7 ;  /* 0x0000001fff0d7819 */ /* 0x000fe20000011407 */
[----:B------:R-:W-:Y:S01]  /*58a0*/  IMAD R14, R11, R9, R14 ;  /* 0x000000090b0e7224 */ /* 0x000fe200078e020e */
[----:B------:R-:W-:Y:S01]  /*58b0*/  IADD3 R8, P1, P2, R2, R7, R8 ;  /* 0x0000000702087210 */ /* 0x000fe20007a3e008 */
[----:B------:R-:W-:Y:S01]  /*58c0*/  IMAD R12, R23, UR15, RZ ;  /* 0x0000000f170c7c24 */ /* 0x000fe2000f8e02ff */
[----:B------:R-:W-:Y:S01]  /*58d0*/  SHF.R.S32.HI R2, RZ, 0x1f, R2 ;  /* 0x0000001fff027819 */ /* 0x000fe20000011402 */
[----:B------:R-:W-:-:S02]  /*58e0*/  IMAD R10, R10, UR14, RZ ;  /* 0x0000000e0a0a7c24 */ /* 0x000fc4000f8e02ff */
        /* <DEDUP_REMOVED lines=32> */
.L_x_359:
        /* <DEDUP_REMOVED lines=23> */
[----:B0-----:R-:W-:-:S06]  /*5c60*/  IADD3 R9, PT, PT, R11, 0xffffffe, RZ ;  /* 0x0ffffffe0b097810 */ /* 0x001fcc0007ffe0ff */
        /* <DEDUP_REMOVED lines=14> */
.L_x_384:
[----:B------:R-:W-:Y:S01]  /*5d50*/  IMAD.MOV.U32 R8, RZ, RZ, R10 ;  /* 0x000000ffff087224 */ /* 0x000fe200078e000a */
[----:B------:R-:W-:-:S07]  /*5d60*/  MOV R6, 0x5d80 ;  /* 0x00005d8000067802 */ /* 0x000fce0000000f00 */
[----:B-1----:R-:W-:Y:S05]  /*5d70*/  CALL.REL.NOINC `($__internal_10_$__cuda_sm20_div_u64) ;  /* 0x0000003000547944 */ /* 0x002fea0003c00000 */
[----:B------:R-:W-:Y:S01]  /*5d80*/  IMAD.MOV.U32 R8, RZ, RZ, R10 ;  /* 0x000000ffff087224 */ /* 0x000fe200078e000a */
[----:B------:R-:W-:-:S07]  /*5d90*/  MOV R9, R11 ;  /* 0x0000000b00097202 */ /* 0x000fce0000000f00 */
.L_x_385:
[----:B-1----:R-:W-:Y:S05]  /*5da0*/  BSYNC.RECONVERGENT B0 ;  /* 0x0000000000007941 */ /* 0x002fea0003800200 */
.L_x_383:
        /* <DEDUP_REMOVED lines=29> */
[----:B------:R-:W-:-:S05]  /*5f80*/  IMAD R8, R7, R8, R10 ;  /* 0x0000000807087224 */ /* 0x000fca00078e020a */
[----:B------:R-:W-:Y:S01]  /*5f90*/  ISETP.GT.U32.AND P1, PT, R7, R8, PT ;  /* 0x000000080700720c */ /* 0x000fe20003f24070 */
[----:B0-----:R-:W-:-:S12]  /*5fa0*/  VIADD R10, R12, 0xffffffe ;  /* 0x0ffffffe0c0a7836 */ /* 0x001fd80000000000 */
[----:B------:R-:W-:Y:S01]  /*5fb0*/  @!P1 IMAD.IADD R8, R8, 0x1, -R7 ;  /* 0x0000000108089824 */ /* 0x000fe200078e0a07 */
[----:B------:R0:W3:Y:S01]  /*5fc0*/  F2I.FTZ.U32.TRUNC.NTZ R11, R10 ;  /* 0x0000000a000b7305 */ /* 0x0000e2000021f000 */
[----:B------:R-:W-:Y:S01]  /*5fd0*/  @!P1 VIADD R9, R9, 0x1 ;  /* 0x0000000109099836 */ /* 0x000fe20000000000 */
[----:B------:R-:W-:Y:S02]  /*5fe0*/  ISETP.NE.AND P1, PT, R3, RZ, PT ;  /* 0x000000ff0300720c */ /* 0x000fe40003f25270 */
[----:B------:R-:W-:Y:S02]  /*5ff0*/  ISETP.GE.U32.AND P2, PT, R8, R7, PT ;  /* 0x000000070800720c */ /* 0x000fe40003f46070 */
[----:B------:R-:W5:Y:S01]  /*6000*/  LDC R7, c[0x0][0x3c0] ;  /* 0x0000f000ff077b82 */ /* 0x000f620000000800 */
[----:B------:R-:W-:Y:S01]  /*6010*/  LOP3.LUT R8, R2, R3, RZ, 0x3c, !PT ;  /* 0x0000000302087212 */ /* 0x000fe200078e3cff */
[----:B0-----:R-:W-:-:S03]  /*6020*/  IMAD.MOV.U32 R10, RZ, RZ, RZ ;  /* 0x000000ffff0a7224 */ /* 0x001fc600078e00ff */
[----:B------:R-:W-:Y:S02]  /*6030*/  ISETP.GE.AND P3, PT, R8, RZ, PT ;  /* 0x000000ff0800720c */ /* 0x000fe40003f66270 */
[----:B---3--:R-:W-:-:S04]  /*6040*/  IADD3 R8, PT, PT, RZ, -R11, RZ ;  /* 0x8000000bff087210 */ /* 0x008fc80007ffe0ff */
[----:B------:R-:W-:Y:S02]  /*6050*/  @P2 VIADD R9, R9, 0x1 ;  /* 0x0000000109092836 */ /* 0x000fe40000000000 */
[----:B------:R-:W-:-:S05]  /*6060*/  IMAD R15, R8, R13, RZ ;  /* 0x0000000d080f7224 */ /* 0x000fca00078e02ff */
[----:B------:R-:W-:Y:S01]  /*6070*/  @!P3 IMAD.MOV R9, RZ, RZ, -R9 ;  /* 0x000000ffff09b224 */ /* 0x000fe200078e0a09 */
[----:B------:R-:W-:Y:S01]  /*6080*/  @!P1 LOP3.LUT R9, RZ, R3, RZ, 0x33, !PT ;  /* 0x00000003ff099212 */ /* 0x000fe200078e33ff */
[----:B------:R-:W-:-:S03]  /*6090*/  IMAD.HI.U32 R15, R11, R15, R10 ;  /* 0x0000000f0b0f7227 */ /* 0x000fc600078e000a */
[----:B------:R-:W-:Y:S02]  /*60a0*/  IABS R8, R9 ;  /* 0x0000000900087213 */ /* 0x000fe40000000000 */
[----:B-----5:R-:W-:-:S03]  /*60b0*/  IABS R17, R7 ;  /* 0x0000000700117213 */ /* 0x020fc60000000000 */
[----:B------:R-:W-:Y:S01]  /*60c0*/  IMAD.MOV.U32 R10, RZ, RZ, R8 ;  /* 0x000000ffff0a7224 */ /* 0x000fe200078e0008 */
[----:B------:R-:W0:Y:S03]  /*60d0*/  I2F.RP R12, R17 ;  /* 0x00000011000c7306 */ /* 0x000e260000209400 */
[----:B------:R-:W-:Y:S02]  /*60e0*/  IMAD.HI.U32 R8, R15, R10, RZ ;  /* 0x0000000a0f087227 */ /* 0x000fe400078e00ff */
[----:B------:R-:W3:Y:S02]  /*60f0*/  LDC R15, c[0x0][0x3bc] ;  /* 0x0000ef00ff0f7b82 */ /* 0x000ee40000000800 */
        /* <DEDUP_REMOVED lines=10> */
[----:B---3--:R-:W-:Y:S01]  /*61a0*/  IABS R19, R15 ;  /* 0x0000000f00137213 */ /* 0x008fe20000000000 */
[----:B------:R-:W0:Y:S01]  /*61b0*/  F2I.FTZ.U32.TRUNC.NTZ R11, R11 ;  /* 0x0000000b000b7305 */ /* 0x000e22000021f000 */
[----:B------:R-:W-:Y:S01]  /*61c0*/  ISETP.GE.AND P3, PT, R10, RZ, PT ;  /* 0x000000ff0a00720c */ /* 0x000fe20003f66270 */
[----:B------:R-:W-:-:S06]  /*61d0*/  IMAD.MOV.U32 R10, RZ, RZ, RZ ;  /* 0x000000ffff0a7224 */ /* 0x000fcc00078e00ff */
[----:B------:R-:W-:Y:S01]  /*61e0*/  @P1 VIADD R8, R8, 0x1 ;  /* 0x0000000108081836 */ /* 0x000fe20000000000 */
[----:B------:R-:W3:Y:S03]  /*61f0*/  I2F.RP R12, R19 ;  /* 0x00000013000c7306 */ /* 0x000ee60000209400 */
[----:B------:R-:W-:Y:S01]  /*6200*/  IMAD.MOV.U32 R14, RZ, RZ, R8 ;  /* 0x000000ffff0e7224 */ /* 0x000fe200078e0008 */
[----:B0-----:R-:W-:-:S03]  /*6210*/  IADD3 R8, PT, PT, RZ, -R11, RZ ;  /* 0x8000000bff087210 */ /* 0x001fc60007ffe0ff */
[----:B------:R-:W-:Y:S01]  /*6220*/  @!P3 IMAD.MOV R14, RZ, RZ, -R14 ;  /* 0x000000ffff0eb224 */ /* 0x000fe200078e0a0e */
[----:B------:R-:W-:Y:S01]  /*6230*/  @!P2 LOP3.LUT R14, RZ, R6, RZ, 0x33, !PT ;  /* 0x00000006ff0ea212 */ /* 0x000fe200078e33ff */
[----:B------:R-:W-:-:S03]  /*6240*/  IMAD R13, R8, R17, RZ ;  /* 0x00000011080d7224 */ /* 0x000fc600078e02ff */
[----:B------:R-:W-:Y:S01]  /*6250*/  IABS R8, R14 ;  /* 0x0000000e00087213 */ /* 0x000fe20000000000 */
[----:B------:R-:W-:Y:S01]  /*6260*/  IMAD.HI.U32 R13, R11, R13, R10 ;  /* 0x0000000d0b0d7227 */ /* 0x000fe200078e000a */
[----:B---3--:R-:W0:Y:S03]  /*6270*/  MUFU.RCP R12, R12 ;  /* 0x0000000c000c7308 */ /* 0x008e260000001000 */
        /* <DEDUP_REMOVED lines=15> */
[----:B------:R-:W-:Y:S01]  /*6370*/  IMAD.MOV.U32 R16, RZ, RZ, R8 ;  /* 0x000000ffff107224 */ /* 0x000fe200078e0008 */
[----:B0-----:R-:W-:-:S03]  /*6380*/  IADD3 R8, PT, PT, RZ, -R11, RZ ;  /* 0x8000000bff087210 */ /* 0x001fc60007ffe0ff */
        /* <DEDUP_REMOVED lines=9> */
[----:B------:R-:W-:Y:S01]  /*6420*/  IMAD R10, R19, R11, R10 ;  /* 0x0000000b130a7224 */ /* 0x000fe200078e020a */
[----:B------:R-:W-:-:S04]  /*6430*/  IADD3 R11, PT, PT, -R14, RZ, RZ ;  /* 0x000000ff0e0b7210 */ /* 0x000fc80007ffe1ff */
[----:B------:R-:W-:Y:S01]  /*6440*/  ISETP.GT.U32.AND P2, PT, R19, R10, PT ;  /* 0x0000000a1300720c */ /* 0x000fe20003f44070 */
[----:B------:R-:W-:Y:S02]  /*6450*/  IMAD R11, R6, R11, R9 ;  /* 0x0000000b060b7224 */ /* 0x000fe400078e0209 */
[----:B------:R-:W-:Y:S02]  /*6460*/  IMAD R6, R7, R12, R14 ;  /* 0x0000000c07067224 */ /* 0x000fe400078e020e */
[----:B-1----:R-:W-:Y:S02]  /*6470*/  IMAD R7, R11, UR14, RZ ;  /* 0x0000000e0b077c24 */ /* 0x002fe4000f8e02ff */
[----:B------:R-:W-:-:S06]  /*6480*/  IMAD R6, R6, UR13, RZ ;  /* 0x0000000d06067c24 */ /* 0x000fcc000f8e02ff */
[-C--:B------:R-:W-:Y:S01]  /*6490*/  @!P2 IADD3 R10, PT, PT, R10, -R19.reuse, RZ ;  /* 0x800000130a0aa210 */ /* 0x080fe20007ffe0ff */
        /* <DEDUP_REMOVED lines=26> */
[----:B------:R-:W-:Y:S02]  /*6640*/  IMAD.MOV.U32 R3, RZ, RZ, R4 ;  /* 0x000000ffff037224 */ /* 0x000fe400078e0004 */
[----:B------:R-:W-:Y:S02]  /*6650*/  IMAD.MOV.U32 R2, RZ, RZ, R0 ;  /* 0x000000ffff027224 */ /* 0x000fe400078e0000 */
[----:B------:R0:W-:Y:S05]  /*6660*/  STG.E desc[UR8][R6.64], RZ ;  /* 0x000000ff06007986 */ /* 0x0001ea000c101908 */
.L_x_387:
[----:B------:R-:W-:Y:S05]  /*6670*/  BSYNC.RECONVERGENT B0 ;  /* 0x0000000000007941 */ /* 0x000fea0003800200 */
.L_x_386:
        /* <DEDUP_REMOVED lines=9> */
[----:B-1----:R-:W-:-:S06]  /*6710*/  IADD3 R7, PT, PT, R4, 0xffffffe, RZ ;  /* 0x0ffffffe04077810 */ /* 0x002fcc0007ffe0ff */
[----:B------:R-:W1:Y:S02]  /*6720*/  F2I.FTZ.U32.TRUNC.NTZ R7, R7 ;  /* 0x0000000700077305 */ /* 0x000e64000021f000 */
[----:B-1----:R-:W-:-:S04]  /*6730*/  IMAD.MOV R9, RZ, RZ, -R7 ;  /* 0x000000ffff097224 */ /* 0x002fc800078e0a07 */
[----:B------:R-:W-:-:S04]  /*6740*/  IMAD R9, R9, R0, RZ ;  /* 0x0000000009097224 */ /* 0x000fc800078e02ff */
[----:B0-23--:R-:W-:-:S07]  /*6750*/  IMAD.HI.U32 R6, R7, R9, R6 ;  /* 0x0000000907067227 */ /* 0x00dfce00078e0006 */
.L_x_388:
        /* <DEDUP_REMOVED lines=21> */
[----:B------:R-:W-:Y:S01]  /*68b0*/  @P3 IADD3 R12, PT, PT, R12, 0x1, RZ ;  /* 0x000000010c0c3810 */ /* 0x000fe20007ffe0ff */
[----:B------:R0:W2:Y:S01]  /*68c0*/  F2I.FTZ.U32.TRUNC.NTZ R11, R10 ;  /* 0x0000000a000b7305 */ /* 0x0000a2000021f000 */
[----:B------:R-:W-:Y:S01]  /*68d0*/  ISETP.NE.AND P3, PT, R9, RZ, PT ;  /* 0x000000ff0900720c */ /* 0x000fe20003f65270 */
[----:B-1----:R-:W-:Y:S02]  /*68e0*/  VIADD R16, R18, 0xffffffe ;  /* 0x0ffffffe12107836 */ /* 0x002fe40000000000 */
[----:B0-----:R-:W-:-:S04]  /*68f0*/  IMAD.MOV.U32 R10, RZ, RZ, RZ ;  /* 0x000000ffff0a7224 */ /* 0x001fc800078e00ff */
[----:B------:R0:W1:Y:S01]  /*6900*/  F2I.FTZ.U32.TRUNC.NTZ R17, R16 ;  /* 0x0000001000117305 */ /* 0x000062000021f000 */
[----:B--2---:R-:W-:-:S04]  /*6910*/  IMAD.MOV R15, RZ, RZ, -R11 ;  /* 0x000000ffff0f7224 */ /* 0x004fc800078e0a0b */
[----:B------:R-:W-:Y:S02]  /*6920*/  IMAD R15, R15, R14, RZ ;  /* 0x0000000e0f0f7224 */ /* 0x000fe400078e02ff */
[----:B0-----:R-:W-:Y:S02]  /*6930*/  HFMA2 R16, -RZ, RZ, 0, 0 ;  /* 0x00000000ff107431 */ /* 0x001fe400000001ff */
        /* <DEDUP_REMOVED lines=21> */
[----:B------:R-:W-:-:S06]  /*6a90*/  @P4 VIADD R11, R11, 0x1 ;  /* 0x000000010b0b4836 */ /* 0x000fcc0000000000 */
        /* <DEDUP_REMOVED lines=9> */
[----:B------:R-:W-:-:S04]  /*6b30*/  IMAD.HI.U32 R16, R16, R17, RZ ;  /* 0x0000001110107227 */ /* 0x000fc800078e00ff */
[----:B------:R-:W-:Y:S02]  /*6b40*/  IMAD.MOV R18, RZ, RZ, -R13 ;  /* 0x000000ffff127224 */ /* 0x000fe400078e0a0d */
[----:B------:R-:W-:Y:S02]  /*6b50*/  IMAD.MOV R20, RZ, RZ, -R16 ;  /* 0x000000ffff147224 */ /* 0x000fe400078e0a10 */
[----:B------:R-:W-:Y:S01]  /*6b60*/  IMAD R15, R22, R18, R15 ;  /* 0x00000012160f7224 */ /* 0x000fe200078e020f */
[----:B------:R-:W-:Y:S01]  /*6b70*/  LOP3.LUT R18, R10, R7, RZ, 0x3c, !PT ;  /* 0x000000070a127212 */ /* 0x000fe200078e3cff */
[C---:B------:R-:W-:Y:S02]  /*6b80*/  IMAD R17, R22.reuse, R20, R17 ;  /* 0x0000001416117224 */ /* 0x040fe400078e0211 */
[----:B0-----:R-:W-:Y:S01]  /*6b90*/  VIADD R20, R19, 0xffffffe ;  /* 0x0ffffffe13147836 */ /* 0x001fe20000000000 */
[C---:B------:R-:W-:Y:S02]  /*6ba0*/  ISETP.GT.U32.AND P5, PT, R22.reuse, R15, PT ;  /* 0x0000000f1600720c */ /* 0x040fe40003fa4070 */
[----:B------:R-:W-:-:S02]  /*6bb0*/  ISETP.GT.U32.AND P6, PT, R22, R17, PT ;  /* 0x000000111600720c */ /* 0x000fc40003fc4070 */
[----:B------:R-:W-:Y:S02]  /*6bc0*/  ISETP.GE.AND P1, PT, R18, RZ, PT ;  /* 0x000000ff1200720c */ /* 0x000fe40003f26270 */
[----:B-1----:R-:W-:-:S04]  /*6bd0*/  IABS R18, R11 ;  /* 0x0000000b00127213 */ /* 0x002fc80000000000 */
[----:B------:R-:W0:Y:S03]  /*6be0*/  I2F.RP R23, R18 ;  /* 0x0000001200177306 */ /* 0x000e260000209400 */
[----:B------:R-:W-:Y:S02]  /*6bf0*/  @!P5 IMAD.IADD R15, R15, 0x1, -R22 ;  /* 0x000000010f0fd824 */ /* 0x000fe400078e0a16 */
[-C--:B------:R-:W-:Y:S01]  /*6c00*/  @!P6 IADD3 R17, PT, PT, R17, -R22.reuse, RZ ;  /* 0x800000161111e210 */ /* 0x080fe20007ffe0ff */
[----:B------:R-:W-:Y:S02]  /*6c10*/  @!P6 VIADD R16, R16, 0x1 ;  /* 0x000000011010e836 */ /* 0x000fe40000000000 */
[-C--:B------:R-:W-:Y:S01]  /*6c20*/  ISETP.GE.U32.AND P3, PT, R15, R22.reuse, PT ;  /* 0x000000160f00720c */ /* 0x080fe20003f66070 */
[----:B------:R-:W-:Y:S01]  /*6c30*/  @!P5 VIADD R13, R13, 0x1 ;  /* 0x000000010d0dd836 */ /* 0x000fe20000000000 */
[----:B------:R-:W-:-:S02]  /*6c40*/  ISETP.GE.U32.AND P4, PT, R17, R22, PT ;  /* 0x000000161100720c */ /* 0x000fc40003f86070 */
[-C--:B------:R-:W-:Y:S01]  /*6c50*/  LOP3.LUT R15, R12, R7.reuse, RZ, 0x3c, !PT ;  /* 0x000000070c0f7212 */ /* 0x080fe200078e3cff */
[----:B------:R-:W1:Y:S03]  /*6c60*/  F2I.FTZ.U32.TRUNC.NTZ R17, R20 ;  /* 0x0000001400117305 */ /* 0x000e66000021f000 */
[----:B------:R-:W-:Y:S02]  /*6c70*/  ISETP.GE.AND P2, PT, R15, RZ, PT ;  /* 0x000000ff0f00720c */ /* 0x000fe40003f46270 */
[----:B------:R-:W-:-:S03]  /*6c80*/  LOP3.LUT R15, RZ, R7, RZ, 0x33, !PT ;  /* 0x00000007ff0f7212 */ /* 0x000fc600078e33ff */
[----:B------:R-:W-:Y:S01]  /*6c90*/  @P3 VIADD R13, R13, 0x1 ;  /* 0x000000010d0d3836 */ /* 0x000fe20000000000 */
[----:B------:R-:W-:Y:S01]  /*6ca0*/  ISETP.NE.AND P3, PT, R7, RZ, PT ;  /* 0x000000ff0700720c */ /* 0x000fe20003f65270 */
[----:B0-----:R-:W0:Y:S01]  /*6cb0*/  MUFU.RCP R23, R23 ;  /* 0x0000001700177308 */ /* 0x001e220000001000 */
[----:B------:R-:W-:Y:S01]  /*6cc0*/  @P4 IADD3 R16, PT, PT, R16, 0x1, RZ ;  /* 0x0000000110104810 */ /* 0x000fe20007ffe0ff */
[----:B-1----:R-:W-:-:S04]  /*6cd0*/  IMAD.MOV R19, RZ, RZ, -R17 ;  /* 0x000000ffff137224 */ /* 0x002fc800078e0a11 */
[----:B------:R-:W-:Y:S02]  /*6ce0*/  @!P2 IMAD.MOV R13, RZ, RZ, -R13 ;  /* 0x000000ffff0da224 */ /* 0x000fe400078e0a0d */
[----:B------:R-:W-:Y:S02]  /*6cf0*/  @!P1 IMAD.MOV R16, RZ, RZ, -R16 ;  /* 0x000000ffff109224 */ /* 0x000fe400078e0a10 */
[----:B------:R-:W-:Y:S01]  /*6d00*/  IMAD R19, R19, R14, RZ ;  /* 0x0000000e13137224 */ /* 0x000fe200078e02ff */
[C---:B------:R-:W-:Y:S02]  /*6d10*/  SEL R13, R15.reuse, R13, !P3 ;  /* 0x0000000d0f0d7207 */ /* 0x040fe40005800000 */
[----:B------:R-:W-:Y:S01]  /*6d20*/  SEL R15, R15, R16, !P3 ;  /* 0x000000100f0f7207 */ /* 0x000fe20005800000 */
[----:B------:R-:W-:Y:S01]  /*6d30*/  IMAD.MOV.U32 R16, RZ, RZ, RZ ;  /* 0x000000ffff107224 */ /* 0x000fe200078e00ff */
[----:B------:R-:W-:Y:S02]  /*6d40*/  IABS R21, R13 ;  /* 0x0000000d00157213 */ /* 0x000fe40000000000 */
[----:B------:R-:W-:Y:S01]  /*6d50*/  IABS R22, R15 ;  /* 0x0000000f00167213 */ /* 0x000fe20000000000 */
        /* <DEDUP_REMOVED lines=25> */
[----:B------:R-:W-:Y:S02]  /*6ef0*/  ISETP.NE.AND P3, PT, R8, RZ, PT ;  /* 0x000000ff0800720c */ /* 0x000fe40003f65270 */
[----:B------:R-:W-:Y:S01]  /*6f00*/  @P4 IADD3 R19, PT, PT, R19, 0x1, RZ ;  /* 0x0000000113134810 */ /* 0x000fe20007ffe0ff */
[----:B0-----:R-:W-:-:S04]  /*6f10*/  IMAD.MOV R21, RZ, RZ, -R17 ;  /* 0x000000ffff157224 */ /* 0x001fc800078e0a11 */
[----:B------:R-:W-:Y:S02]  /*6f20*/  @!P2 IMAD.MOV R16, RZ, RZ, -R16 ;  /* 0x000000ffff10a224 */ /* 0x000fe400078e0a10 */
[----:B------:R-:W-:-:S03]  /*6f30*/  @!P1 IMAD.MOV R19, RZ, RZ, -R19 ;  /* 0x000000ffff139224 */ /* 0x000fc600078e0a13 */
[C---:B------:R-:W-:Y:S01]  /*6f40*/  SEL R14, R20.reuse, R16, !P3 ;  /* 0x00000010140e7207 */ /* 0x040fe20005800000 */
[----:B------:R-:W-:Y:S01]  /*6f50*/  IMAD.MOV.U32 R16, RZ, RZ, RZ ;  /* 0x000000ffff107224 */ /* 0x000fe200078e00ff */
[----:B------:R-:W-:Y:S01]  /*6f60*/  SEL R20, R20, R19, !P3 ;  /* 0x0000001314147207 */ /* 0x000fe20005800000 */
[----:B------:R-:W-:Y:S01]  /*6f70*/  IMAD R19, R21, R18, RZ ;  /* 0x0000001215137224 */ /* 0x000fe200078e02ff */
[----:B------:R-:W-:Y:S02]  /*6f80*/  IABS R21, R14 ;  /* 0x0000000e00157213 */ /* 0x000fe40000000000 */
[----:B------:R-:W-:Y:S01]  /*6f90*/  IABS R23, R20 ;  /* 0x0000001400177213 */ /* 0x000fe20000000000 */
[----:B------:R-:W-:Y:S01]  /*6fa0*/  IMAD.HI.U32 R22, R17, R19, R16 ;  /* 0x0000001311167227 */ /* 0x000fe200078e0010 */
[----:B------:R-:W-:-:S05]  /*6fb0*/  MOV R17, R21 ;  /* 0x0000001500117202 */ /* 0x000fca0000000f00 */
        /* <DEDUP_REMOVED lines=17> */
[----:B------:R-:W-:Y:S02]  /*70d0*/  IADD3 R17, PT, PT, -R12, RZ, RZ ;  /* 0x000000ff0c117210 */ /* 0x000fe40007ffe1ff */
[----:B------:R-:W-:Y:S01]  /*70e0*/  ISETP.GE.AND P1, PT, R18, RZ, PT ;  /* 0x000000ff1200720c */ /* 0x000fe20003f26270 */
[----:B------:R-:W-:Y:S01]  /*70f0*/  @P3 VIADD R16, R16, 0x1 ;  /* 0x0000000110103836 */ /* 0x000fe20000000000 */
[----:B------:R-:W-:Y:S01]  /*7100*/  ISETP.NE.AND P3, PT, R11, RZ, PT ;  /* 0x000000ff0b00720c */ /* 0x000fe20003f65270 */
[----:B------:R-:W-:Y:S01]  /*7110*/  IMAD R21, R9, R17, R2 ;  /* 0x0000001109157224 */ /* 0x000fe200078e0202 */
[----:B------:R-:W-:Y:S01]  /*7120*/  IADD3 R17, PT, PT, -R10, RZ, RZ ;  /* 0x000000ff0a117210 */ /* 0x000fe20007ffe1ff */
[----:B------:R-:W-:Y:S01]  /*7130*/  IMAD.MOV R2, RZ, RZ, -R13 ;  /* 0x000000ffff027224 */ /* 0x000fe200078e0a0d */
[----:B------:R-:W-:Y:S01]  /*7140*/  LOP3.LUT R18, RZ, R11, RZ, 0x33, !PT ;  /* 0x0000000bff127212 */ /* 0x000fe200078e33ff */
[----:B------:R-:W-:-:S02]  /*7150*/  @P4 VIADD R19, R19, 0x1 ;  /* 0x0000000113134836 */ /* 0x000fc40000000000 */
        /* <DEDUP_REMOVED lines=49> */
[----:B------:R0:W-:Y:S03]  /*7470*/  STG.E desc[UR8][R8.64], RZ ;  /* 0x000000ff08007986 */ /* 0x0001e6000c101908 */
[----:B------:R-:W-:Y:S01]  /*7480*/  IADD3.X R3, PT, PT, RZ, R3, RZ, P0, !PT ;  /* 0x00000003ff037210 */ /* 0x000fe200007fe4ff */
[----:B------:R0:W-:Y:S01]  /*7490*/  STG.E desc[UR8][R10.64], RZ ;  /* 0x000000ff0a007986 */ /* 0x0001e2000c101908 */
[----:B------:R-:W-:-:S04]  /*74a0*/  ISETP.GE.U32.AND P0, PT, R2, UR5, PT ;  /* 0x0000000502007c0c */ /* 0x000fc8000bf06070 */
[----:B------:R-:W-:-:S13]  /*74b0*/  ISETP.GE.AND.EX P0, PT, R3, UR10, PT, P0 ;  /* 0x0000000a03007c0c */ /* 0x000fda000bf06300 */
[----:B0-----:R-:W-:Y:S05]  /*74c0*/  @!P0 BRA `(.L_x_388) ;  /* 0xfffffff000a48947 */ /* 0x001fea000383ffff */
[----:B------:R-:W-:Y:S05]  /*74d0*/  EXIT ;  /* 0x000000000000794d */ /* 0x000fea0003800000 */
.L_x_358:
        /* <DEDUP_REMOVED lines=36> */
[----:B------:R-:W-:Y:S01]  /*7720*/  @!P2 LOP3.LUT R8, RZ, R5, RZ, 0x33, !PT ;  /* 0x00000005ff08a212 */ /* 0x000fe200078e33ff */
[----:B------:R-:W-:Y:S06]  /*7730*/  BRA `(.L_x_391) ;  /* 0x0000000000147947 */ /* 0x000fec0003800000 */
.L_x_390:
[----:B------:R-:W-:Y:S02]  /*7740*/  MOV R8, R10 ;  /* 0x0000000a00087202 */ /* 0x000fe40000000f00 */
[----:B------:R-:W-:-:S07]  /*7750*/  MOV R6, 0x7770 ;  /* 0x0000777000067802 */ /* 0x000fce0000000f00 */
[----:B-1----:R-:W-:Y:S05]  /*7760*/  CALL.REL.NOINC `($__internal_10_$__cuda_sm20_div_u64) ;  /* 0x0000001400d87944 */ /* 0x002fea0003c00000 */
[----:B------:R-:W-:Y:S02]  /*7770*/  IMAD.MOV.U32 R8, RZ, RZ, R10 ;  /* 0x000000ffff087224 */ /* 0x000fe400078e000a */
[----:B------:R-:W-:-:S07]  /*7780*/  IMAD.MOV.U32 R9, RZ, RZ, R11 ;  /* 0x000000ffff097224 */ /* 0x000fce00078e000b */
.L_x_391:
[----:B-1----:R-:W-:Y:S05]  /*7790*/  BSYNC.RECONVERGENT B0 ;  /* 0x0000000000007941 */ /* 0x002fea0003800200 */
.L_x_389:
        /* <DEDUP_REMOVED lines=32> */
[----:B------:R-:W-:Y:S01]  /*79a0*/  @!P1 IADD3 R9, PT, PT, R9, 0x1, RZ ;  /* 0x0000000109099810 */ /* 0x000fe20007ffe0ff */
[----:B------:R-:W-:Y:S01]  /*79b0*/  @!P1 IMAD.IADD R8, R8, 0x1, -R7 ;  /* 0x0000000108089824 */ /* 0x000fe200078e0a07 */
[----:B------:R-:W-:Y:S01]  /*79c0*/  ISETP.NE.AND P1, PT, R3, RZ, PT ;  /* 0x000000ff0300720c */ /* 0x000fe20003f25270 */
[----:B------:R0:W3:Y:S03]  /*79d0*/  F2I.FTZ.U32.TRUNC.NTZ R11, R10 ;  /* 0x0000000a000b7305 */ /* 0x0000e6000021f000 */
        /* <DEDUP_REMOVED lines=32> */
[----:B------:R-:W-:-:S04]  /*7be0*/  @P1 IADD3 R8, PT, PT, R8, 0x1, RZ ;  /* 0x0000000108081810 */ /* 0x000fc80007ffe0ff */
[----:B0-----:R-:W0:Y:S01]  /*7bf0*/  MUFU.RCP R12, R12 ;  /* 0x0000000c000c7308 */ /* 0x001e220000001000 */
[----:B------:R-:W-:-:S04]  /*7c00*/  IMAD.MOV.U32 R14, RZ, RZ, R8 ;  /* 0x000000ffff0e7224 */ /* 0x000fc800078e0008 */
[----:B------:R-:W-:Y:S01]  /*7c10*/  @!P3 IMAD.MOV R14, RZ, RZ, -R14 ;  /* 0x000000ffff0eb224 */ /* 0x000fe200078e0a0e */
[----:B------:R-:W-:Y:S01]  /*7c20*/  @!P2 LOP3.LUT R14, RZ, R6, RZ, 0x33, !PT ;  /* 0x00000006ff0ea212 */ /* 0x000fe200078e33ff */
[----:B---3--:R-:W-:-:S04]  /*7c30*/  IMAD.MOV R8, RZ, RZ, -R11 ;  /* 0x000000ffff087224 */ /* 0x008fc800078e0a0b */
[----:B------:R-:W-:Y:S01]  /*7c40*/  IMAD R13, R8, R17, RZ ;  /* 0x00000011080d7224 */ /* 0x000fe200078e02ff */
[----:B------:R-:W-:-:S03]  /*7c50*/  IABS R8, R14 ;  /* 0x0000000e00087213 */ /* 0x000fc60000000000 */
[----:B------:R-:W-:Y:S01]  /*7c60*/  IMAD.HI.U32 R13, R11, R13, R10 ;  /* 0x0000000d0b0d7227 */ /* 0x000fe200078e000a */
[----:B------:R-:W-:-:S05]  /*7c70*/  MOV R10, R8 ;  /* 0x00000008000a7202 */ /* 0x000fca0000000f00 */
[----:B------:R-:W-:-:S04]  /*7c80*/  IMAD.HI.U32 R8, R13, R10, RZ ;  /* 0x0000000a0d087227 */ /* 0x000fc800078e00ff */
[----:B------:R-:W-:-:S04]  /*7c90*/  IMAD.MOV R11, RZ, RZ, -R8 ;  /* 0x000000ffff0b7224 */ /* 0x000fc800078e0a08 */
        /* <DEDUP_REMOVED lines=11> */
[----:B------:R-:W-:-:S05]  /*7d50*/  @P1 IADD3 R8, PT, PT, R8, 0x1, RZ ;  /* 0x0000000108081810 */ /* 0x000fca0007ffe0ff */
        /* <DEDUP_REMOVED lines=48> */
.L_x_393:
[----:B------:R-:W-:Y:S05]  /*8060*/  BSYNC.RECONVERGENT B0 ;  /* 0x0000000000007941 */ /* 0x000fea0003800200 */
.L_x_392:
        /* <DEDUP_REMOVED lines=14> */
.L_x_394:
        /* <DEDUP_REMOVED lines=18> */
[----:B-1----:R-:W1:Y:S01]  /*8270*/  MUFU.RCP R18, R18 ;  /* 0x0000001200127308 */ /* 0x002e620000001000 */
[----:B0-----:R-:W-:Y:S02]  /*8280*/  IADD3 R10, PT, PT, R8, 0xffffffe, RZ ;  /* 0x0ffffffe080a7810 */ /* 0x001fe40007ffe0ff */
[----:B------:R-:W-:-:S08]  /*8290*/  IABS R8, R4 ;  /* 0x0000000400087213 */ /* 0x000fd00000000000 */
        /* <DEDUP_REMOVED lines=18> */
[----:B------:R-:W-:Y:S02]  /*83c0*/  @!P2 IADD3 R12, PT, PT, -R12, RZ, RZ ;  /* 0x000000ff0c0ca210 */ /* 0x000fe40007ffe1ff */
[----:B------:R-:W-:Y:S02]  /*83d0*/  ISETP.GT.U32.AND P6, PT, R0, R13, PT ;  /* 0x0000000d0000720c */ /* 0x000fe40003fc4070 */
[----:B------:R-:W-:-:S04]  /*83e0*/  SEL R12, R10, R12, !P3 ;  /* 0x0000000c0a0c7207 */ /* 0x000fc80005800000 */
[----:B------:R-:W-:-:S07]  /*83f0*/  IABS R15, R12 ;  /* 0x0000000c000f7213 */ /* 0x000fce0000000000 */
        /* <DEDUP_REMOVED lines=44> */
[----:B------:R-:W-:-:S03]  /*86c0*/  @!P2 IMAD.MOV R13, RZ, RZ, -R13 ;  /* 0x000000ffff0da224 */ /* 0x000fc600078e0a0d */
[----:B------:R-:W-:Y:S01]  /*86d0*/  @!P1 IADD3 R16, PT, PT, -R16, RZ, RZ ;  /* 0x000000ff10109210 */ /* 0x000fe20007ffe1ff */
[----:B-1----:R-:W-:Y:S01]  /*86e0*/  IMAD.MOV R19, RZ, RZ, -R17 ;  /* 0x000000ffff137224 */ /* 0x002fe200078e0a11 */
[C---:B------:R-:W-:Y:S02]  /*86f0*/  SEL R13, R15.reuse, R13, !P3 ;  /* 0x0000000d0f0d7207 */ /* 0x040fe40005800000 */
[----:B------:R-:W-:Y:S01]  /*8700*/  SEL R15, R15, R16, !P3 ;  /* 0x000000100f0f7207 */ /* 0x000fe20005800000 */
[----:B------:R-:W-:Y:S01]  /*8710*/  IMAD R19, R19, R14, RZ ;  /* 0x0000000e13137224 */ /* 0x000fe200078e02ff */
[----:B------:R-:W-:Y:S01]  /*8720*/  IABS R21, R13 ;  /* 0x0000000d00157213 */ /* 0x000fe20000000000 */
[----:B------:R-:W-:Y:S01]  /*8730*/  IMAD.MOV.U32 R16, RZ, RZ, RZ ;  /* 0x000000ffff107224 */ /* 0x000fe200078e00ff */
[----:B------:R-:W-:-:S03]  /*8740*/  IABS R22, R15 ;  /* 0x0000000f00167213 */ /* 0x000fc60000000000 */
[----:B------:R-:W-:-:S04]  /*8750*/  IMAD.HI.U32 R20, R17, R19, R16 ;  /* 0x0000001311147227 */ /* 0x000fc800078e0010 */
[----:B------:R-:W-:Y:S02]  /*8760*/  IMAD.MOV.U32 R17, RZ, RZ, R21 ;  /* 0x000000ffff117224 */ /* 0x000fe400078e0015 */
[----:B------:R-:W-:Y:S02]  /*8770*/  IMAD.MOV.U32 R21, RZ, RZ, R22 ;  /* 0x000000ffff157224 */ /* 0x000fe400078e0016 */
[----:B------:R-:W-:-:S04]  /*8780*/  IMAD.HI.U32 R16, R20, R17, RZ ;  /* 0x0000001114107227 */ /* 0x000fc800078e00ff */
[----:B------:R-:W-:-:S04]  /*8790*/  IMAD.HI.U32 R19, R20, R21, RZ ;  /* 0x0000001514137227 */ /* 0x000fc800078e00ff */
[----:B------:R-:W-:Y:S01]  /*87a0*/  IMAD.MOV R20, RZ, RZ, -R16 ;  /* 0x000000ffff147224 */ /* 0x000fe200078e0a10 */
[----:B------:R-:W-:-:S03]  /*87b0*/  IADD3 R22, PT, PT, -R19, RZ, RZ ;  /* 0x000000ff13167210 */ /* 0x000fc60007ffe1ff */
[C---:B------:R-:W-:Y:S01]  /*87c0*/  IMAD R17, R14.reuse, R20, R17 ;  /* 0x000000140e117224 */ /* 0x040fe200078e0211 */
[----:B------:R-:W-:Y:S01]  /*87d0*/  LOP3.LUT R20, R15, R8, RZ, 0x3c, !PT ;  /* 0x000000080f147212 */ /* 0x000fe200078e3cff */
[C---:B------:R-:W-:Y:S02]  /*87e0*/  IMAD R21, R14.reuse, R22, R21 ;  /* 0x000000160e157224 */ /* 0x040fe400078e0215 */
[----:B0-----:R-:W-:Y:S01]  /*87f0*/  VIADD R22, R23, 0xffffffe ;  /* 0x0ffffffe17167836 */ /* 0x001fe20000000000 */
[C---:B------:R-:W-:Y:S02]  /*8800*/  ISETP.GT.U32.AND P5, PT, R14.reuse, R17, PT ;  /* 0x000000110e00720c */ /* 0x040fe40003fa4070 */
[----:B------:R-:W-:Y:S02]  /*8810*/  ISETP.GT.U32.AND P6, PT, R14, R21, PT ;  /* 0x000000150e00720c */ /* 0x000fe40003fc4070 */
[----:B------:R-:W-:Y:S02]  /*8820*/  ISETP.GE.AND P1, PT, R20, RZ, PT ;  /* 0x000000ff1400720c */ /* 0x000fe40003f26270 */
[----:B------:R-:W-:-:S07]  /*8830*/  LOP3.LUT R20, RZ, R8, RZ, 0x33, !PT ;  /* 0x00000008ff147212 */ /* 0x000fce00078e33ff */
[--C-:B------:R-:W-:Y:S02]  /*8840*/  @!P5 IMAD.IADD R17, R17, 0x1, -R14.reuse ;  /* 0x000000011111d824 */ /* 0x100fe400078e0a0e */
[----:B------:R-:W-:Y:S01]  /*8850*/  @!P6 IMAD.IADD R21, R21, 0x1, -R14 ;  /* 0x000000011515e824 */ /* 0x000fe200078e0a0e */
[----:B------:R-:W-:Y:S01]  /*8860*/  @!P6 IADD3 R19, PT, PT, R19, 0x1, RZ ;  /* 0x000000011313e810 */ /* 0x000fe20007ffe0ff */
[----:B------:R-:W-:Y:S01]  /*8870*/  @!P5 VIADD R16, R16, 0x1 ;  /* 0x000000011010d836 */ /* 0x000fe20000000000 */
[-C--:B------:R-:W-:Y:S02]  /*8880*/  ISETP.GE.U32.AND P3, PT, R17, R14.reuse, PT ;  /* 0x0000000e1100720c */ /* 0x080fe40003f66070 */
[----:B------:R-:W-:Y:S01]  /*8890*/  ISETP.GE.U32.AND P4, PT, R21, R14, PT ;  /* 0x0000000e1500720c */ /* 0x000fe20003f86070 */
[----:B------:R-:W0:Y:S01]  /*88a0*/  F2I.FTZ.U32.TRUNC.NTZ R17, R22 ;  /* 0x0000001600117305 */ /* 0x000e22000021f000 */
[----:B------:R-:W-:-:S04]  /*88b0*/  LOP3.LUT R14, R13, R8, RZ, 0x3c, !PT ;  /* 0x000000080d0e7212 */ /* 0x000fc800078e3cff */
[----:B------:R-:W-:-:S05]  /*88c0*/  ISETP.GE.AND P2, PT, R14, RZ, PT ;  /* 0x000000ff0e00720c */ /* 0x000fca0003f46270 */
[----:B------:R-:W-:Y:S01]  /*88d0*/  @P3 VIADD R16, R16, 0x1 ;  /* 0x0000000110103836 */ /* 0x000fe20000000000 */
[----:B------:R-:W-:Y:S01]  /*88e0*/  ISETP.NE.AND P3, PT, R8, RZ, PT ;  /* 0x000000ff0800720c */ /* 0x000fe20003f65270 */
[----:B------:R-:W-:Y:S02]  /*88f0*/  @P4 VIADD R19, R19, 0x1 ;  /* 0x0000000113134836 */ /* 0x000fe40000000000 */
[----:B0-----:R-:W-:-:S03]  /*8900*/  IMAD.MOV R21, RZ, RZ, -R17 ;  /* 0x000000ffff157224 */ /* 0x001fc600078e0a11 */
[----:B------:R-:W-:Y:S01]  /*8910*/  @!P1 IADD3 R19, PT, PT, -R19, RZ, RZ ;  /* 0x000000ff13139210 */ /* 0x000fe20007ffe1ff */
        /* <DEDUP_REMOVED lines=29> */
[----:B------:R-:W-:Y:S01]  /*8af0*/  IMAD R21, R9, R17, R2 ;  /* 0x0000001109157224 */ /* 0x000fe200078e0202 */
[----:B------:R-:W-:Y:S01]  /*8b00*/  @P3 IADD3 R16, PT, PT, R16, 0x1, RZ ;  /* 0x0000000110103810 */ /* 0x000fe20007ffe0ff */
[----:B------:R-:W-:Y:S01]  /*8b10*/  IMAD.MOV R2, RZ, RZ, -R13 ;  /* 0x000000ffff027224 */ /* 0x000fe200078e0a0d */
[----:B------:R-:W-:Y:S01]  /*8b20*/  ISETP.NE.AND P3, PT, R11, RZ, PT ;  /* 0x000000ff0b00720c */ /* 0x000fe20003f65270 */
[----:B------:R-:W-:Y:S02]  /*8b30*/  @P4 VIADD R19, R19, 0x1 ;  /* 0x0000000113134836 */ /* 0x000fe40000000000 */
[----:B------:R-:W-:-:S02]  /*8b40*/  IMAD.MOV R17, RZ, RZ, -R10 ;  /* 0x000000ffff117224 */ /* 0x000fc400078e0a0a */
[----:B------:R-:W-:Y:S02]  /*8b50*/  @!P2 IMAD.MOV R16, RZ, RZ, -R16 ;  /* 0x000000ffff10a224 */ /* 0x000fe400078e0a10 */
[----:B------:R-:W-:Y:S01]  /*8b60*/  IMAD R22, R7, R2, R12 ;  /* 0x0000000207167224 */ /* 0x000fe200078e020c */
[----:B------:R-:W-:Y:S01]  /*8b70*/  @!P1 IADD3 R19, PT, PT, -R19, RZ, RZ ;  /* 0x000000ff13139210 */ /* 0x000fe20007ffe1ff */
[----:B------:R-:W-:Y:S01]  /*8b80*/  IMAD.MOV R2, RZ, RZ, -R14 ;  /* 0x000000ffff027224 */ /* 0x000fe200078e0a0e */
[C---:B------:R-:W-:Y:S01]  /*8b90*/  SEL R16, R18.reuse, R16, !P3 ;  /* 0x0000001012107207 */ /* 0x040fe20005800000 */
[----:B------:R-:W-:Y:S01]  /*8ba0*/  IMAD R23, R9, R17, R4 ;  /* 0x0000001109177224 */ /* 0x000fe200078e0204 */
[----:B------:R-:W-:Y:S01]  /*8bb0*/  SEL R19, R18, R19, !P3 ;  /* 0x0000001312137207 */ /* 0x000fe20005800000 */
[----:B------:R-:W-:Y:S02]  /*8bc0*/  IMAD.MOV R17, RZ, RZ, -R20 ;  /* 0x000000ffff117224 */ /* 0x000fe400078e0a14 */
[----:B------:R-:W-:Y:S01]  /*8bd0*/  IMAD.MOV R12, RZ, RZ, -R15 ;  /* 0x000000ffff0c7224 */ /* 0x000fe200078e0a0f */
[----:B------:R-:W-:Y:S01]  /*8be0*/  IADD3 R18, PT, PT, -R19, RZ, RZ ;  /* 0x000000ff13127210 */ /* 0x000fe20007ffe1ff */
[----:B------:R-:W-:-:S02]  /*8bf0*/  IMAD R2, R8, R2, R13 ;  /* 0x0000000208027224 */ /* 0x000fc400078e020d */
[----:B------:R-:W-:Y:S02]  /*8c00*/  IMAD R17, R8, R17, R15 ;  /* 0x0000001108117224 */ /* 0x000fe400078e020f */
[----:B------:R-:W-:Y:S02]  /*8c10*/  IMAD R10, R7, R12, R10 ;  /* 0x0000000c070a7224 */ /* 0x000fe400078e020a */
[----:B------:R-:W-:Y:S02]  /*8c20*/  IMAD R8, R21, UR15, RZ ;  /* 0x0000000f15087c24 */ /* 0x000fe4000f8e02ff */
[----:B------:R-:W-:Y:S02]  /*8c30*/  IMAD.MOV R9, RZ, RZ, -R16 ;  /* 0x000000ffff097224 */ /* 0x000fe400078e0a10 */
[----:B------:R-:W-:Y:S01]  /*8c40*/  IMAD R7, R22, UR14, RZ ;  /* 0x0000000e16077c24 */ /* 0x000fe2000f8e02ff */
[----:B------:R-:W-:Y:S01]  /*8c50*/  SHF.R.S32.HI R15, RZ, 0x1f, R8 ;  /* 0x0000001fff0f7819 */ /* 0x000fe20000011408 */
[----:B------:R-:W-:-:S02]  /*8c60*/  IMAD R2, R2, UR13, RZ ;  /* 0x0000000d02027c24 */ /* 0x000fc4000f8e02ff */
[----:B------:R-:W-:Y:S01]  /*8c70*/  IMAD R14, R11, R9, R14 ;  /* 0x000000090b0e7224 */ /* 0x000fe200078e020e */
[----:B------:R-:W-:Y:S01]  /*8c80*/  SHF.R.S32.HI R13, RZ, 0x1f, R7 ;  /* 0x0000001fff0d7819 */ /* 0x000fe20000011407 */
[----:B------:R-:W-:Y:S01]  /*8c90*/  IMAD R12, R23, UR15, RZ ;  /* 0x0000000f170c7c24 */ /* 0x000fe2000f8e02ff */
[----:B------:R-:W-:Y:S01]  /*8ca0*/  IADD3 R8, P1, P2, R2, R7, R8 ;  /* 0x0000000702087210 */ /* 0x000fe20007a3e008 */
        /* <DEDUP_REMOVED lines=34> */
        .weak           $__internal_10_$__cuda_sm20_div_u64
        .type           $__internal_10_$__cuda_sm20_div_u64,@function
        .size           $__internal_10_$__cuda_sm20_div_u64,(.L_x_852 - $__internal_10_$__cuda_sm20_div_u64)
$__internal_10_$__cuda_sm20_div_u64:
[----:B------:R-:W-:Y:S02]  /*8ed0*/  IMAD.MOV.U32 R14, RZ, RZ, R5 ;  /* 0x000000ffff0e7224 */ /* 0x000fe400078e0005 */
[----:B------:R-:W-:-:S04]  /*8ee0*/  IMAD.U32 R15, RZ, RZ, UR4 ;  /* 0x00000004ff0f7e24 */ /* 0x000fc8000f8e00ff */
        /* <DEDUP_REMOVED lines=17> */
[----:B------:R-:W-:-:S05]  /*9000*/  IMAD.HI.U32 R12, P1, R11, R17, R12 ;  /* 0x000000110b0c7227 */ /* 0x000fca000782000c */
[----:B------:R-:W-:Y:S01]  /*9010*/  IADD3 R13, P2, PT, R15, R12, RZ ;  /* 0x0000000c0f0d7210 */ /* 0x000fe20007f5e0ff */
[----:B------:R-:W-:-:S04]  /*9020*/  IMAD.X R12, R19, 0x1, R11, P0 ;  /* 0x00000001130c7824 */ /* 0x000fc800000e060b */
[----:B------:R-:W-:Y:S01]  /*9030*/  IMAD.WIDE.U32 R10, R13, R5, RZ ;  /* 0x000000050d0a7225 */ /* 0x000fe200078e00ff */
[----:B------:R-:W-:-:S03]  /*9040*/  IADD3.X R14, PT, PT, RZ, RZ, R12, P2, P1 ;  /* 0x000000ffff0e7210 */ /* 0x000fc600017e240c */
[----:B------:R-:W-:Y:S01]  /*9050*/  IMAD R11, R13, UR4, R11 ;  /* 0x000000040d0b7c24 */ /* 0x000fe2000f8e020b */
[----:B------:R-:W-:-:S03]  /*9060*/  IADD3 R15, P0, PT, RZ, -R10, RZ ;  /* 0x8000000aff0f7210 */ /* 0x000fc60007f1e0ff */
[----:B------:R-:W-:Y:S02]  /*9070*/  IMAD R11, R14, R5, R11 ;  /* 0x000000050e0b7224 */ /* 0x000fe400078e020b */
[----:B------:R-:W-:-:S04]  /*9080*/  IMAD.HI.U32 R12, R13, R15, RZ ;  /* 0x0000000f0d0c7227 */ /* 0x000fc800078e00ff */
[----:B------:R-:W-:-:S04]  /*9090*/  IMAD.X R11, RZ, RZ, ~R11, P0 ;  /* 0x000000ffff0b7224 */ /* 0x000fc800000e0e0b */
[----:B------:R-:W-:-:S04]  /*90a0*/  IMAD.WIDE.U32 R12, P0, R13, R11, R12 ;  /* 0x0000000b0d0c7225 */ /* 0x000fc8000780000c */
[C---:B------:R-:W-:Y:S02]  /*90b0*/  IMAD R10, R14.reuse, R11, RZ ;  /* 0x0000000b0e0a7224 */ /* 0x040fe400078e02ff */
[----:B------:R-:W-:-:S04]  /*90c0*/  IMAD.HI.U32 R13, P1, R14, R15, R12 ;  /* 0x0000000f0e0d7227 */ /* 0x000fc8000782000c */
[----:B------:R-:W-:Y:S01]  /*90d0*/  IMAD.HI.U32 R11, R14, R11, RZ ;  /* 0x0000000b0e0b7227 */ /* 0x000fe200078e00ff */
[----:B------:R-:W-:-:S04]  /*90e0*/  IADD3 R13, P2, PT, R10, R13, RZ ;  /* 0x0000000d0a0d7210 */ /* 0x000fc80007f5e0ff */
[----:B------:R-:W-:Y:S01]  /*90f0*/  IADD3.X R14, PT, PT, R11, R14, RZ, P0, !PT ;  /* 0x0000000e0b0e7210 */ /* 0x000fe200007fe4ff */
[----:B------:R-:W-:-:S03]  /*9100*/  IMAD.HI.U32 R10, R13, R8, RZ ;  /* 0x000000080d0a7227 */ /* 0x000fc600078e00ff */
[----:B------:R-:W-:Y:S01]  /*9110*/  IADD3.X R14, PT, PT, RZ, RZ, R14, P2, P1 ;  /* 0x000000ffff0e7210 */ /* 0x000fe200017e240e */
[----:B------:R-:W-:Y:S02]  /*9120*/  IMAD.MOV.U32 R11, RZ, RZ, RZ ;  /* 0x000000ffff0b7224 */ /* 0x000fe400078e00ff */
        /* <DEDUP_REMOVED lines=11> */
[----:B------:R-:W-:-:S04]  /*91e0*/  IMAD R8, R12, R5, R11 ;  /* 0x000000050c087224 */ /* 0x000fc800078e020b */
[----:B------:R-:W-:Y:S01]  /*91f0*/  IMAD.X R16, R9, 0x1, ~R8, P1 ;  /* 0x0000000109107824 */ /* 0x000fe200008e0e08 */
[----:B------:R-:W-:Y:S02]  /*9200*/  IADD3 R10, P1, PT, -R5, R14, RZ ;  /* 0x0000000e050a7210 */ /* 0x000fe40007f3e1ff */
[----:B------:R-:W-:Y:S02]  /*9210*/  IADD3 R8, P2, PT, R13, 0x1, RZ ;  /* 0x000000010d087810 */ /* 0x000fe40007f5e0ff */
[C---:B------:R-:W-:Y:S02]  /*9220*/  ISETP.GE.U32.AND.EX P0, PT, R16.reuse, UR4, PT, P0 ;  /* 0x0000000410007c0c */ /* 0x040fe4000bf06100 */
[----:B------:R-:W-:Y:S02]  /*9230*/  IADD3.X R11, PT, PT, R16, ~UR4, RZ, P1, !PT ;  /* 0x80000004100b7c10 */ /* 0x000fe40008ffe4ff */
[----:B------:R-:W-:Y:S02]  /*9240*/  IADD3.X R9, PT, PT, RZ, R12, RZ, P2, !PT ;  /* 0x0000000cff097210 */ /* 0x000fe400017fe4ff */
[----:B------:R-:W-:-:S02]  /*9250*/  SEL R10, R10, R14, P0 ;  /* 0x0000000e0a0a7207 */ /* 0x000fc40000000000 */
[----:B------:R-:W-:Y:S02]  /*9260*/  SEL R13, R8, R13, P0 ;  /* 0x0000000d080d7207 */ /* 0x000fe40000000000 */
[----:B------:R-:W-:Y:S02]  /*9270*/  SEL R8, R11, R16, P0 ;  /* 0x000000100b087207 */ /* 0x000fe40000000000 */
[----:B------:R-:W-:Y:S01]  /*9280*/  SEL R12, R9, R12, P0 ;  /* 0x0000000c090c7207 */ /* 0x000fe20000000000 */
[----:B------:R-:W-:Y:S01]  /*9290*/  IMAD.MOV.U32 R9, RZ, RZ, 0x0 ;  /* 0x00000000ff097424 */ /* 0x000fe200078e00ff */
[----:B------:R-:W-:Y:S02]  /*92a0*/  ISETP.GE.U32.AND P0, PT, R10, R5, PT ;  /* 0x000000050a00720c */ /* 0x000fe40003f06070 */
[----:B------:R-:W-:Y:S02]  /*92b0*/  IADD3 R10, P2, PT, R13, 0x1, RZ ;  /* 0x000000010d0a7810 */ /* 0x000fe40007f5e0ff */
[----:B------:R-:W-:-:S02]  /*92c0*/  ISETP.NE.U32.AND P1, PT, R5, RZ, PT ;  /* 0x000000ff0500720c */ /* 0x000fc40003f25070 */
[----:B------:R-:W-:Y:S01]  /*92d0*/  ISETP.GE.U32.AND.EX P0, PT, R8, UR4, PT, P0 ;  /* 0x0000000408007c0c */ /* 0x000fe2000bf06100 */
[----:B------:R-:W-:Y:S01]  /*92e0*/  IMAD.X R11, RZ, RZ, R12, P2 ;  /* 0x000000ffff0b7224 */ /* 0x000fe200010e060c */
[----:B------:R-:W-:Y:S01]  /*92f0*/  ISETP.NE.AND.EX P1, PT, RZ, UR4, PT, P1 ;  /* 0x00000004ff007c0c */ /* 0x000fe2000bf25310 */
[----:B------:R-:W-:Y:S01]  /*9300*/  IMAD.MOV.U32 R8, RZ, RZ, R6 ;  /* 0x000000ffff087224 */ /* 0x000fe200078e0006 */
[----:B------:R-:W-:Y:S02]  /*9310*/  SEL R10, R10, R13, P0 ;  /* 0x0000000d0a0a7207 */ /* 0x000fe40000000000 */
[----:B------:R-:W-:Y:S02]  /*9320*/  SEL R11, R11, R12, P0 ;  /* 0x0000000c0b0b7207 */ /* 0x000fe40000000000 */
[----:B------:R-:W-:Y:S02]  /*9330*/  SEL R10, R10, 0xffffffff, P1 ;  /* 0xffffffff0a0a7807 */ /* 0x000fe40000800000 */
[----:B------:R-:W-:Y:S01]  /*9340*/  SEL R11, R11, 0xffffffff, P1 ;  /* 0xffffffff0b0b7807 */ /* 0x000fe20000800000 */
[----:B------:R-:W-:Y:S06]  /*9350*/  RET.REL.NODEC R8 `(_ZN2at6native51_GLOBAL__N__11011a27_18_DepthwiseConv3d_cu_35e0c7b543conv_depthwise3d_cuda_backward_input_kernelIffLin1ELin1ELin1ELin1ELin1ELin1ELin1ELin1ELin1EEEvNS_27GenericPackedTensorAccessorIKT_Lm5ENS_16DefaultPtrTraitsEiEENS3_IS4_Lm5ES6_iEES7_iiiiiiiii) ;  /* 0xffffff6c08287950 */ /* 0x000fec0003c3ffff */
.L_x_395:
        /* <DEDUP_REMOVED lines=10> */
.L_x_852:


//--------------------- .text._ZN2at6native51_GLOBAL__N__11011a27_18_DepthwiseConv3d_cu_35e0c7b543conv_depthwise3d_cuda_backward_input_kernelIffLi3ELi3ELi3ELin1ELin1ELin1ELin1ELin1ELin1EEEvNS_27GenericPackedTensorAccessorIKT_Lm5ENS_16DefaultPtrTraitsEiEENS3_IS4_Lm5ES6_iEES7_iiiiiiiii --------------------------
	.section	.text._ZN2at6native51_GLOBAL__N__11011a27_18_DepthwiseConv3d_cu_35e0c7b543conv_depthwise3d_cuda_backward_input_kernelIffLi3ELi3ELi3ELin1ELin1ELin1ELin1ELin1ELin1EEEvNS_27GenericPackedTensorAccessorIKT_Lm5ENS_16DefaultPtrTraitsEiEENS3_IS4_Lm5ES6_iEES7_iiiiiiiii,"ax",@progbits
	.align	128
.text._ZN2at6native51_GLOBAL__N__11011a27_18_DepthwiseConv3d_cu_35e0c7b543conv_depthwise3d_cuda_backward_input_kernelIffLi3ELi3ELi3ELin1ELin1ELin1ELin1ELin1ELin1EEEvNS_27GenericPackedTensorAccessorIKT_Lm5ENS_16DefaultPtrTraitsEiEENS3_IS4_Lm5ES6_iEES7_iiiiiiiii:
        .type           _ZN2at6native51_GLOBAL__N__11011a27_18_DepthwiseConv3d_cu_35e0c7b543conv_depthwise3d_cuda_backward_input_kernelIffLi3ELi3ELi3ELin1ELin1ELin1ELin1ELin1ELin1EEEvNS_27GenericPackedTensorAccessorIKT_Lm5ENS_16DefaultPtrTraitsEiEENS3_IS4_Lm5ES6_iEES7_iiiiiiiii,@function
        .size           _ZN2at6native51_GLOBAL__N__11011a27_18_DepthwiseConv3d_cu_35e0c7b543conv_depthwise3d_cuda_backward_input_kernelIffLi3ELi3ELi3ELin1ELin1ELin1ELin1ELin1ELin1EEEvNS_27GenericPackedTensorAccessorIKT_Lm5ENS_16DefaultPtrTraitsEiEENS3_IS4_Lm5ES6_iEES7_iiiiiiiii,(.L_x_854 - _ZN2at6native51_GLOBAL__N__11011a27_18_DepthwiseConv3d_cu_35e0c7b543conv_depthwise3d_cuda_backward_input_kernelIffLi3ELi3ELi3ELin1ELin1ELin1ELin1ELin1ELin1EEEvNS_27GenericPackedTensorAccessorIKT_Lm5ENS_16DefaultPtrTraitsEiEENS3_IS4_Lm5ES6_iEES7_iiiiiiiii)
        .other          _ZN2at6native51_GLOBAL__N__11011a27_18_DepthwiseConv3d_cu_35e0c7b543conv_depthwise3d_cuda_backward_input_kernelIffLi3ELi3ELi3ELin1ELin1ELin1ELin1ELin1ELin1EEEvNS_27GenericPackedTensorAccessorIKT_Lm5ENS_16DefaultPtrTraitsEiEENS3_IS4_Lm5ES6_iEES7_iiiiiiiii,@"STO_CUDA_ENTRY STV_DEFAULT"
_ZN2at6native51_GLOBAL__N__11011a27_18_DepthwiseConv3d_cu_35e0c7b543conv_depthwise3d_cuda_backward_input_kernelIffLi3ELi3ELi3ELin1ELin1ELin1ELin1ELin1ELin1EEEvNS_27GenericPackedTensorAccessorIKT_Lm5ENS_16DefaultPtrTraitsEiEENS3_IS4_Lm5ES6_iEES7_iiiiiiiii:
        /* <DEDUP_REMOVED lines=10> */
[----:B------:R-:W0:Y:S01]  /*00a0*/  I2F.RP R0, R9 ;  /* 0x0000000900007306 */ /* 0x000e220000209400 */
[----:B--2---:R-:W-:-:S07]  /*00b0*/  IABS R6, R11 ;  /* 0x0000000b00067213 */ /* 0x004fce0000000000 */
[----:B0-----:R-:W0:Y:S02]  /*00c0*/  MUFU.RCP R0, R0 ;  /* 0x0000000000007308 */ /* 0x001e240000001000 */
[----:B0-----:R-:W-:-:S06]  /*00d0*/  VIADD R4, R0, 0xffffffe ;  /* 0x0ffffffe00047836 */ /* 0x001fcc0000000000 */
        /* <DEDUP_REMOVED lines=19> */
[----:B------:R-:W-:Y:S01]  /*0210*/  @!P2 VIADD R0, R0, 0x1 ;  /* 0x000000010000a836 */ /* 0x000fe20000000000 */
[----:B------:R-:W-:Y:S01]  /*0220*/  ISETP.NE.AND P0, PT, R8, RZ, PT ;  /* 0x000000ff0800720c */ /* 0x000fe20003f05270 */
[----:B------:R-:W0:Y:S01]  /*0230*/  LDCU UR4, c[0x0][0x370] ;  /* 0x00006e00ff0477ac */ /* 0x000e220008000800 */
[----:B------:R-:W-:Y:S02]  /*0240*/  IMAD.MOV.U32 R2, RZ, RZ, R4 ;  /* 0x000000ffff027224 */ /* 0x000fe400078e0004 */
[----:B------:R-:W-:Y:S01]  /*0250*/  @P1 VIADD R0, R0, 0x1 ;  /* 0x0000000100001836 */ /* 0x000fe20000000000 */
[----:B------:R-:W1:Y:S03]  /*0260*/  LDCU.64 UR6, c[0x0][0x358] ;  /* 0x00006b00ff0677ac */ /* 0x000e660008000a00 */
[----:B------:R-:W-:Y:S01]  /*0270*/  IMAD.MOV.U32 R3, RZ, RZ, R0 ;  /* 0x000000ffff037224 */ /* 0x000fe200078e0000 */
[----:B------:R-:W2:Y:S01]  /*0280*/  LDCU UR18, c[0x0][0x398] ;  /* 0x00007300ff1277ac */ /* 0x000ea20008000800 */
[----:B------:R-:W-:-:S03]  /*0290*/  IMAD.MOV.U32 R0, RZ, RZ, R5 ;  /* 0x000000ffff007224 */ /* 0x000fc600078e0005 */
[----:B------:R-:W-:Y:S01]  /*02a0*/  @!P3 IADD3 R3, PT, PT, -R3, RZ, RZ ;  /* 0x000000ff0303b210 */ /* 0x000fe20007ffe1ff */
[----:B------:R-:W3:Y:S01]  /*02b0*/  LDCU UR9, c[0x0][0x428] ;  /* 0x00008500ff0977ac */ /* 0x000ee20008000800 */
[----:B------:R-:W-:Y:S01]  /*02c0*/  @!P0 LOP3.LUT R3, RZ, R8, RZ, 0x33, !PT ;  /* 0x00000008ff038212 */ /* 0x000fe200078e33ff */
[----:B------:R-:W4:Y:S03]  /*02d0*/  LDCU.64 UR10, c[0x0][0x390] ;  /* 0x00007200ff0a77ac */ /* 0x000f260008000a00 */
[----:B------:R-:W-:Y:S01]  /*02e0*/  ISETP.GE.AND P0, PT, R3, 0x1, PT ;  /* 0x000000010300780c */ /* 0x000fe20003f06270 */
[----:B0-----:R-:W-:-:S12]  /*02f0*/  IMAD R40, R7, UR4, RZ ;  /* 0x0000000407287c24 */ /* 0x001fd8000f8e02ff */
[----:B-123--:R-:W-:Y:S05]  /*0300*/  @!P0 BRA `(.L_x_396) ;  /* 0x0000001c00b48947 */ /* 0x00efea0003800000 */
.L_x_400:
[----:B------:R-:W0:Y:S01]  /*0310*/  LDC R5, c[0x0][0x3c8] ;  /* 0x0000f200ff057b82 */ /* 0x000e220000000800 */
[----:B------:R-:W1:Y:S01]  /*0320*/  LDCU.64 UR4, c[0x0][0x420] ;  /* 0x00008400ff0477ac */ /* 0x000e620008000a00 */
[----:B------:R-:W-:Y:S01]  /*0330*/  BSSY.RECONVERGENT B0, `(.L_x_397) ;  /* 0x00001cc000007945 */ /* 0x000fe20003800200 */
[----:B------:R-:W-:Y:S01]  /*0340*/  IMAD.MOV.U32 R46, RZ, RZ, RZ ;  /* 0x000000ffff2e7224 */ /* 0x000fe200078e00ff */
[----:B------:R-:W2:Y:S04]  /*0350*/  LDCU UR8, c[0x0][0x430] ;  /* 0x00008600ff0877ac */ /* 0x000ea80008000800 */
[----:B------:R-:W3:Y:S08]  /*0360*/  LDC R7, c[0x0][0x3c4] ;  /* 0x0000f100ff077b82 */ /* 0x000ef00000000800 */
[----:B------:R-:W5:Y:S01]  /*0370*/  LDC R17, c[0x0][0x3c0] ;  /* 0x0000f000ff117b82 */ /* 0x000f620000000800 */
[----:B0-----:R-:W-:-:S07]  /*0380*/  IABS R11, R5 ;  /* 0x00000005000b7213 */ /* 0x001fce0000000000 */
[----:B------:R-:W0:Y:S01]  /*0390*/  LDC R24, c[0x0][0x418] ;  /* 0x00010600ff187b82 */ /* 0x000e220000000800 */
[----:B------:R-:W4:Y:S01]  /*03a0*/  I2F.RP R4, R11 ;  /* 0x0000000b00047306 */ /* 0x000f220000209400 */
[----:B---3--:R-:W-:-:S06]  /*03b0*/  IABS R19, R7 ;  /* 0x0000000700137213 */ /* 0x008fcc0000000000 */
[----:B------:R-:W3:Y:S08]  /*03c0*/  LDC R15, c[0x0][0x3bc] ;  /* 0x0000ef00ff0f7b82 */ /* 0x000ef00000000800 */
[----:B------:R-:W1:Y:S01]  /*03d0*/  LDC R31, c[0x0][0x414] ;  /* 0x00010500ff1f7b82 */ /* 0x000e620000000800 */
[----:B----4-:R-:W4:Y:S01]  /*03e0*/  MUFU.RCP R4, R4 ;  /* 0x0000000400047308 */ /* 0x010f220000001000 */
[----:B0-----:R-:W-:-:S07]  /*03f0*/  IABS R12, R24 ;  /* 0x00000018000c7213 */ /* 0x001fce0000000000 */
[----:B------:R-:W0:Y:S01]  /*0400*/  I2F.RP R14, R12 ;  /* 0x0000000c000e7306 */ /* 0x000e220000209400 */
[----:B----4-:R-:W-:Y:S01]  /*0410*/  VIADD R8, R4, 0xffffffe ;  /* 0x0ffffffe04087836 */ /* 0x010fe20000000000 */
[----:B------:R-:W-:-:S06]  /*0420*/  IABS R4, R2 ;  /* 0x0000000200047213 */ /* 0x000fcc0000000000 */
[----:B------:R4:W2:Y:S01]  /*0430*/  F2I.FTZ.U32.TRUNC.NTZ R9, R8 ;  /* 0x0000000800097305 */ /* 0x0008a2000021f000 */
[----:B-1----:R-:W-:-:S07]  /*0440*/  IABS R16, R31 ;  /* 0x0000001f00107213 */ /* 0x002fce0000000000 */
[----:B0-----:R-:W0:Y:S01]  /*0450*/  MUFU.RCP R14, R14 ;  /* 0x0000000e000e7308 */ /* 0x001e220000001000 */
[----:B----4-:R-:W-:Y:S02]  /*0460*/  IMAD.MOV.U32 R8, RZ, RZ, RZ ;  /* 0x000000ffff087224 */ /* 0x010fe400078e00ff */
[----:B--2---:R-:W-:-:S04]  /*0470*/  IMAD.MOV R6, RZ, RZ, -R9 ;  /* 0x000000ffff067224 */ /* 0x004fc800078e0a09 */
[----:B------:R-:W-:Y:S02]  /*0480*/  IMAD R13, R6, R11, RZ ;  /* 0x0000000b060d7224 */ /* 0x000fe400078e02ff */
[----:B------:R-:W1:Y:S02]  /*0490*/  I2F.RP R6, R19 ;  /* 0x0000001300067306 */ /* 0x000e640000209400 */
[----:B------:R-:W-:Y:S01]  /*04a0*/  IMAD.HI.U32 R9, R9, R13, R8 ;  /* 0x0000000d09097227 */ /* 0x000fe200078e0008 */
[----:B---3--:R-:W-:-:S03]  /*04b0*/  IABS R13, R15 ;  /* 0x0000000f000d7213 */ /* 0x008fc60000000000 */
[----:B0-----:R-:W-:Y:S02]  /*04c0*/  VIADD R14, R14, 0xffffffe ;  /* 0x0ffffffe0e0e7836 */ /* 0x001fe40000000000 */
        /* <DEDUP_REMOVED lines=9> */
[----:B-----5:R-:W-:Y:S01]  /*0560*/  IABS R6, R17 ;  /* 0x0000001100067213 */ /* 0x020fe20000000000 */
[----:B------:R-:W-:Y:S01]  /*0570*/  @!P1 VIADD R8, R8, 0x1 ;  /* 0x0000000108089836 */ /* 0x000fe20000000000 */
[----:B------:R-:W-:-:S02]  /*0580*/  ISETP.GE.U32.AND P0, PT, R4, R11, PT ;  /* 0x0000000b0400720c */ /* 0x000fc40003f06070 */
[----:B------:R0:W1:Y:S01]  /*0590*/  F2I.FTZ.U32.TRUNC.NTZ R11, R10 ;  /* 0x0000000a000b7305 */ /* 0x000062000021f000 */
[----:B------:R-:W-:Y:S02]  /*05a0*/  LOP3.LUT R4, R2, R5, RZ, 0x3c, !PT ;  /* 0x0000000502047212 */ /* 0x000fe400078e3cff */
[----:B------:R-:W-:Y:S02]  /*05b0*/  ISETP.NE.AND P1, PT, R5, RZ, PT ;  /* 0x000000ff0500720c */ /* 0x000fe40003f25270 */
[----:B------:R-:W-:Y:S01]  /*05c0*/  ISETP.GE.AND P2, PT, R4, RZ, PT ;  /* 0x000000ff0400720c */ /* 0x000fe20003f46270 */
[----:B0-----:R-:W-:-:S05]  /*05d0*/  IMAD.MOV.U32 R10, RZ, RZ, RZ ;  /* 0x000000ffff0a7224 */ /* 0x001fca00078e00ff */
[----:B------:R-:W-:Y:S01]  /*05e0*/  @P0 IADD3 R8, PT, PT, R8, 0x1, RZ ;  /* 0x0000000108080810 */ /* 0x000fe20007ffe0ff */
[----:B-1----:R-:W-:-:S06]  /*05f0*/  IMAD.MOV R4, RZ, RZ, -R11 ;  /* 0x000000ffff047224 */ /* 0x002fcc00078e0a0b */
[----:B------:R-:W-:Y:S01]  /*0600*/  @!P2 IMAD.MOV R8, RZ, RZ, -R8 ;  /* 0x000000ffff08a224 */ /* 0x000fe200078e0a08 */
[----:B------:R-:W-:Y:S01]  /*0610*/  @!P1 LOP3.LUT R8, RZ, R5, RZ, 0x33, !PT ;  /* 0x00000005ff089212 */ /* 0x000fe200078e33ff */
[----:B------:R-:W-:-:S03]  /*0620*/  IMAD R9, R4, R19, RZ ;  /* 0x0000001304097224 */ /* 0x000fc600078e02ff */
[----:B------:R-:W-:Y:S01]  /*0630*/  IABS R4, R8 ;  /* 0x0000000800047213 */ /* 0x000fe20000000000 */
[----:B------:R-:W-:-:S04]  /*0640*/  IMAD.HI.U32 R10, R11, R9, R10 ;  /* 0x000000090b0a7227 */ /* 0x000fc800078e000a */
[----:B------:R-:W-:Y:S02]  /*0650*/  IMAD.MOV.U32 R9, RZ, RZ, R6 ;  /* 0x000000ffff097224 */ /* 0x000fe400078e0006 */
[----:B------:R-:W-:Y:S02]  /*0660*/  IMAD.HI.U32 R18, R10, R4, RZ ;  /* 0x000000040a127227 */ /* 0x000fe400078e00ff */
[----:B------:R-:W0:Y:S02]  /*0670*/  I2F.RP R6, R9 ;  /* 0x0000000900067306 */ /* 0x000e240000209400 */
        /* <DEDUP_REMOVED lines=8> */
[----:B------:R-:W-:Y:S01]  /*0700*/  LOP3.LUT R4, R8, R7, RZ, 0x3c, !PT ;  /* 0x0000000708047212 */ /* 0x000fe200078e3cff */
[----:B0-----:R-:W-:-:S03]  /*0710*/  VIADD R10, R6, 0xffffffe ;  /* 0x0ffffffe060a7836 */ /* 0x001fc60000000000 */
[----:B------:R-:W-:Y:S01]  /*0720*/  ISETP.GE.AND P2, PT, R4, RZ, PT ;  /* 0x000000ff0400720c */ /* 0x000fe20003f46270 */
[----:B------:R0:W1:Y:S06]  /*0730*/  F2I.FTZ.U32.TRUNC.NTZ R11, R10 ;  /* 0x0000000a000b7305 */ /* 0x00006c000021f000 */
[----:B------:R-:W-:Y:S02]  /*0740*/  @P0 VIADD R18, R18, 0x1 ;  /* 0x0000000112120836 */ /* 0x000fe40000000000 */
[----:B0-----:R-:W-:-:S04]  /*0750*/  IMAD.MOV.U32 R10, RZ, RZ, RZ ;  /* 0x000000ffff0a7224 */ /* 0x001fc800078e00ff */
[----:B------:R-:W-:Y:S01]  /*0760*/  @!P2 IMAD.MOV R18, RZ, RZ, -R18 ;  /* 0x000000ffff12a224 */ /* 0x000fe200078e0a12 */
[----:B------:R-:W-:Y:S02]  /*0770*/  @!P1 LOP3.LUT R18, RZ, R7, RZ, 0x33, !PT ;  /* 0x00000007ff129212 */ /* 0x000fe400078e33ff */
[----:B-1----:R-:W-:Y:S02]  /*0780*/  IADD3 R4, PT, PT, RZ, -R11, RZ ;  /* 0x8000000bff047210 */ /* 0x002fe40007ffe0ff */
[----:B------:R-:W-:-:S03]  /*0790*/  IABS R22, R18 ;  /* 0x0000001200167213 */ /* 0x000fc60000000000 */
[----:B------:R-:W-:Y:S02]  /*07a0*/  IMAD R19, R4, R9, RZ ;  /* 0x0000000904137224 */ /* 0x000fe400078e02ff */
[----:B------:R-:W-:Y:S02]  /*07b0*/  IMAD.MOV R4, RZ, RZ, -R8 ;  /* 0x000000ffff047224 */ /* 0x000fe400078e0a08 */
[----:B------:R-:W-:Y:S02]  /*07c0*/  IMAD.HI.U32 R10, R11, R19, R10 ;  /* 0x000000130b0a7227 */ /* 0x000fe400078e000a */
[----:B------:R-:W0:Y:S02]  /*07d0*/  F2I.FTZ.U32.TRUNC.NTZ R11, R14 ;  /* 0x0000000e000b7305 */ /* 0x000e24000021f000 */
[----:B------:R-:W-:Y:S02]  /*07e0*/  IMAD R4, R5, R4, R2 ;  /* 0x0000000405047224 */ /* 0x000fe400078e0202 */
[----:B------:R-:W-:-:S04]  /*07f0*/  IMAD.HI.U32 R20, R10, R22, RZ ;  /* 0x000000160a147227 */ /* 0x000fc800078e00ff */
[----:B------:R-:W-:Y:S01]  /*0800*/  IMAD.MOV R6, RZ, RZ, -R20 ;  /* 0x000000ffff067224 */ /* 0x000fe200078e0a14 */
[----:B------:R-:W1:Y:S01]  /*0810*/  I2F.RP R19, R16 ;  /* 0x0000001000137306 */ /* 0x000e620000209400 */
[----:B------:R-:W-:Y:S01]  /*0820*/  VIADD R5, R4, UR5 ;  /* 0x0000000504057c36 */ /* 0x000fe20008000000 */
[----:B------:R-:W2:Y:S01]  /*0830*/  LDCU UR5, c[0x0][0x42c] ;  /* 0x00008580ff0577ac */ /* 0x000ea20008000800 */
[----:B------:R-:W-:Y:S02]  /*0840*/  IMAD R22, R9, R6, R22 ;  /* 0x0000000609167224 */ /* 0x000fe400078e0216 */
[----:B------:R-:W-:Y:S01]  /*0850*/  IMAD.MOV.U32 R10, RZ, RZ, RZ ;  /* 0x000000ffff0a7224 */ /* 0x000fe200078e00ff */
[----:B------:R-:W-:Y:S01]  /*0860*/  LOP3.LUT R6, R5, R24, RZ, 0x3c, !PT ;  /* 0x0000001805067212 */ /* 0x000fe200078e3cff */
[----:B0-----:R-:W-:Y:S01]  /*0870*/  IMAD.MOV R23, RZ, RZ, -R11 ;  /* 0x000000ffff177224 */ /* 0x001fe200078e0a0b */
[----:B------:R-:W-:Y:S02]  /*0880*/  ISETP.GT.U32.AND P4, PT, R9, R22, PT ;  /* 0x000000160900720c */ /* 0x000fe40003f84070 */
[----:B------:R-:W-:Y:S01]  /*0890*/  ISETP.GE.AND P2, PT, R6, RZ, PT ;  /* 0x000000ff0600720c */ /* 0x000fe20003f46270 */
[----:B------:R-:W-:-:S02]  /*08a0*/  VIADD R6, R5, -UR8 ;  /* 0x8000000805067c36 */ /* 0x000fc40008000000 */
[----:B------:R-:W-:Y:S01]  /*08b0*/  IMAD R21, R23, R12, RZ ;  /* 0x0000000c17157224 */ /* 0x000fe200078e02ff */
[----:B------:R-:W-:Y:S01]  /*08c0*/  IABS R23, R5 ;  /* 0x0000000500177213 */ /* 0x000fe20000000000 */
[----:B-1----:R-:W0:Y:S02]  /*08d0*/  MUFU.RCP R19, R19 ;  /* 0x0000001300137308 */ /* 0x002e240000001000 */
[----:B------:R-:W-:Y:S01]  /*08e0*/  IMAD.HI.U32 R21, R11, R21, R10 ;  /* 0x000000150b157227 */ /* 0x000fe200078e000a */
[----:B------:R-:W-:Y:S02]  /*08f0*/  IADD3 R11, PT, PT, R25, 0xffffffe, RZ ;  /* 0x0ffffffe190b7810 */ /* 0x000fe40007ffe0ff */
[----:B------:R-:W-:Y:S01]  /*0900*/  IABS R25, R6 ;  /* 0x0000000600197213 */ /* 0x000fe20000000000 */
[----:B------:R-:W-:Y:S02]  /*0910*/  @!P4 IMAD.IADD R22, R22, 0x1, -R9 ;  /* 0x000000011616c824 */ /* 0x000fe400078e0a09 */
[----:B------:R-:W-:Y:S01]  /*0920*/  IMAD.HI.U32 R14, R21, R23, RZ ;  /* 0x00000017150e7227 */ /* 0x000fe200078e00ff */
[----:B------:R-:W1:Y:S02]  /*0930*/  F2I.FTZ.U32.TRUNC.NTZ R11, R11 ;  /* 0x0000000b000b7305 */ /* 0x000e64000021f000 */
[----:B------:R-:W-:Y:S01]  /*0940*/  ISETP.GE.U32.AND P3, PT, R22, R9, PT ;  /* 0x000000091600720c */ /* 0x000fe20003f66070 */
[----:B------:R-:W-:Y:S01]  /*0950*/  IMAD R10, RZ, RZ, -UR8 ;  /* 0x80000008ff0a7e24 */ /* 0x000fe2000f8e02ff */
[----:B------:R-:W-:Y:S01]  /*0960*/  LOP3.LUT R9, R6, R24, RZ, 0x3c, !PT ;  /* 0x0000001806097212 */ /* 0x000fe200078e3cff */
[----:B------:R-:W-:Y:S01]  /*0970*/  @!P4 VIADD R20, R20, 0x1 ;  /* 0x000000011414c836 */ /* 0x000fe20000000000 */
[----:B------:R-:W-:Y:S01]  /*0980*/  ISETP.NE.AND P4, PT, R17, RZ, PT ;  /* 0x000000ff1100720c */ /* 0x000fe20003f85270 */
[----:B------:R-:W-:Y:S01]  /*0990*/  IMAD.MOV R22, RZ, RZ, -R14 ;  /* 0x000000ffff167224 */ /* 0x000fe200078e0a0e */
[----:B------:R-:W-:Y:S01]  /*09a0*/  ISETP.GE.AND P1, PT, R9, RZ, PT ;  /* 0x000000ff0900720c */ /* 0x000fe20003f26270 */
[----:B------:R-:W-:Y:S01]  /*09b0*/  IMAD R27, R10, 0x2, R5 ;  /* 0x000000020a1b7824 */ /* 0x000fe200078e0205 */
[----:B------:R-:W-:Y:S01]  /*09c0*/  LOP3.LUT R9, R18, R17, RZ, 0x3c, !PT ;  /* 0x0000001112097212 */ /* 0x000fe200078e3cff */
[----:B------:R-:W-:-:S03]  /*09d0*/  IMAD R23, R12, R22, R23 ;  /* 0x000000160c177224 */ /* 0x000fc600078e0217 */
[----:B------:R-:W-:Y:S01]  /*09e0*/  ISETP.GE.AND P5, PT, R9, RZ, PT ;  /* 0x000000ff0900720c */ /* 0x000fe20003fa6270 */
[----:B------:R-:W-:Y:S01]  /*09f0*/  @P3 VIADD R20, R20, 0x1 ;  /* 0x0000000114143836 */ /* 0x000fe20000000000 */
[----:B------:R-:W-:Y:S01]  /*0a00*/  LOP3.LUT R10, R27, R24, RZ, 0x3c, !PT ;  /* 0x000000181b0a7212 */ /* 0x000fe200078e3cff */
[----:B0-----:R-:W-:Y:S01]  /*0a10*/  VIADD R9, R19, 0xffffffe ;  /* 0x0ffffffe13097836 */ /* 0x001fe20000000000 */
[----:B------:R-:W-:Y:S01]  /*0a20*/  IABS R27, R27 ;  /* 0x0000001b001b7213 */ /* 0x000fe20000000000 */
[----:B------:R-:W-:Y:S01]  /*0a30*/  IMAD.HI.U32 R19, R21, R25, RZ ;  /* 0x0000001915137227 */ /* 0x000fe200078e00ff */
[----:B------:R-:W-:-:S03]  /*0a40*/  ISETP.GE.AND P0, PT, R10, RZ, PT ;  /* 0x000000ff0a00720c */ /* 0x000fc60003f06270 */
[----:B------:R-:W-:Y:S01]  /*0a50*/  IMAD.MOV R10, RZ, RZ, -R19 ;  /* 0x000000ffff0a7224 */ /* 0x000fe200078e0a13 */
[----:B------:R-:W0:Y:S01]  /*0a60*/  F2I.FTZ.U32.TRUNC.NTZ R9, R9 ;  /* 0x0000000900097305 */ /* 0x000e22000021f000 */
[----:B-1----:R-:W-:Y:S02]  /*0a70*/  IMAD.MOV R22, RZ, RZ, -R11 ;  /* 0x000000ffff167224 */ /* 0x002fe400078e0a0b */
[----:B------:R-:W-:Y:S01]  /*0a80*/  @!P5 IADD3 R20, PT, PT, -R20, RZ, RZ ;  /* 0x000000ff1414d210 */ /* 0x000fe20007ffe1ff */
[C---:B------:R-:W-:Y:S01]  /*0a90*/  IMAD R25, R12.reuse, R10, R25 ;  /* 0x0000000a0c197224 */ /* 0x040fe200078e0219 */
[----:B------:R-:W-:Y:S01]  /*0aa0*/  ISETP.GT.U32.AND P5, PT, R12, R23, PT ;  /* 0x000000170c00720c */ /* 0x000fe20003fa4070 */
[----:B------:R-:W-:Y:S01]  /*0ab0*/  IMAD.MOV.U32 R10, RZ, RZ, RZ ;  /* 0x000000ffff0a7224 */ /* 0x000fe200078e00ff */
[----:B------:R-:W-:Y:S01]  /*0ac0*/  @!P4 LOP3.LUT R20, RZ, R17, RZ, 0x33, !PT ;  /* 0x00000011ff14c212 */ /* 0x000fe200078e33ff */
[----:B------:R-:W-:Y:S01]  /*0ad0*/  IMAD R29, R22, R13, RZ ;  /* 0x0000000d161d7224 */ /* 0x000fe200078e02ff */
[----:B------:R-:W-:Y:S01]  /*0ae0*/  ISETP.GT.U32.AND P4, PT, R12, R25, PT ;  /* 0x000000190c00720c */ /* 0x000fe20003f84070 */
[----:B------:R-:W-:Y:S01]  /*0af0*/  IMAD.HI.U32 R21, R21, R27, RZ ;  /* 0x0000001b15157227 */ /* 0x000fe200078e00ff */
[----:B------:R-:W-:-:S03]  /*0b00*/  IABS R22, R20 ;  /* 0x0000001400167213 */ /* 0x000fc60000000000 */
[----:B------:R-:W-:-:S04]  /*0b10*/  IMAD.HI.U32 R29, R11, R29, R10 ;  /* 0x0000001d0b1d7227 */ /* 0x000fc800078e000a */
        /* <DEDUP_REMOVED lines=11> */
[----:B------:R-:W-:Y:S02]  /*0bd0*/  HFMA2 R8, -RZ, RZ, 0, 0 ;  /* 0x00000000ff087431 */ /* 0x000fe400000001ff */
[----:B0-----:R-:W-:-:S02]  /*0be0*/  IMAD.MOV R26, RZ, RZ, -R9 ;  /* 0x000000ffff1a7224 */ /* 0x001fc400078e0a09 */
[----:B------:R-:W-:Y:S02]  /*0bf0*/  @!P4 IMAD.IADD R25, R25, 0x1, -R12 ;  /* 0x000000011919c824 */ /* 0x000fe400078e0a0c */
[----:B------:R-:W-:Y:S01]  /*0c00*/  @P6 VIADD R14, R14, 0x1 ;  /* 0x000000010e0e6836 */ /* 0x000fe20000000000 */
[----:B------:R-:W-:Y:S01]  /*0c10*/  ISETP.GT.U32.AND P6, PT, R13, R22, PT ;  /* 0x000000160d00720c */ /* 0x000fe20003fc4070 */
[----:B------:R-:W-:Y:S01]  /*0c20*/  IMAD.MOV.U32 R29, RZ, RZ, R26 ;  /* 0x000000ffff1d7224 */ /* 0x000fe200078e001a */
[----:B------:R-:W-:Y:S01]  /*0c30*/  ISETP.GE.U32.AND P5, PT, R25, R12, PT ;  /* 0x0000000c1900720c */ /* 0x000fe20003fa6070 */
[----:B------:R-:W-:Y:S02]  /*0c40*/  @!P4 VIADD R19, R19, 0x1 ;  /* 0x000000011313c836 */ /* 0x000fe40000000000 */
[----:B------:R-:W-:Y:S02]  /*0c50*/  IMAD R23, R29, R16, RZ ;  /* 0x000000101d177224 */ /* 0x000fe400078e02ff */
[----:B------:R-:W-:-:S02]  /*0c60*/  @!P3 IMAD.IADD R27, R27, 0x1, -R12 ;  /* 0x000000011b1bb824 */ /* 0x000fc400078e0a0c */
[----:B------:R-:W-:-:S03]  /*0c70*/  IMAD.HI.U32 R25, R9, R23, R8 ;  /* 0x0000001709197227 */ /* 0x000fc600078e0008 */
[----:B------:R-:W-:Y:S01]  /*0c80*/  ISETP.GE.U32.AND P4, PT, R27, R12, PT ;  /* 0x0000000c1b00720c */ /* 0x000fe20003f86070 */
[----:B------:R-:W-:Y:S01]  /*0c90*/  VIADD R8, R7, UR4 ;  /* 0x0000000407087c36 */ /* 0x000fe20008000000 */
[----:B------:R-:W0:Y:S01]  /*0ca0*/  LDCU UR4, c[0x0][0x3fc] ;  /* 0x00007f80ff0477ac */ /* 0x000e220008000800 */
[----:B--2---:R-:W-:Y:S02]  /*0cb0*/  IMAD R23, RZ, RZ, -UR5 ;  /* 0x80000005ff177e24 */ /* 0x004fe4000f8e02ff */
[----:B------:R-:W-:Y:S01]  /*0cc0*/  VIADD R9, R8, -UR5 ;  /* 0x8000000508097c36 */ /* 0x000fe20008000000 */
[----:B------:R-:W-:Y:S01]  /*0cd0*/  IABS R29, R8 ;  /* 0x00000008001d7213 */ /* 0x000fe20000000000 */
[----:B------:R-:W-:Y:S02]  /*0ce0*/  @!P6 IMAD.IADD R22, R22, 0x1, -R13 ;  /* 0x000000011616e824 */ /* 0x000fe400078e0a0d */
[----:B------:R-:W-:Y:S01]  /*0cf0*/  IMAD R10, R23, 0x2, R8 ;  /* 0x00000002170a7824 */ /* 0x000fe200078e0208 */
[----:B------:R-:W-:Y:S01]  /*0d00*/  IABS R33, R9 ;  /* 0x0000000900217213 */ /* 0x000fe20000000000 */
[----:B------:R-:W-:Y:S01]  /*0d10*/  @P5 VIADD R19, R19, 0x1 ;  /* 0x0000000113135836 */ /* 0x000fe20000000000 */
[----:B------:R-:W-:Y:S01]  /*0d20*/  ISETP.GE.U32.AND P5, PT, R22, R13, PT ;  /* 0x0000000d1600720c */ /* 0x000fe20003fa6070 */
[----:B------:R-:W-:Y:S01]  /*0d30*/  @!P3 VIADD R21, R21, 0x1 ;  /* 0x000000011515b836 */ /* 0x000fe20000000000 */
[----:B------:R-:W-:Y:S01]  /*0d40*/  LOP3.LUT R23, R20, R15, RZ, 0x3c, !PT ;  /* 0x0000000f14177212 */ /* 0x000fe200078e3cff */
[----:B------:R-:W-:Y:S01]  /*0d50*/  IMAD.HI.U32 R27, R25, R29, RZ ;  /* 0x0000001d191b7227 */ /* 0x000fe200078e00ff */
[----:B------:R-:W-:-:S02]  /*0d60*/  IABS R35, R10 ;  /* 0x0000000a00237213 */ /* 0x000fc40000000000 */
[----:B------:R-:W-:Y:S01]  /*0d70*/  ISETP.GE.AND P3, PT, R23, RZ, PT ;  /* 0x000000ff1700720c */ /* 0x000fe20003f66270 */
[----:B------:R-:W-:Y:S01]  /*0d80*/  IMAD.HI.U32 R26, R25, R33, RZ ;  /* 0x00000021191a7227 */ /* 0x000fe200078e00ff */
[----:B------:R-:W-:-:S03]  /*0d90*/  IADD3 R12, PT, PT, -R27, RZ, RZ ;  /* 0x000000ff1b0c7210 */ /* 0x000fc60007ffe1ff */
[----:B------:R-:W-:-:S04]  /*0da0*/  IMAD.HI.U32 R25, R25, R35, RZ ;  /* 0x0000002319197227 */ /* 0x000fc800078e00ff */
[----:B------:R-:W-:Y:S02]  /*0db0*/  IMAD.MOV R13, RZ, RZ, -R26 ;  /* 0x000000ffff0d7224 */ /* 0x000fe400078e0a1a */
[----:B------:R-:W-:Y:S01]  /*0dc0*/  @!P6 VIADD R11, R11, 0x1 ;  /* 0x000000010b0be836 */ /* 0x000fe20000000000 */
[----:B------:R-:W-:Y:S01]  /*0dd0*/  ISETP.NE.AND P6, PT, R15, RZ, PT ;  /* 0x000000ff0f00720c */ /* 0x000fe20003fc5270 */
[----:B------:R-:W-:Y:S02]  /*0de0*/  IMAD.MOV R22, RZ, RZ, -R25 ;  /* 0x000000ffff167224 */ /* 0x000fe400078e0a19 */
[C---:B------:R-:W-:Y:S02]  /*0df0*/  IMAD R33, R16.reuse, R13, R33 ;  /* 0x0000000d10217224 */ /* 0x040fe400078e0221 */
        /* <DEDUP_REMOVED lines=9> */
[----:B------:R-:W-:Y:S01]  /*0e90*/  IMAD.MOV.U32 R28, RZ, RZ, R19 ;  /* 0x000000ffff1c7224 */ /* 0x000fe200078e0013 */
[----:B------:R-:W1:Y:S01]  /*0ea0*/  LDC.64 R22, c[0x0][0x3e0] ;  /* 0x0000f800ff167b82 */ /* 0x000e620000000a00 */
[----:B------:R-:W-:Y:S01]  /*0eb0*/  ISETP.NE.AND P4, PT, R24, RZ, PT ;  /* 0x000000ff1800720c */ /* 0x000fe20003f85270 */
[----:B------:R-:W-:Y:S01]  /*0ec0*/  @!P0 IMAD.MOV R21, RZ, RZ, -R21 ;  /* 0x000000ffff158224 */ /* 0x000fe200078e0a15 */
[----:B------:R-:W-:-:S02]  /*0ed0*/  LOP3.LUT R19, RZ, R24, RZ, 0x33, !PT ;  /* 0x00000018ff137212 */ /* 0x000fc400078e33ff */
[----:B------:R-:W-:Y:S02]  /*0ee0*/  @!P6 LOP3.LUT R11, RZ, R15, RZ, 0x33, !PT ;  /* 0x0000000fff0be212 */ /* 0x000fe400078e33ff */
[--C-:B------:R-:W-:Y:S01]  /*0ef0*/  @!P3 IMAD.IADD R33, R33, 0x1, -R16.reuse ;  /* 0x000000012121b824 */ /* 0x100fe200078e0a10 */
[----:B------:R-:W-:Y:S01]  /*0f00*/  @!P1 IADD3 R28, PT, PT, -R28, RZ, RZ ;  /* 0x000000ff1c1c9210 */ /* 0x000fe20007ffe1ff */
[--C-:B------:R-:W-:Y:S01]  /*0f10*/  @!P5 IMAD.IADD R29, R29, 0x1, -R16.reuse ;  /* 0x000000011d1dd824 */ /* 0x100fe200078e0a10 */
[----:B------:R-:W-:Y:S01]  /*0f20*/  SEL R12, R19, R14, !P4 ;  /* 0x0000000e130c7207 */ /* 0x000fe20006000000 */
[----:B------:R-:W-:Y:S01]  /*0f30*/  @!P2 IMAD.IADD R35, R35, 0x1, -R16 ;  /* 0x000000012323a824 */ /* 0x000fe200078e0a10 */
[C---:B------:R-:W-:Y:S01]  /*0f40*/  SEL R13, R19.reuse, R28, !P4 ;  /* 0x0000001c130d7207 */ /* 0x040fe20006000000 */
[----:B------:R-:W-:Y:S01]  /*0f50*/  IMAD.MOV R30, RZ, RZ, -R11 ;  /* 0x000000ffff1e7224 */ /* 0x000fe200078e0a0b */
[----:B------:R-:W-:Y:S01]  /*0f60*/  SEL R14, R19, R21, !P4 ;  /* 0x00000015130e7207 */ /* 0x000fe20006000000 */
[----:B------:R-:W-:Y:S01]  /*0f70*/  @!P5 VIADD R27, R27, 0x1 ;  /* 0x000000011b1bd836 */ /* 0x000fe20000000000 */
[----:B------:R-:W-:Y:S01]  /*0f80*/  ISETP.GE.U32.AND P0, PT, R33, R16, PT ;  /* 0x000000102100720c */ /* 0x000fe20003f06070 */
[----:B------:R-:W-:Y:S01]  /*0f90*/  IMAD R15, R15, R30, R20 ;  /* 0x0000001e0f0f7224 */ /* 0x000fe200078e0214 */
[-C--:B------:R-:W-:Y:S01]  /*0fa0*/  LOP3.LUT R19, R8, R31.reuse, RZ, 0x3c, !PT ;  /* 0x0000001f08137212 */ /* 0x080fe200078e3cff */
[----:B------:R-:W-:Y:S01]  /*0fb0*/  @!P3 VIADD R26, R26, 0x1 ;  /* 0x000000011a1ab836 */ /* 0x000fe20000000000 */
[----:B------:R-:W-:Y:S01]  /*0fc0*/  ISETP.GE.U32.AND P6, PT, R29, R16, PT ;  /* 0x000000101d00720c */ /* 0x000fe20003fc6070 */
[----:B------:R-:W-:Y:S01]  /*0fd0*/  @!P2 VIADD R25, R25, 0x1 ;  /* 0x000000011919a836 */ /* 0x000fe20000000000 */
[----:B------:R-:W-:-:S02]  /*0fe0*/  LOP3.LUT R21, R9, R31, RZ, 0x3c, !PT ;  /* 0x0000001f09157212 */ /* 0x000fc400078e3cff */
[----:B------:R-:W-:Y:S01]  /*0ff0*/  ISETP.GE.U32.AND P4, PT, R35, R16, PT ;  /* 0x000000102300720c */ /* 0x000fe20003f86070 */
[----:B------:R-:W-:Y:S01]  /*1000*/  IMAD R16, R3, R15, RZ ;  /* 0x0000000f03107224 */ /* 0x000fe200078e02ff */
[----:B------:R-:W-:Y:S02]  /*1010*/  LOP3.LUT R28, R10, R31, RZ, 0x3c, !PT ;  /* 0x0000001f0a1c7212 */ /* 0x000fe400078e3cff */
[----:B------:R-:W-:Y:S01]  /*1020*/  ISETP.GE.AND P1, PT, R19, RZ, PT ;  /* 0x000000ff1300720c */ /* 0x000fe20003f26270 */
[----:B0-----:R-:W-:Y:S01]  /*1030*/  IMAD R19, R16, UR4, RZ ;  /* 0x0000000410137c24 */ /* 0x001fe2000f8e02ff */
[----:B------:R-:W-:Y:S02]  /*1040*/  ISETP.GE.AND P5, PT, R21, RZ, PT ;  /* 0x000000ff1500720c */ /* 0x000fe40003fa6270 */
[----:B------:R-:W-:Y:S01]  /*1050*/  ISETP.GE.AND P3, PT, R28, RZ, PT ;  /* 0x000000ff1c00720c */ /* 0x000fe20003f66270 */
[----:B------:R-:W-:Y:S01]  /*1060*/  @P6 VIADD R27, R27, 0x1 ;  /* 0x000000011b1b6836 */ /* 0x000fe20000000000 */
[----:B------:R-:W-:Y:S01]  /*1070*/  @P0 IADD3 R26, PT, PT, R26, 0x1, RZ ;  /* 0x000000011a1a0810 */ /* 0x000fe20007ffe0ff */
[----:B-1----:R-:W-:Y:S01]  /*1080*/  IMAD.WIDE R22, R19, 0x4, R22 ;  /* 0x0000000413167825 */ /* 0x002fe200078e0216 */
[----:B------:R-:W-:-:S03]  /*1090*/  ISETP.NE.AND P2, PT, R31, RZ, PT ;  /* 0x000000ff1f00720c */ /* 0x000fc60003f45270 */
[----:B------:R-:W-:Y:S02]  /*10a0*/  @P4 VIADD R25, R25, 0x1 ;  /* 0x0000000119194836 */ /* 0x000fe40000000000 */
[----:B------:R-:W-:Y:S01]  /*10b0*/  IMAD.MOV R19, RZ, RZ, -R20 ;  /* 0x000000ffff137224 */ /* 0x000fe200078e0a14 */
[----:B------:R-:W-:Y:S01]  /*10c0*/  LOP3.LUT R20, RZ, R31, RZ, 0x33, !PT ;  /* 0x0000001fff147212 */ /* 0x000fe200078e33ff */
[----:B------:R-:W-:Y:S02]  /*10d0*/  @!P1 IMAD.MOV R27, RZ, RZ, -R27 ;  /* 0x000000ffff1b9224 */ /* 0x000fe400078e0a1b */
[----:B------:R-:W-:Y:S02]  /*10e0*/  @!P5 IMAD.MOV R26, RZ, RZ, -R26 ;  /* 0x000000ffff1ad224 */ /* 0x000fe400078e0a1a */
[----:B------:R-:W-:Y:S02]  /*10f0*/  @!P3 IMAD.MOV R25, RZ, RZ, -R25 ;  /* 0x000000ffff19b224 */ /* 0x000fe400078e0a19 */
[----:B------:R-:W-:Y:S01]  /*1100*/  IMAD R17, R17, R19, R18 ;  /* 0x0000001311117224 */ /* 0x000fe200078e0212 */
[C---:B------:R-:W-:Y:S01]  /*1110*/  SEL R18, R20.reuse, R27, !P2 ;  /* 0x0000001b14127207 */ /* 0x040fe20005000000 */
[----:B------:R-:W-:Y:S01]  /*1120*/  IMAD.MOV.U32 R21, RZ, RZ, R22 ;  /* 0x000000ffff157224 */ /* 0x000fe200078e0016 */
[C---:B------:R-:W-:Y:S01]  /*1130*/  SEL R19, R20.reuse, R26, !P2 ;  /* 0x0000001a14137207 */ /* 0x040fe20005000000 */
[----:B------:R-:W-:Y:S01]  /*1140*/  IMAD.MOV.U32 R22, RZ, RZ, R23 ;  /* 0x000000ffff167224 */ /* 0x000fe200078e0017 */
[----:B------:R-:W-:Y:S01]  /*1150*/  SEL R20, R20, R25, !P2 ;  /* 0x0000001914147207 */ /* 0x000fe20005000000 */
[----:B------:R-:W-:-:S02]  /*1160*/  IMAD R23, R12, R24, RZ ;  /* 0x000000180c177224 */ /* 0x000fc400078e02ff */
[-C--:B------:R-:W-:Y:S02]  /*1170*/  IMAD R25, R18, R31.reuse, RZ ;  /* 0x0000001f12197224 */ /* 0x080fe400078e02ff */
[-C--:B------:R-:W-:Y:S02]  /*1180*/  IMAD R30, R19, R31.reuse, RZ ;  /* 0x0000001f131e7224 */ /* 0x080fe400078e02ff */
[----:B------:R-:W-:Y:S02]  /*1190*/  IMAD R24, R13, R24, RZ ;  /* 0x000000180d187224 */ /* 0x000fe400078e02ff */
[----:B------:R-:W-:-:S07]  /*11a0*/  IMAD R31, R20, R31, RZ ;  /* 0x0000001f141f7224 */ /* 0x000fce00078e02ff */
.L_x_399:
[----:B------:R-:W0:Y:S01]  /*11b0*/  LDC R26, c[0x0][0x410] ;  /* 0x00010400ff1a7b82 */ /* 0x000e220000000800 */
[----:B------:R-:W1:Y:S01]  /*11c0*/  LDCU UR12, c[0x0][0x39c] ;  /* 0x00007380ff0c77ac */ /* 0x000e620008000800 */
[----:B------:R-:W-:Y:S02]  /*11d0*/  IMAD.MOV.U32 R38, RZ, RZ, RZ ;  /* 0x000000ffff267224 */ /* 0x000fe400078e00ff */
[----:B------:R-:W-:Y:S01]  /*11e0*/  IMAD.MOV.U32 R48, RZ, RZ, R21 ;  /* 0x000000ffff307224 */ /* 0x000fe200078e0015 */
[----:B------:R-:W2:Y:S01]  /*11f0*/  LDCU UR4, c[0x0][0x3a0] ;  /* 0x00007400ff0477ac */ /* 0x000ea20008000800 */
[----:B------:R-:W-:Y:S01]  /*1200*/  IMAD.MOV.U32 R47, RZ, RZ, R22 ;  /* 0x000000ffff2f7224 */ /* 0x000fe200078e0016 */
[----:B------:R-:W3:Y:S01]  /*1210*/  LDCU UR8, c[0x0][0x430] ;  /* 0x00008600ff0877ac */ /* 0x000ee20008000800 */
[----:B------:R-:W4:Y:S01]  /*1220*/  LDCU UR13, c[0x0][0x418] ;  /* 0x00008300ff0d77ac */ /* 0x000f220008000800 */
[----:B------:R-:W5:Y:S01]  /*1230*/  LDCU UR5, c[0x0][0x394] ;  /* 0x00007280ff0577ac */ /* 0x000f620008000800 */
[----:B-1----:R-:W-:Y:S01]  /*1240*/  IMAD R33, R11, UR12, RZ ;  /* 0x0000000c0b217c24 */ /* 0x002fe2000f8e02ff */
[----:B------:R-:W1:Y:S01]  /*1250*/  LDCU UR12, c[0x0][0x41c] ;  /* 0x00008380ff0c77ac */ /* 0x000e620008000800 */
[C---:B--2---:R-:W-:Y:S01]  /*1260*/  IMAD R34, R16.reuse, UR4, RZ ;  /* 0x0000000410227c24 */ /* 0x044fe2000f8e02ff */
[----:B0-----:R-:W-:Y:S01]  /*1270*/  IABS R32, R26 ;  /* 0x0000001a00207213 */ /* 0x001fe20000000000 */
[----:B------:R-:W0:Y:S01]  /*1280*/  LDCU UR4, c[0x0][0x398] ;  /* 0x00007300ff0477ac */ /* 0x000e220008000800 */
[----:B------:R-:W-:Y:S01]  /*1290*/  SHF.R.S32.HI R29, RZ, 0x1f, R33 ;  /* 0x0000001fff1d7819 */ /* 0x000fe20000011421 */
[----:B------:R-:W-:Y:S01]  /*12a0*/  VIADD R16, R16, 0x1 ;  /* 0x0000000110107836 */ /* 0x000fe20000000000 */
[----:B------:R-:W2:Y:S01]  /*12b0*/  I2F.RP R28, R32 ;  /* 0x00000020001c7306 */ /* 0x000ea20000209400 */
[----:B------:R-:W-:Y:S01]  /*12c0*/  IADD3 R33, P0, PT, R33, R34, RZ ;  /* 0x0000002221217210 */ /* 0x000fe20007f1e0ff */
[----:B---3--:R-:W-:-:S02]  /*12d0*/  IMAD R36, RZ, RZ, -UR8 ;  /* 0x80000008ff247e24 */ /* 0x008fc4000f8e02ff */
[----:B----4-:R-:W-:Y:S01]  /*12e0*/  IMAD R35, R14, UR13, RZ ;  /* 0x0000000d0e237c24 */ /* 0x010fe2000f8e02ff */
[----:B------:R-:W-:Y:S01]  /*12f0*/  LEA.HI.X.SX32 R34, R34, R29, 0x1, P0 ;  /* 0x0000001d22227211 */ /* 0x000fe200000f0eff */
[----:B------:R-:W-:Y:S01]  /*1300*/  IMAD R36, R36, 0x2, R5 ;  /* 0x0000000224247824 */ /* 0x000fe200078e0205 */
[----:B-----5:R-:W-:Y:S01]  /*1310*/  ISETP.GE.AND P0, PT, R18, UR5, PT ;  /* 0x0000000512007c0c */ /* 0x020fe2000bf06270 */
[----:B-1----:R-:W-:Y:S01]  /*1320*/  VIADD R39, R17, UR12 ;  /* 0x0000000c11277c36 */ /* 0x002fe20008000000 */
[----:B--2---:R-:W1:Y:S02]  /*1330*/  MUFU.RCP R28, R28 ;  /* 0x0000001c001c7308 */ /* 0x004e640000001000 */
[----:B0-----:R-:W-:-:S04]  /*1340*/  ISETP.GE.OR P2, PT, R12, UR4, P0 ;  /* 0x000000040c007c0c */ /* 0x001fc80008746670 */
[----:B------:R-:W-:Y:S01]  /*1350*/  P2R R42, PR, RZ, 0x4 ;  /* 0x00000004ff2a7803 */ /* 0x000fe20000000000 */
[----:B-1----:R-:W-:Y:S02]  /*1360*/  VIADD R26, R28, 0xffffffe ;  /* 0x0ffffffe1c1a7836 */ /* 0x002fe40000000000 */
[C---:B------:R-:W-:Y:S02]  /*1370*/  IMAD R28, R3.reuse, R15, RZ ;  /* 0x0000000f031c7224 */ /* 0x040fe400078e02ff */
[----:B------:R0:W1:Y:S02]  /*1380*/  F2I.FTZ.U32.TRUNC.NTZ R27, R26 ;  /* 0x0000001a001b7305 */ /* 0x000064000021f000 */
[----:B------:R-:W-:-:S05]  /*1390*/  IMAD.IADD R29, R3, 0x1, R28 ;  /* 0x00000001031d7824 */ /* 0x000fca00078e021c */
[----:B------:R-:W-:Y:S01]  /*13a0*/  ISETP.GE.AND P1, PT, R16, R29, PT ;  /* 0x0000001d1000720c */ /* 0x000fe20003f26270 */
[----:B0-----:R-:W-:-:S03]  /*13b0*/  IMAD.MOV.U32 R26, RZ, RZ, RZ ;  /* 0x000000ffff1a7224 */ /* 0x001fc600078e00ff */
[----:B------:R-:W-:Y:S02]  /*13c0*/  P2R R43, PR, RZ, 0x2 ;  /* 0x00000002ff2b7803 */ /* 0x000fe40000000000 */
[----:B------:R-:W-:Y:S02]  /*13d0*/  ISETP.NE.AND P1, PT, R35, R36, PT ;  /* 0x000000242300720c */ /* 0x000fe40003f25270 */
[----:B-1----:R-:W-:Y:S02]  /*13e0*/  IADD3 R37, PT, PT, RZ, -R27, RZ ;  /* 0x8000001bff257210 */ /* 0x002fe40007ffe0ff */
[----:B------:R-:W-:-:S03]  /*13f0*/  P2R R41, PR, RZ, 0x2 ;  /* 0x00000002ff297803 */ /* 0x000fc60000000000 */
[----:B------:R-:W-:-:S04]  /*1400*/  IMAD R37, R37, R32, RZ ;  /* 0x0000002025257224 */ /* 0x000fc800078e02ff */
[----:B------:R-:W-:-:S07]  /*1410*/  IMAD.HI.U32 R37, R27, R37, R26 ;  /* 0x000000251b257227 */ /* 0x000fce00078e001a */
.L_x_398:
[----:B------:R-:W0:Y:S01]  /*1420*/  LDC R45, c[0x0][0x410] ;  /* 0x00010400ff2d7b82 */ /* 0x000e220000000800 */
[----:B------:R-:W-:Y:S02]  /*1430*/  IABS R26, R39 ;  /* 0x00000027001a7213 */ /* 0x000fe40000000000 */
[----:B------:R-:W-:-:S03]  /*1440*/  ISETP.NE.AND P4, PT, R42, RZ, PT ;  /* 0x000000ff2a00720c */ /* 0x000fc60003f85270 */
[----:B------:R-:W-:-:S05]  /*1450*/  IMAD.HI.U32 R44, R37, R26, RZ ;  /* 0x0000001a252c7227 */ /* 0x000fca00078e00ff */
[----:B------:R-:W-:Y:S02]  /*1460*/  IADD3 R27, PT, PT, -R44, RZ, RZ ;  /* 0x000000ff2c1b7210 */ /* 0x000fe40007ffe1ff */
[----:B0-----:R-:W-:-:S05]  /*1470*/  IABS R28, R45 ;  /* 0x0000002d001c7213 */ /* 0x001fca0000000000 */
[----:B------:R-:W-:Y:S01]  /*1480*/  IMAD R27, R28, R27, R26 ;  /* 0x0000001b1c1b7224 */ /* 0x000fe200078e021a */
[----:B------:R-:W-:-:S04]  /*1490*/  LOP3.LUT R26, R39, R45, RZ, 0x3c, !PT ;  /* 0x0000002d271a7212 */ /* 0x000fc800078e3cff */
[----:B------:R-:W-:Y:S02]  /*14a0*/  ISETP.GT.U32.AND P3, PT, R32, R27, PT ;  /* 0x0000001b2000720c */ /* 0x000fe40003f64070 */
[----:B------:R-:W-:-:S11]  /*14b0*/  ISETP.GE.AND P2, PT, R26, RZ, PT ;  /* 0x000000ff1a00720c */ /* 0x000fd60003f46270 */
[----:B------:R-:W-:Y:S02]  /*14c0*/  @!P3 IMAD.IADD R27, R27, 0x1, -R28 ;  /* 0x000000011b1bb824 */ /* 0x000fe400078e0a1c */
[----:B------:R-:W-:Y:S01]  /*14d0*/  @!P3 VIADD R44, R44, 0x1 ;  /* 0x000000012c2cb836 */ /* 0x000fe20000000000 */
[----:B------:R-:W-:Y:S02]  /*14e0*/  ISETP.NE.AND P3, PT, R45, RZ, PT ;  /* 0x000000ff2d00720c */ /* 0x000fe40003f65270 */
[----:B------:R-:W-:-:S13]  /*14f0*/  ISETP.GE.U32.AND P1, PT, R27, R32, PT ;  /* 0x000000201b00720c */ /* 0x000fda0003f26070 */
[----:B------:R-:W-:-:S04]  /*1500*/  @P1 VIADD R44, R44, 0x1 ;  /* 0x000000012c2c1836 */ /* 0x000fc80000000000 */
[----:B------:R-:W-:Y:S01]  /*1510*/  @!P2 IMAD.MOV R44, RZ, RZ, -R44 ;  /* 0x000000ffff2ca224 */ /* 0x000fe200078e0a2c */
[----:B------:R-:W-:Y:S02]  /*1520*/  @!P3 LOP3.LUT R44, RZ, R45, RZ, 0x33, !PT ;  /* 0x0000002dff2cb212 */ /* 0x000fe400078e33ff */
[----:B------:R-:W-:Y:S02]  /*1530*/  ISETP.GE.OR P3, PT, R13, UR18, P0 ;  /* 0x000000120d007c0c */ /* 0x000fe40008766670 */
[C-C-:B------:R-:W-:Y:S01]  /*1540*/  LOP3.LUT R26, R44.reuse, R12, R18.reuse, 0xfe, !PT ;  /* 0x0000000c2c1a7212 */ /* 0x140fe200078efe12 */
[C-C-:B------:R-:W-:Y:S01]  /*1550*/  IMAD R50, R44.reuse, UR11, R18.reuse ;  /* 0x0000000b2c327c24 */ /* 0x140fe2000f8e0212 */
[----:B------:R-:W-:Y:S02]  /*1560*/  LOP3.LUT R49, R44, R13, R18, 0xfe, !PT ;  /* 0x0000000d2c317212 */ /* 0x000fe400078efe12 */
[----:B------:R-:W-:Y:S02]  /*1570*/  ISETP.LT.OR P2, PT, R26, RZ, P4 ;  /* 0x000000ff1a00720c */ /* 0x000fe40002741670 */
[----:B------:R-:W-:Y:S01]  /*1580*/  ISETP.LT.OR P3, PT, R49, RZ, P3 ;  /* 0x000000ff3100720c */ /* 0x000fe20001f61670 */
[----:B------:R-:W-:Y:S01]  /*1590*/  IMAD.MOV.U32 R49, RZ, RZ, RZ ;  /* 0x000000ffff317224 */ /* 0x000fe200078e00ff */
[----:B------:R-:W-:-:S02]  /*15a0*/  ISETP.GE.OR P2, PT, R44, UR10, P2 ;  /* 0x0000000a2c007c0c */ /* 0x000fc40009746670 */
[----:B------:R-:W-:-:S11]  /*15b0*/  ISETP.GE.OR P3, PT, R44, UR10, P3 ;  /* 0x0000000a2c007c0c */ /* 0x000fd60009f66670 */
[----:B------:R-:W0:Y:S01]  /*15c0*/  @!P2 LDC.64 R26, c[0x0][0x380] ;  /* 0x0000e000ff1aab82 */ /* 0x000e220000000a00 */
[----:B------:R-:W-:-:S05]  /*15d0*/  @!P2 IMAD R28, R50, UR18, R12 ;  /* 0x00000012321cac24 */ /* 0x000fca000f8e020c */
[----:B------:R-:W-:-:S04]  /*15e0*/  @!P2 IADD3 R29, P1, PT, R28, R33, RZ ;  /* 0x000000211c1da210 */ /* 0x000fc80007f3e0ff */
[----:B------:R-:W-:Y:S02]  /*15f0*/  @!P2 LEA.HI.X.SX32 R52, R28, R34, 0x1, P1 ;  /* 0x000000221c34a211 */ /* 0x000fe400008f0eff */
[C---:B0-----:R-:W-:Y:S02]  /*1600*/  @!P2 LEA R28, P1, R29.reuse, R26, 0x2 ;  /* 0x0000001a1d1ca211 */ /* 0x041fe400078210ff */
[----:B------:R-:W-:Y:S02]  /*1610*/  LOP3.LUT R26, R44, R14, R18, 0xfe, !PT ;  /* 0x0000000e2c1a7212 */ /* 0x000fe400078efe12 */
[----:B------:R-:W-:Y:S02]  /*1620*/  @!P2 LEA.HI.X R29, R29, R27, R52, 0x2, P1 ;  /* 0x0000001b1d1da211 */ /* 0x000fe400008f1434 */
[----:B------:R-:W-:Y:S01]  /*1630*/  ISETP.GE.AND P1, PT, R18, UR11, PT ;  /* 0x0000000b12007c0c */ /* 0x000fe2000bf26270 */
[----:B------:R-:W-:Y:S02]  /*1640*/  @!P3 IMAD R52, R50, UR18, R13 ;  /* 0x000000123234bc24 */ /* 0x000fe4000f8e020d */
[----:B------:R0:W2:Y:S01]  /*1650*/  @!P2 LDG.E R49, desc[UR6][R28.64] ;  /* 0x000000061c31a981 */ /* 0x0000a2000c1e1900 */
[----:B------:R-:W-:-:S04]  /*1660*/  ISETP.GE.OR P1, PT, R14, UR18, P1 ;  /* 0x000000120e007c0c */ /* 0x000fc80008f26670 */
[----:B------:R-:W-:Y:S02]  /*1670*/  ISETP.LT.OR P1, PT, R26, RZ, P1 ;  /* 0x000000ff1a00720c */ /* 0x000fe40000f21670 */
[----:B------:R-:W1:Y:S02]  /*1680*/  @!P3 LDC.64 R26, c[0x0][0x380] ;  /* 0x0000e000ff1abb82 */ /* 0x000e640000000a00 */
[----:B------:R-:W-:Y:S02]  /*1690*/  ISETP.GE.OR P1, PT, R44, UR10, P1 ;  /* 0x0000000a2c007c0c */ /* 0x000fe40008f26670 */
[----:B------:R-:W-:-:S11]  /*16a0*/  @!P3 IADD3 R51, P2, PT, R52, R33, RZ ;  /* 0x000000213433b210 */ /* 0x000fd60007f5e0ff */
[----:B0-----:R-:W0:Y:S01]  /*16b0*/  @!P1 LDC.64 R28, c[0x0][0x380] ;  /* 0x0000e000ff1c9b82 */ /* 0x001e220000000a00 */
[----:B------:R-:W-:Y:S02]  /*16c0*/  @!P3 LEA.HI.X.SX32 R52, R52, R34, 0x1, P2 ;  /* 0x000000223434b211 */ /* 0x000fe400010f0eff */
[----:B-1----:R-:W-:-:S04]  /*16d0*/  @!P3 LEA R26, P2, R51, R26, 0x2 ;  /* 0x0000001a331ab211 */ /* 0x002fc800078410ff */
[----:B------:R-:W-:Y:S01]  /*16e0*/  @!P3 LEA.HI.X R27, R51, R27, R52, 0x2, P2 ;  /* 0x0000001b331bb211 */ /* 0x000fe200010f1434 */
[----:B------:R-:W-:Y:S02]  /*16f0*/  @!P1 IMAD R51, R50, UR18, R14 ;  /* 0x0000001232339c24 */ /* 0x000fe4000f8e020e */
[----:B------:R-:W-:-:S03]  /*1700*/  IMAD.MOV.U32 R50, RZ, RZ, RZ ;  /* 0x000000ffff327224 */ /* 0x000fc600078e00ff */
[----:B------:R-:W-:-:S03]  /*1710*/  @!P1 IADD3 R53, P2, PT, R51, R33, RZ ;  /* 0x0000002133359210 */ /* 0x000fc60007f5e0ff */
[----:B------:R1:W3:Y:S01]  /*1720*/  @!P3 LDG.E R50, desc[UR6][R26.64] ;  /* 0x000000061a32b981 */ /* 0x0002e2000c1e1900 */
[----:B------:R-:W-:Y:S02]  /*1730*/  @!P1 LEA.HI.X.SX32 R51, R51, R34, 0x1, P2 ;  /* 0x0000002233339211 */ /* 0x000fe400010f0eff */
[----:B0-----:R-:W-:Y:S02]  /*1740*/  @!P1 LEA R52, P3, R53, R28, 0x2 ;  /* 0x0000001c35349211 */ /* 0x001fe400078610ff */
[----:B------:R-:W-:Y:S02]  /*1750*/  ISETP.GE.AND P2, PT, R19, UR11, PT ;  /* 0x0000000b13007c0c */ /* 0x000fe4000bf46270 */
[----:B------:R-:W-:Y:S02]  /*1760*/  @!P1 LEA.HI.X R53, R53, R29, R51, 0x2, P3 ;  /* 0x0000001d35359211 */ /* 0x000fe400018f1433 */
[----:B------:R-:W-:Y:S02]  /*1770*/  ISETP.GE.OR P3, PT, R12, UR18, P2 ;  /* 0x000000120c007c0c */ /* 0x000fe40009766670 */
[----:B------:R-:W-:-:S04]  /*1780*/  LOP3.LUT R28, R44, R12, R19, 0xfe, !PT ;  /* 0x0000000c2c1c7212 */ /* 0x000fc800078efe13 */
[----:B------:R-:W-:-:S04]  /*1790*/  ISETP.LT.OR P3, PT, R28, RZ, P3 ;  /* 0x000000ff1c00720c */ /* 0x000fc80001f61670 */
[C---:B------:R-:W-:Y:S01]  /*17a0*/  ISETP.GE.OR P3, PT, R44.reuse, UR10, P3 ;  /* 0x0000000a2c007c0c */ /* 0x040fe20009f66670 */
[----:B------:R-:W-:-:S12]  /*17b0*/  IMAD R28, R44, UR11, R19 ;  /* 0x0000000b2c1c7c24 */ /* 0x000fd8000f8e0213 */
[----:B-1----:R-:W0:Y:S01]  /*17c0*/  @!P3 LDC.64 R26, c[0x0][0x380] ;  /* 0x0000e000ff1abb82 */ /* 0x002e220000000a00 */
[----:B------:R-:W-:Y:S02]  /*17d0*/  IMAD.MOV.U32 R29, RZ, RZ, RZ ;  /* 0x000000ffff1d7224 */ /* 0x000fe400078e00ff */
[----:B------:R-:W-:-:S04]  /*17e0*/  @!P3 IMAD R51, R28, UR18, R12 ;  /* 0x000000121c33bc24 */ /* 0x000fc8000f8e020c */
[----:B------:R1:W4:Y:S02]  /*17f0*/  @!P1 LDG.E R29, desc[UR6][R52.64] ;  /* 0x00000006341d9981 */ /* 0x000324000c1e1900 */
[----:B-1----:R-:W-:-:S04]  /*1800*/  @!P3 IADD3 R53, P1, PT, R51, R33, RZ ;  /* 0x000000213335b210 */ /* 0x002fc80007f3e0ff */
[----:B------:R-:W-:Y:S02]  /*1810*/  @!P3 LEA.HI.X.SX32 R51, R51, R34, 0x1, P1 ;  /* 0x000000223333b211 */ /* 0x000fe400008f0eff */
[C---:B0-----:R-:W-:Y:S02]  /*1820*/  @!P3 LEA R52, P1, R53.reuse, R26, 0x2 ;  /* 0x0000001a3534b211 */ /* 0x041fe400078210ff */
[----:B------:R-:W-:Y:S02]  /*1830*/  LOP3.LUT R26, R44, R13, R19, 0xfe, !PT ;  /* 0x0000000d2c1a7212 */ /* 0x000fe400078efe13 */
[----:B------:R-:W-:Y:S02]  /*1840*/  @!P3 LEA.HI.X R53, R53, R27, R51, 0x2, P1 ;  /* 0x0000001b3535b211 */ /* 0x000fe400008f1433 */
[----:B------:R-:W-:-:S04]  /*1850*/  ISETP.GE.OR P1, PT, R13, UR18, P2 ;  /* 0x000000120d007c0c */ /* 0x000fc80009726670 */
[----:B------:R-:W-:-:S04]  /*1860*/  ISETP.LT.OR P1, PT, R26, RZ, P1 ;  /* 0x000000ff1a00720c */ /* 0x000fc80000f21670 */
[----:B------:R-:W-:Y:S01]  /*1870*/  ISETP.GE.OR P1, PT, R44, UR10, P1 ;  /* 0x0000000a2c007c0c */ /* 0x000fe20008f26670 */
[----:B------:R-:W-:-:S06]  /*1880*/  IMAD.MOV.U32 R51, RZ, RZ, RZ ;  /* 0x000000ffff337224 */ /* 0x000fcc00078e00ff */
[----:B------:R0:W5:Y:S06]  /*1890*/  @!P3 LDG.E R51, desc[UR6][R52.64] ;  /* 0x000000063433b981 */ /* 0x00016c000c1e1900 */
[----:B------:R-:W1:Y:S01]  /*18a0*/  @!P1 LDC.64 R26, c[0x0][0x380] ;  /* 0x0000e000ff1a9b82 */ /* 0x000e620000000a00 */
[----:B0-----:R-:W-:-:S05]  /*18b0*/  @!P1 IMAD R53, R28, UR18, R13 ;  /* 0x000000121c359c24 */ /* 0x001fca000f8e020d */
[----:B------:R-:W-:-:S04]  /*18c0*/  @!P1 IADD3 R52, P3, PT, R53, R33, RZ ;  /* 0x0000002135349210 */ /* 0x000fc80007f7e0ff */
[----:B------:R-:W-:Y:S02]  /*18d0*/  @!P1 LEA.HI.X.SX32 R53, R53, R34, 0x1, P3 ;  /* 0x0000002235359211 */ /* 0x000fe400018f0eff */
[----:B-1----:R-:W-:-:S04]  /*18e0*/  @!P1 LEA R26, P3, R52, R26, 0x2 ;  /* 0x0000001a341a9211 */ /* 0x002fc800078610ff */
[----:B------:R-:W-:Y:S01]  /*18f0*/  @!P1 LEA.HI.X R27, R52, R27, R53, 0x2, P3 ;  /* 0x0000001b341b9211 */ /* 0x000fe200018f1435 */
[----:B------:R-:W-:Y:S01]  /*1900*/  IMAD.MOV.U32 R52, RZ, RZ, R48 ;  /* 0x000000ffff347224 */ /* 0x000fe200078e0030 */
[----:B------:R-:W-:-:S05]  /*1910*/  MOV R53, R47 ;  /* 0x0000002f00357202 */ /* 0x000fca0000000f00 */
[----:B------:R-:W2:Y:S01]  /*1920*/  LDG.E R47, desc[UR6][R52.64] ;  /* 0x00000006342f7981 */ /* 0x000ea2000c1e1900 */
[----:B------:R-:W-:Y:S01]  /*1930*/  IMAD.MOV.U32 R48, RZ, RZ, RZ ;  /* 0x000000ffff307224 */ /* 0x000fe200078e00ff */
[----:B------:R-:W-:-:S05]  /*1940*/  ISETP.GE.OR P2, PT, R14, UR18, P2 ;  /* 0x000000120e007c0c */ /* 0x000fca0009746670 */
[----:B------:R0:W5:Y:S02]  /*1950*/  @!P1 LDG.E R48, desc[UR6][R26.64] ;  /* 0x000000061a309981 */ /* 0x000164000c1e1900 */
[----:B0-----:R-:W-:-:S04]  /*1960*/  LOP3.LUT R26, R44, R14, R19, 0xfe, !PT ;  /* 0x0000000e2c1a7212 */ /* 0x001fc800078efe13 */
[----:B------:R-:W-:-:S04]  /*1970*/  ISETP.LT.OR P2, PT, R26, RZ, P2 ;  /* 0x000000ff1a00720c */ /* 0x000fc80001741670 */
[C---:B------:R-:W-:Y:S01]  /*1980*/  ISETP.GE.OR P3, PT, R44.reuse, UR10, P2 ;  /* 0x0000000a2c007c0c */ /* 0x040fe20009766670 */
[----:B------:R-:W-:Y:S01]  /*1990*/  IMAD R45, R44, R45, RZ ;  /* 0x0000002d2c2d7224 */ /* 0x000fe200078e02ff */
[----:B------:R-:W-:-:S04]  /*19a0*/  ISETP.NE.AND P2, PT, R23, R5, PT ;  /* 0x000000051700720c */ /* 0x000fc80003f45270 */
[----:B------:R-:W-:-:S07]  /*19b0*/  ISETP.NE.AND P4, PT, R39, R45, PT ;  /* 0x0000002d2700720c */ /* 0x000fce0003f85270 */
[----:B------:R-:W0:Y:S01]  /*19c0*/  @!P3 LDC.64 R26, c[0x0][0x380] ;  /* 0x0000e000ff1abb82 */ /* 0x000e220000000a00 */
[----:B------:R-:W-:Y:S01]  /*19d0*/  ISETP.NE.AND P5, PT, R25, R8, PT ;  /* 0x000000081900720c */ /* 0x000fe20003fa5270 */
[----:B------:R-:W-:Y:S02]  /*19e0*/  @!P3 IMAD R28, R28, UR18, R14 ;  /* 0x000000121c1cbc24 */ /* 0x000fe4000f8e020e */
[----:B--2---:R-:W-:-:S05]  /*19f0*/  FFMA.FTZ R47, R47, R49, R46 ;  /* 0x000000312f2f7223 */ /* 0x004fca000001002e */
[----:B------:R-:W-:-:S04]  /*1a00*/  FSEL R47, R47, R46, !P2 ;  /* 0x0000002e2f2f7208 */ /* 0x000fc80005000000 */
[----:B------:R-:W-:Y:S02]  /*1a10*/  @!P4 FSEL R46, R47, R46, !P5 ;  /* 0x0000002e2f2ec208 */ /* 0x000fe40006800000 */
[----:B------:R-:W3:Y:S01]  /*1a20*/  LDG.E R47, desc[UR6][R52.64+0x4] ;  /* 0x00000406342f7981 */ /* 0x000ee2000c1e1900 */
[----:B------:R-:W-:-:S04]  /*1a30*/  @!P3 IADD3 R49, P1, PT, R28, R33, RZ ;  /* 0x000000211c31b210 */ /* 0x000fc80007f3e0ff */
[----:B------:R-:W-:Y:S02]  /*1a40*/  @!P3 LEA.HI.X.SX32 R28, R28, R34, 0x1, P1 ;  /* 0x000000221c1cb211 */ /* 0x000fe400008f0eff */
[----:B0-----:R-:W-:-:S04]  /*1a50*/  @!P3 LEA R26, P1, R49, R26, 0x2 ;  /* 0x0000001a311ab211 */ /* 0x001fc800078210ff */
[----:B------:R-:W-:Y:S02]  /*1a60*/  @!P3 LEA.HI.X R27, R49, R27, R28, 0x2, P1 ;  /* 0x0000001b311bb211 */ /* 0x000fe400008f141c */
[----:B------:R-:W4:Y:S01]  /*1a70*/  LDG.E R49, desc[UR6][R52.64+0x8] ;  /* 0x0000080634317981 */ /* 0x000f22000c1e1900 */
[----:B------:R-:W-:Y:S02]  /*1a80*/  ISETP.NE.AND P1, PT, R24, R6, PT ;  /* 0x000000061800720c */ /* 0x000fe40003f25270 */
[----:B------:R-:W-:Y:S01]  /*1a90*/  ISETP.NE.AND P6, PT, R35, R36, PT ;  /* 0x000000242300720c */ /* 0x000fe20003fc5270 */
[----:B------:R-:W-:-:S06]  /*1aa0*/  IMAD.MOV.U32 R28, RZ, RZ, RZ ;  /* 0x000000ffff1c7224 */ /* 0x000fcc00078e00ff */
[----:B------:R0:W2:Y:S01]  /*1ab0*/  @!P3 LDG.E R28, desc[UR6][R26.64] ;  /* 0x000000061a1cb981 */ /* 0x0000a2000c1e1900 */
[----:B---3--:R-:W-:-:S03]  /*1ac0*/  FFMA.FTZ R47, R47, R50, R46 ;  /* 0x000000322f2f7223 */ /* 0x008fc6000001002e */
[----:B------:R-:W2:Y:S02]  /*1ad0*/  LDG.E R50, desc[UR6][R52.64+0x14] ;  /* 0x0000140634327981 */ /* 0x000ea4000c1e1900 */
[----:B------:R-:W-:-:S04]  /*1ae0*/  FSEL R47, R47, R46, !P1 ;  /* 0x0000002e2f2f7208 */ /* 0x000fc80004800000 */
[----:B------:R-:W-:-:S05]  /*1af0*/  @!P4 FSEL R46, R47, R46, !P5 ;  /* 0x0000002e2f2ec208 */ /* 0x000fca0006800000 */
[----:B----4-:R-:W-:Y:S02]  /*1b00*/  FFMA.FTZ R29, R49, R29, R46 ;  /* 0x0000001d311d7223 */ /* 0x010fe4000001002e */
[----:B------:R-:W3:Y:S03]  /*1b10*/  LDG.E R49, desc[UR6][R52.64+0x10] ;  /* 0x0000100634317981 */ /* 0x000ee6000c1e1900 */
[----:B------:R-:W-:-:S04]  /*1b20*/  FSEL R29, R29, R46, !P6 ;  /* 0x0000002e1d1d7208 */ /* 0x000fc80007000000 */
[----:B------:R-:W-:Y:S02]  /*1b30*/  @!P4 FSEL R46, R29, R46, !P5 ;  /* 0x0000002e1d2ec208 */ /* 0x000fe40006800000 */
[----:B------:R-:W5:Y:S01]  /*1b40*/  LDG.E R29, desc[UR6][R52.64+0xc] ;  /* 0x00000c06341d7981 */ /* 0x000f62000c1e1900 */
[----:B------:R-:W-:Y:S02]  /*1b50*/  ISETP.NE.AND P3, PT, R30, R9, PT ;  /* 0x000000091e00720c */ /* 0x000fe40003f65270 */
[----:B0-----:R-:W-:Y:S01]  /*1b60*/  LOP3.LUT R26, R44, R12, R20, 0xfe, !PT ;  /* 0x0000000c2c1a7212 */ /* 0x001fe200078efe14 */
[----:B-----5:R-:W-:-:S05]  /*1b70*/  FFMA.FTZ R51, R29, R51, R46 ;  /* 0x000000331d337223 */ /* 0x020fca000001002e */
[----:B------:R-:W-:-:S04]  /*1b80*/  FSEL R51, R51, R46, !P2 ;  /* 0x0000002e33337208 */ /* 0x000fc80005000000 */
[----:B------:R-:W-:-:S05]  /*1b90*/  @!P4 FSEL R46, R51, R46, !P3 ;  /* 0x0000002e332ec208 */ /* 0x000fca0005800000 */
[----:B------:R-:W-:-:S04]  /*1ba0*/  IMAD.MOV.U32 R47, RZ, RZ, R46 ;  /* 0x000000ffff2f7224 */ /* 0x000fc800078e002e */
[----:B---3--:R-:W-:-:S05]  /*1bb0*/  FFMA.FTZ R48, R49, R48, R47 ;  /* 0x0000003031307223 */ /* 0x008fca000001002f */
[----:B------:R-:W-:-:S04]  /*1bc0*/  FSEL R48, R48, R47, !P1 ;  /* 0x0000002f30307208 */ /* 0x000fc80004800000 */
[----:B------:R-:W-:-:S05]  /*1bd0*/  @!P4 FSEL R47, R48, R47, !P3 ;  /* 0x0000002f302fc208 */ /* 0x000fca0005800000 */
[----:B--2---:R-:W-:-:S05]  /*1be0*/  FFMA.FTZ R28, R50, R28, R47 ;  /* 0x0000001c321c7223 */ /* 0x004fca000001002f */
[----:B------:R-:W-:-:S04]  /*1bf0*/  FSEL R28, R28, R47, !P6 ;  /* 0x0000002f1c1c7208 */ /* 0x000fc80007000000 */
[----:B------:R-:W-:Y:S02]  /*1c00*/  @!P4 FSEL R47, R28, R47, !P3 ;  /* 0x0000002f1c2fc208 */ /* 0x000fe40005800000 */
[----:B------:R-:W-:-:S04]  /*1c10*/  ISETP.GE.AND P4, PT, R20, UR11, PT ;  /* 0x0000000b14007c0c */ /* 0x000fc8000bf86270 */
        /* <DEDUP_REMOVED lines=8> */
[----:B0-----:R-:W-:Y:S02]  /*1ca0*/  @!P5 LEA R48, P3, R28, R26, 0x2 ;  /* 0x0000001a1c30d211 */ /* 0x001fe400078610ff */
[----:B------:R-:W-:Y:S02]  /*1cb0*/  LOP3.LUT R26, R44, R13, R20, 0xfe, !PT ;  /* 0x0000000d2c1a7212 */ /* 0x000fe400078efe14 */
[----:B------:R-:W-:Y:S02]  /*1cc0*/  @!P5 LEA.HI.X R49, R28, R27, R29, 0x2, P3 ;  /* 0x0000001b1c31d211 */ /* 0x000fe400018f141d */
[----:B------:R-:W-:-:S04]  /*1cd0*/  ISETP.GE.OR P3, PT, R13, UR18, P4 ;  /* 0x000000120d007c0c */ /* 0x000fc8000a766670 */
[----:B------:R-:W-:-:S04]  /*1ce0*/  ISETP.LT.OR P3, PT, R26, RZ, P3 ;  /* 0x000000ff1a00720c */ /* 0x000fc80001f61670 */
[----:B------:R-:W-:-:S13]  /*1cf0*/  ISETP.GE.OR P3, PT, R44, UR10, P3 ;  /* 0x0000000a2c007c0c */ /* 0x000fda0009f66670 */
[----:B------:R-:W-:-:S05]  /*1d00*/  @!P3 IMAD R26, R46, UR18, R13 ;  /* 0x000000122e1abc24 */ /* 0x000fca000f8e020d */
[----:B------:R-:W-:-:S04]  /*1d10*/  @!P3 IADD3 R29, P6, PT, R26, R33, RZ ;  /* 0x000000211a1db210 */ /* 0x000fc80007fde0ff */
[----:B------:R-:W-:Y:S02]  /*1d20*/  @!P3 LEA.HI.X.SX32 R50, R26, R34, 0x1, P6 ;  /* 0x000000221a32b211 */ /* 0x000fe400030f0eff */
[----:B------:R-:W0:Y:S02]  /*1d30*/  @!P3 LDC.64 R26, c[0x0][0x380] ;  /* 0x0000e000ff1abb82 */ /* 0x000e240000000a00 */
[----:B0-----:R-:W-:Y:S01]  /*1d40*/  @!P3 LEA R28, P6, R29, R26, 0x2 ;  /* 0x0000001a1d1cb211 */ /* 0x001fe200078c10ff */
[----:B------:R-:W-:-:S03]  /*1d50*/  IMAD.MOV.U32 R26, RZ, RZ, RZ ;  /* 0x000000ffff1a7224 */ /* 0x000fc600078e00ff */
[----:B------:R-:W-:Y:S02]  /*1d60*/  @!P3 LEA.HI.X R29, R29, R27, R50, 0x2, P6 ;  /* 0x0000001b1d1db211 */ /* 0x000fe400030f1432 */
[----:B------:R-:W2:Y:S04]  /*1d70*/  LDG.E R50, desc[UR6][R52.64+0x18] ;  /* 0x0000180634327981 */ /* 0x000ea8000c1e1900 */
[----:B------:R0:W2:Y:S01]  /*1d80*/  @!P5 LDG.E R26, desc[UR6][R48.64] ;  /* 0x00000006301ad981 */ /* 0x0000a2000c1e1900 */
[----:B------:R-:W-:Y:S01]  /*1d90*/  ISETP.GE.OR P4, PT, R14, UR18, P4 ;  /* 0x000000120e007c0c */ /* 0x000fe2000a786670 */
[----:B0-----:R-:W-:Y:S02]  /*1da0*/  IMAD.MOV.U32 R49, RZ, RZ, RZ ;  /* 0x000000ffff317224 */ /* 0x001fe400078e00ff */
[----:B--2---:R-:W-:-:S05]  /*1db0*/  FFMA.FTZ R26, R50, R26, R47 ;  /* 0x0000001a321a7223 */ /* 0x004fca000001002f */
[----:B------:R-:W-:Y:S02]  /*1dc0*/  FSEL R50, R26, R47, !P2 ;  /* 0x0000002f1a327208 */ /* 0x000fe40005000000 */
[----:B------:R-:W-:-:S04]  /*1dd0*/  LOP3.LUT R26, R44, R14, R20, 0xfe, !PT ;  /* 0x0000000e2c1a7212 */ /* 0x000fc800078efe14 */
[----:B------:R-:W-:-:S04]  /*1de0*/  ISETP.LT.OR P4, PT, R26, RZ, P4 ;  /* 0x000000ff1a00720c */ /* 0x000fc80002781670 */
[----:B------:R-:W-:-:S13]  /*1df0*/  ISETP.GE.OR P4, PT, R44, UR10, P4 ;  /* 0x0000000a2c007c0c */ /* 0x000fda000a786670 */
[----:B------:R-:W0:Y:S01]  /*1e00*/  @!P4 LDC.64 R26, c[0x0][0x380] ;  /* 0x0000e000ff1acb82 */ /* 0x000e220000000a00 */
[----:B------:R-:W-:-:S05]  /*1e10*/  @!P4 IMAD R46, R46, UR18, R14 ;  /* 0x000000122e2ecc24 */ /* 0x000fca000f8e020e */
[----:B------:R-:W-:Y:S01]  /*1e20*/  @!P4 IADD3 R48, P2, PT, R46, R33, RZ ;  /* 0x000000212e30c210 */ /* 0x000fe20007f5e0ff */
[----:B------:R-:W-:-:S03]  /*1e30*/  IMAD.MOV.U32 R44, RZ, RZ, RZ ;  /* 0x000000ffff2c7224 */ /* 0x000fc600078e00ff */
[----:B------:R-:W-:-:S03]  /*1e40*/  @!P4 LEA.HI.X.SX32 R46, R46, R34, 0x1, P2 ;  /* 0x000000222e2ec211 */ /* 0x000fc600010f0eff */
[----:B------:R-:W2:Y:S04]  /*1e50*/  @!P3 LDG.E R44, desc[UR6][R28.64] ;  /* 0x000000061c2cb981 */ /* 0x000ea8000c1e1900 */
[----:B------:R-:W3:Y:S01]  /*1e60*/  LDG.E R29, desc[UR6][R52.64+0x20] ;  /* 0x00002006341d7981 */ /* 0x000ee2000c1e1900 */
[----:B0-----:R-:W-:-:S04]  /*1e70*/  @!P4 LEA R26, P2, R48, R26, 0x2 ;  /* 0x0000001a301ac211 */ /* 0x001fc800078410ff */
[----:B------:R-:W-:Y:S02]  /*1e80*/  @!P4 LEA.HI.X R27, R48, R27, R46, 0x2, P2 ;  /* 0x0000001b301bc211 */ /* 0x000fe400010f142e */
[----:B------:R-:W2:Y:S04]  /*1e90*/  LDG.E R46, desc[UR6][R52.64+0x1c] ;  /* 0x00001c06342e7981 */ /* 0x000ea8000c1e1900 */
[----:B------:R-:W3:Y:S01]  /*1ea0*/  @!P4 LDG.E R49, desc[UR6][R26.64] ;  /* 0x000000061a31c981 */ /* 0x000ee2000c1e1900 */
[----:B------:R-:W-:Y:S02]  /*1eb0*/  ISETP.NE.AND P3, PT, R39, R45, PT ;  /* 0x0000002d2700720c */ /* 0x000fe40003f65270 */
[----:B------:R-:W-:Y:S01]  /*1ec0*/  ISETP.NE.AND P2, PT, R31, R10, PT ;  /* 0x0000000a1f00720c */ /* 0x000fe20003f45270 */
[----:B------:R-:W-:-:S10]  /*1ed0*/  VIADD R38, R38, 0x1 ;  /* 0x0000000126267836 */ /* 0x000fd40000000000 */
[----:B------:R-:W-:Y:S02]  /*1ee0*/  @!P3 FSEL R47, R50, R47, !P2 ;  /* 0x0000002f322fb208 */ /* 0x000fe40005000000 */
[----:B------:R-:W-:Y:S02]  /*1ef0*/  ISETP.EQ.AND P2, PT, R39, R45, !P2 ;  /* 0x0000002d2700720c */ /* 0x000fe40005742270 */
[----:B------:R-:W-:Y:S02]  /*1f00*/  IADD3 R48, P3, PT, R52, 0x24, RZ ;  /* 0x0000002434307810 */ /* 0x000fe40007f7e0ff */
[----:B------:R-:W-:Y:S02]  /*1f10*/  ISETP.NE.AND P6, PT, R41, RZ, PT ;  /* 0x000000ff2900720c */ /* 0x000fe40003fc5270 */
[----:B------:R-:W-:Y:S01]  /*1f20*/  IADD3 R39, PT, PT, R39, -UR9, RZ ;  /* 0x8000000927277c10 */ /* 0x000fe2000fffe0ff */
[----:B--2---:R-:W-:-:S06]  /*1f30*/  FFMA.FTZ R44, R46, R44, R47 ;  /* 0x0000002c2e2c7223 */ /* 0x004fcc000001002f */
[----:B------:R-:W-:Y:S02]  /*1f40*/  @P2 FSEL R47, R44, R47, !P1 ;  /* 0x0000002f2c2f2208 */ /* 0x000fe40004800000 */
[----:B------:R-:W-:-:S03]  /*1f50*/  ISETP.NE.AND P1, PT, R38, 0x3, PT ;  /* 0x000000032600780c */ /* 0x000fc60003f25270 */
[----:B------:R-:W-:-:S04]  /*1f60*/  IMAD.MOV.U32 R46, RZ, RZ, R47 ;  /* 0x000000ffff2e7224 */ /* 0x000fc800078e002f */
[----:B---3--:R-:W-:Y:S01]  /*1f70*/  FFMA.FTZ R49, R29, R49, R46 ;  /* 0x000000311d317223 */ /* 0x008fe2000001002e */
[----:B------:R-:W-:-:S04]  /*1f80*/  IMAD.X R47, RZ, RZ, R53, P3 ;  /* 0x000000ffff2f7224 */ /* 0x000fc800018e0635 */
[----:B------:R-:W-:Y:S01]  /*1f90*/  @P2 FSEL R46, R49, R46, !P6 ;  /* 0x0000002e312e2208 */ /* 0x000fe20007000000 */
[----:B------:R-:W-:Y:S06]  /*1fa0*/  @P1 BRA `(.L_x_398) ;  /* 0xfffffff4001c1947 */ /* 0x000fec000383ffff */
[----:B------:R-:W-:Y:S02]  /*1fb0*/  ISETP.NE.AND P6, PT, R43, RZ, PT ;  /* 0x000000ff2b00720c */ /* 0x000fe40003fc5270 */
[----:B------:R-:W-:-:S05]  /*1fc0*/  IADD3 R21, P0, PT, R21, 0x6c, RZ ;  /* 0x0000006c15157810 */ /* 0x000fca0007f1e0ff */
[----:B------:R-:W-:-:S06]  /*1fd0*/  IMAD.X R22, RZ, RZ, R22, P0 ;  /* 0x000000ffff167224 */ /* 0x000fcc00000e0616 */
[----:B------:R-:W-:Y:S05]  /*1fe0*/  @!P6 BRA `(.L_x_399) ;  /* 0xfffffff00070e947 */ /* 0x000fea000383ffff */
[----:B------:R-:W-:Y:S05]  /*1ff0*/  BSYNC.RECONVERGENT B0 ;  /* 0x0000000000007941 */ /* 0x000fea0003800200 */
.L_x_397:
        /* <DEDUP_REMOVED lines=30> */
.L_x_396:
        /* <DEDUP_REMOVED lines=8> */
[C---:B------:R-:W-:Y:S02]  /*2260*/  ISETP.GE.U32.AND P0, PT, R3.reuse, UR4, PT ;  /* 0x0000000403007c0c */ /* 0x040fe4000bf06070 */
        /* <DEDUP_REMOVED lines=20> */
[----:B------:R-:W-:Y:S02]  /*23b0*/  IMAD R5, R40, R9, R5 ;  /* 0x0000000928057224 */ /* 0x000fe400078e0205 */
[----:B------:R-:W-:-:S03]  /*23c0*/  IMAD.MOV.U32 R9, RZ, RZ, RZ ;  /* 0x000000ffff097224 */ /* 0x000fc600078e00ff */
[----:B------:R-:W-:-:S13]  /*23d0*/  ISETP.GE.U32.AND P0, PT, R5, R40, PT ;  /* 0x000000280500720c */ /* 0x000fda0003f06070 */
[----:B------:R-:W-:Y:S02]  /*23e0*/  @P0 IMAD.IADD R5, R5, 0x1, -R40 ;  /* 0x0000000105050824 */ /* 0x000fe400078e0a28 */
[----:B------:R-:W-:-:S03]  /*23f0*/  @P0 VIADD R8, R8, 0x1 ;  /* 0x0000000108080836 */ /* 0x000fc60000000000 */
[----:B------:R-:W-:-:S13]  /*2400*/  ISETP.GE.U32.AND P1, PT, R5, R40, PT ;  /* 0x000000280500720c */ /* 0x000fda0003f26070 */
[----:B------:R-:W-:Y:S02]  /*2410*/  @P1 IADD3 R8, PT, PT, R8, 0x1, RZ ;  /* 0x0000000108081810 */ /* 0x000fe40007ffe0ff */
[----:B------:R-:W-:Y:S01]  /*2420*/  @!P2 LOP3.LUT R8, RZ, R40, RZ, 0x33, !PT ;  /* 0x00000028ff08a212 */ /* 0x000fe200078e33ff */
[----:B------:R-:W-:Y:S06]  /*2430*/  BRA `(.L_x_403) ;  /* 0x0000000000107947 */ /* 0x000fec0003800000 */
.L_x_402:
[----:B------:R-:W-:-:S07]  /*2440*/  MOV R8, 0x2460 ;  /* 0x0000246000087802 */ /* 0x000fce0000000f00 */
[----:B----4-:R-:W-:Y:S05]  /*2450*/  CALL.REL.NOINC `($__internal_11_$__cuda_sm20_div_u64) ;  /* 0x0000001400e87944 */ /* 0x010fea0003c00000 */
[----:B------:R-:W-:Y:S02]  /*2460*/  IMAD.MOV.U32 R8, RZ, RZ, R5 ;  /* 0x000000ffff087224 */ /* 0x000fe400078e0005 */
[----:B------:R-:W-:-:S07]  /*2470*/  IMAD.MOV.U32 R9, RZ, RZ, R10 ;  /* 0x000000ffff097224 */ /* 0x000fce00078e000a */
.L_x_403:
[----:B----4-:R-:W-:Y:S05]  /*2480*/  BSYNC.RECONVERGENT B0 ;  /* 0x0000000000007941 */ /* 0x010fea0003800200 */
.L_x_401:
        /* <DEDUP_REMOVED lines=10> */
[----:B------:R-:W-:Y:S01]  /*2530*/  IABS R10, R2 ;  /* 0x00000002000a7213 */ /* 0x000fe20000000000 */
[----:B------:R-:W1:Y:S01]  /*2540*/  LDCU.128 UR8, c[0x0][0x3d0] ;  /* 0x00007a00ff0877ac */ /* 0x000e620008000c00 */
[----:B------:R-:W2:Y:S05]  /*2550*/  LDCU UR5, c[0x0][0x3cc] ;  /* 0x00007980ff0577ac */ /* 0x000eaa0008000800 */
[----:B------:R-:W3:Y:S08]  /*2560*/  LDC R0, c[0x0][0x3c4] ;  /* 0x0000f100ff007b82 */ /* 0x000ef00000000800 */
[----:B------:R-:W4:Y:S01]  /*2570*/  LDC R16, c[0x0][0x3bc] ;  /* 0x0000ef00ff107b82 */ /* 0x000f220000000800 */
[----:B0-----:R-:W-:-:S04]  /*2580*/  IABS R11, R5 ;  /* 0x00000005000b7213 */ /* 0x001fc80000000000 */
[----:B------:R-:W0:Y:S01]  /*2590*/  I2F.RP R8, R11 ;  /* 0x0000000b00087306 */ /* 0x000e220000209400 */
[----:B---3--:R-:W-:-:S07]  /*25a0*/  IABS R12, R0 ;  /* 0x00000000000c7213 */ /* 0x008fce0000000000 */
[----:B0-----:R-:W0:Y:S02]  /*25b0*/  MUFU.RCP R8, R8 ;  /* 0x0000000800087308 */ /* 0x001e240000001000 */
[----:B0-----:R-:W-:Y:S01]  /*25c0*/  VIADD R7, R8, 0xffffffe ;  /* 0x0ffffffe08077836 */ /* 0x001fe20000000000 */
[----:B------:R-:W-:-:S04]  /*25d0*/  LOP3.LUT R8, R2, R5, RZ, 0x3c, !PT ;  /* 0x0000000502087212 */ /* 0x000fc800078e3cff */
[----:B------:R-:W-:Y:S01]  /*25e0*/  ISETP.GE.AND P3, PT, R8, RZ, PT ;  /* 0x000000ff0800720c */ /* 0x000fe20003f66270 */
[----:B------:R-:W0:Y:S01]  /*25f0*/  F2I.FTZ.U32.TRUNC.NTZ R7, R7 ;  /* 0x0000000700077305 */ /* 0x000e22000021f000 */
[----:B------:R-:W-:Y:S02]  /*2600*/  IMAD.MOV.U32 R8, RZ, RZ, RZ ;  /* 0x000000ffff087224 */ /* 0x000fe400078e00ff */
[----:B0-----:R-:W-:-:S04]  /*2610*/  IMAD.MOV R6, RZ, RZ, -R7 ;  /* 0x000000ffff067224 */ /* 0x001fc800078e0a07 */
        /* <DEDUP_REMOVED lines=15> */
[----:B------:R-:W0:Y:S03]  /*2710*/  LDC R6, c[0x0][0x3c0] ;  /* 0x0000f000ff067b82 */ /* 0x000e260000000800 */
[----:B------:R-:W3:Y:S08]  /*2720*/  F2I.FTZ.U32.TRUNC.NTZ R9, R9 ;  /* 0x0000000900097305 */ /* 0x000ef0000021f000 */
[----:B------:R-:W-:-:S04]  /*2730*/  @P1 VIADD R7, R7, 0x1 ;  /* 0x0000000107071836 */ /* 0x000fc80000000000 */
[----:B------:R-:W-:Y:S01]  /*2740*/  @!P3 IMAD.MOV R7, RZ, RZ, -R7 ;  /* 0x000000ffff07b224 */ /* 0x000fe200078e0a07 */
[----:B------:R-:W-:Y:S01]  /*2750*/  @!P2 LOP3.LUT R7, RZ, R5, RZ, 0x33, !PT ;  /* 0x00000005ff07a212 */ /* 0x000fe200078e33ff */
[----:B---3--:R-:W-:-:S03]  /*2760*/  IMAD.MOV R11, RZ, RZ, -R9 ;  /* 0x000000ffff0b7224 */ /* 0x008fc600078e0a09 */
[----:B------:R-:W-:Y:S01]  /*2770*/  IABS R10, R7 ;  /* 0x00000007000a7213 */ /* 0x000fe20000000000 */
[----:B------:R-:W-:Y:S01]  /*2780*/  IMAD R11, R11, R12, RZ ;  /* 0x0000000c0b0b7224 */ /* 0x000fe200078e02ff */
[----:B0-----:R-:W-:-:S03]  /*2790*/  IABS R14, R6 ;  /* 0x00000006000e7213 */ /* 0x001fc60000000000 */
        /* <DEDUP_REMOVED lines=10> */
[----:B------:R-:W-:Y:S01]  /*2840*/  @!P2 IMAD.IADD R9, R9, 0x1, -R12 ;  /* 0x000000010909a824 */ /* 0x000fe200078e0a0c */
[----:B0-----:R-:W-:Y:S01]  /*2850*/  IADD3 R15, PT, PT, R11, 0xffffffe, RZ ;  /* 0x0ffffffe0b0f7810 */ /* 0x001fe20007ffe0ff */
[----:B------:R-:W-:Y:S01]  /*2860*/  @!P2 VIADD R8, R8, 0x1 ;  /* 0x000000010808a836 */ /* 0x000fe20000000000 */
[----:B------:R-:W-:Y:S02]  /*2870*/  ISETP.NE.AND P2, PT, R0, RZ, PT ;  /* 0x000000ff0000720c */ /* 0x000fe40003f45270 */
[----:B------:R-:W-:Y:S02]  /*2880*/  ISETP.GE.U32.AND P1, PT, R9, R12, PT ;  /* 0x0000000c0900720c */ /* 0x000fe40003f26070 */
[----:B------:R-:W0:Y:S01]  /*2890*/  F2I.FTZ.U32.TRUNC.NTZ R9, R15 ;  /* 0x0000000f00097305 */ /* 0x000e22000021f000 */
[----:B----4-:R-:W-:-:S10]  /*28a0*/  IABS R12, R16 ;  /* 0x00000010000c7213 */ /* 0x010fd40000000000 */
        /* <DEDUP_REMOVED lines=23> */
[----:B------:R-:W0:Y:S11]  /*2a20*/  F2I.FTZ.U32.TRUNC.NTZ R9, R17 ;  /* 0x0000001100097305 */ /* 0x000e36000021f000 */
        /* <DEDUP_REMOVED lines=12> */
[----:B------:R-:W-:-:S04]  /*2af0*/  IMAD.MOV R10, RZ, RZ, -R8 ;  /* 0x000000ffff0a7224 */ /* 0x000fc800078e0a08 */
[----:B------:R-:W-:Y:S02]  /*2b00*/  IMAD R9, R12, R10, R9 ;  /* 0x0000000a0c097224 */ /* 0x000fe400078e0209 */
[----:B------:R-:W-:-:S03]  /*2b10*/  IMAD.MOV R10, RZ, RZ, -R13 ;  /* 0x000000ffff0a7224 */ /* 0x000fc600078e0a0d */
        /* <DEDUP_REMOVED lines=11> */
[----:B------:R-:W-:Y:S02]  /*2bd0*/  IMAD R2, R6, R11, R13 ;  /* 0x0000000b06027224 */ /* 0x000fe400078e020d */
[----:B-1----:R-:W-:-:S02]  /*2be0*/  IMAD R6, R9, UR11, RZ ;  /* 0x0000000b09067c24 */ /* 0x002fc4000f8e02ff */
[----:B------:R-:W-:Y:S01]  /*2bf0*/  @!P3 IMAD.MOV R8, RZ, RZ, -R8 ;  /* 0x000000ffff08b224 */ /* 0x000fe200078e0a08 */
[----:B------:R-:W-:Y:S01]  /*2c00*/  @!P2 LOP3.LUT R8, RZ, R16, RZ, 0x33, !PT ;  /* 0x00000010ff08a212 */ /* 0x000fe200078e33ff */
[----:B------:R-:W-:Y:S01]  /*2c10*/  IMAD R7, R7, UR10, RZ ;  /* 0x0000000a07077c24 */ /* 0x000fe2000f8e02ff */
[----:B------:R-:W0:Y:S01]  /*2c20*/  LDCU.64 UR10, c[0x0][0x3b0] ;  /* 0x00007600ff0a77ac */ /* 0x000e220008000a00 */
[----:B------:R-:W-:Y:S02]  /*2c30*/  IMAD R2, R2, UR9, RZ ;  /* 0x0000000902027c24 */ /* 0x000fe4000f8e02ff */
        /* <DEDUP_REMOVED lines=13> */
[C---:B0-----:R-:W-:Y:S02]  /*2d10*/  LEA R6, P1, R0.reuse, UR10, 0x2 ;  /* 0x0000000a00067c11 */ /* 0x041fe4000f8210ff */
[----:B------:R-:W-:Y:S02]  /*2d20*/  MOV R2, R3 ;  /* 0x0000000300027202 */ /* 0x000fe40000000f00 */
[----:B------:R-:W-:Y:S01]  /*2d30*/  LEA.HI.X R7, R0, UR11, R5, 0x2, P1 ;  /* 0x0000000b00077c11 */ /* 0x000fe200088f1405 */
[----:B------:R-:W-:-:S04]  /*2d40*/  IMAD.MOV.U32 R0, RZ, RZ, R4 ;  /* 0x000000ffff007224 */ /* 0x000fc800078e0004 */
[----:B------:R0:W-:Y:S04]  /*2d50*/  STG.E desc[UR6][R6.64], RZ ;  /* 0x000000ff06007986 */ /* 0x0001e8000c101906 */
.L_x_405:
[----:B------:R-:W-:Y:S05]  /*2d60*/  BSYNC.RECONVERGENT B0 ;  /* 0x0000000000007941 */ /* 0x000fea0003800200 */
.L_x_404:
        /* <DEDUP_REMOVED lines=11> */
[----:B------:R-:W-:Y:S02]  /*2e20*/  IMAD R7, R4, R3, RZ ;  /* 0x0000000304077224 */ /* 0x000fe400078e02ff */
[----:B------:R-:W-:-:S04]  /*2e30*/  IMAD.MOV.U32 R4, RZ, RZ, RZ ;  /* 0x000000ffff047224 */ /* 0x000fc800078e00ff */
[----:B--234-:R-:W-:-:S07]  /*2e40*/  IMAD.HI.U32 R4, R5, R7, R4 ;  /* 0x0000000705047227 */ /* 0x01cfce00078e0004 */
.L_x_406:
        /* <DEDUP_REMOVED lines=19> */
[----:B0-----:R-:W-:Y:S01]  /*2f80*/  VIADD R8, R14, 0xffffffe ;  /* 0x0ffffffe0e087836 */ /* 0x001fe20000000000 */
[----:B------:R-:W-:-:S09]  /*2f90*/  IABS R14, R5 ;  /* 0x00000005000e7213 */ /* 0x000fd20000000000 */
[----:B------:R-:W-:Y:S01]  /*2fa0*/  @P3 VIADD R10, R10, 0x1 ;  /* 0x000000010a0a3836 */ /* 0x000fe20000000000 */
[----:B------:R-:W-:Y:S01]  /*2fb0*/  ISETP.NE.AND P3, PT, R7, RZ, PT ;  /* 0x000000ff0700720c */ /* 0x000fe20003f65270 */
[----:B------:R0:W1:Y:S02]  /*2fc0*/  F2I.FTZ.U32.TRUNC.NTZ R9, R8 ;  /* 0x0000000800097305 */ /* 0x000064000021f000 */
[----:B0-----:R-:W-:Y:S02]  /*2fd0*/  IMAD.MOV.U32 R8, RZ, RZ, RZ ;  /* 0x000000ffff087224 */ /* 0x001fe400078e00ff */
[----:B-1----:R-:W-:-:S04]  /*2fe0*/  IMAD.MOV R4, RZ, RZ, -R9 ;  /* 0x000000ffff047224 */ /* 0x002fc800078e0a09 */
        /* <DEDUP_REMOVED lines=8> */
[----:B------:R-:W-:Y:S01]  /*3070*/  LOP3.LUT R9, R2, R7, RZ, 0x3c, !PT ;  /* 0x0000000702097212 */ /* 0x000fe200078e3cff */
[----:B------:R-:W1:Y:S03]  /*3080*/  LDC R8, c[0x0][0x3c0] ;  /* 0x0000f000ff087b82 */ /* 0x000e660000000800 */
[----:B------:R-:W-:Y:S02]  /*3090*/  ISETP.GT.U32.AND P6, PT, R3, R12, PT ;  /* 0x0000000c0300720c */ /* 0x000fe40003fc4070 */
[----:B------:R-:W-:Y:S01]  /*30a0*/  ISETP.GE.AND P2, PT, R9, RZ, PT ;  /* 0x000000ff0900720c */ /* 0x000fe20003f46270 */
[----:B0-----:R-:W-:-:S10]  /*30b0*/  IMAD.MOV R14, RZ, RZ, -R15 ;  /* 0x000000ffff0e7224 */ /* 0x001fd400078e0a0f */
[----:B------:R-:W-:Y:S02]  /*30c0*/  @!P6 IMAD.IADD R12, R12, 0x1, -R13 ;  /* 0x000000010c0ce824 */ /* 0x000fe400078e0a0d */
[----:B------:R-:W-:Y:S02]  /*30d0*/  @!P6 VIADD R11, R11, 0x1 ;  /* 0x000000010b0be836 */ /* 0x000fe40000000000 */
[----:B------:R-:W-:Y:S01]  /*30e0*/  @!P2 IMAD.MOV R10, RZ, RZ, -R10 ;  /* 0x000000ffff0aa224 */ /* 0x000fe200078e0a0a */
[----:B------:R-:W-:Y:S02]  /*30f0*/  ISETP.GE.U32.AND P4, PT, R12, R3, PT ;  /* 0x000000030c00720c */ /* 0x000fe40003f86070 */
[----:B------:R-:W-:Y:S02]  /*3100*/  LOP3.LUT R12, R5, R7, RZ, 0x3c, !PT ;  /* 0x00000007050c7212 */ /* 0x000fe400078e3cff */
[----:B-1----:R-:W-:Y:S02]  /*3110*/  IABS R13, R8 ;  /* 0x00000008000d7213 */ /* 0x002fe40000000000 */
[----:B------:R-:W-:-:S02]  /*3120*/  ISETP.GE.AND P1, PT, R12, RZ, PT ;  /* 0x000000ff0c00720c */ /* 0x000fc40003f26270 */
[----:B------:R-:W-:-:S05]  /*3130*/  LOP3.LUT R12, RZ, R7, RZ, 0x33, !PT ;  /* 0x00000007ff0c7212 */ /* 0x000fca00078e33ff */
[----:B------:R-:W-:-:S05]  /*3140*/  @P4 VIADD R11, R11, 0x1 ;  /* 0x000000010b0b4836 */ /* 0x000fca0000000000 */
[----:B------:R-:W-:Y:S02]  /*3150*/  MOV R9, R11 ;  /* 0x0000000b00097202 */ /* 0x000fe40000000f00 */
[----:B------:R-:W-:-:S03]  /*3160*/  SEL R11, R12, R10, !P3 ;  /* 0x0000000a0c0b7207 */ /* 0x000fc60005800000 */
[----:B------:R-:W-:Y:S01]  /*3170*/  @!P1 IMAD.MOV R9, RZ, RZ, -R9 ;  /* 0x000000ffff099224 */ /* 0x000fe200078e0a09 */
[----:B------:R-:W-:-:S04]  /*3180*/  IABS R10, R11 ;  /* 0x0000000b000a7213 */ /* 0x000fc80000000000 */
[----:B------:R-:W-:Y:S01]  /*3190*/  SEL R9, R12, R9, !P3 ;  /* 0x000000090c097207 */ /* 0x000fe20005800000 */
[----:B------:R-:W-:Y:S02]  /*31a0*/  IMAD.MOV.U32 R12, RZ, RZ, R13 ;  /* 0x000000ffff0c7224 */ /* 0x000fe400078e000d */
        /* <DEDUP_REMOVED lines=10> */
[----:B------:R-:W-:Y:S02]  /*3250*/  IMAD.MOV R17, RZ, RZ, -R13 ;  /* 0x000000ffff117224 */ /* 0x000fe400078e0a0d */
[----:B------:R-:W-:Y:S02]  /*3260*/  IMAD.MOV R19, RZ, RZ, -R15 ;  /* 0x000000ffff137224 */ /* 0x000fe400078e0a0f */
[C---:B------:R-:W-:Y:S02]  /*3270*/  IMAD R14, R21.reuse, R17, R14 ;  /* 0x00000011150e7224 */ /* 0x040fe400078e020e */
[----:B------:R-:W-:-:S03]  /*3280*/  IMAD R16, R21, R19, R16 ;  /* 0x0000001315107224 */ /* 0x000fc600078e0210 */
[C---:B------:R-:W-:Y:S02]  /*3290*/  ISETP.GT.U32.AND P5, PT, R21.reuse, R14, PT ;  /* 0x0000000e1500720c */ /* 0x040fe40003fa4070 */
[----:B------:R-:W-:Y:S01]  /*32a0*/  ISETP.GT.U32.AND P6, PT, R21, R16, PT ;  /* 0x000000101500720c */ /* 0x000fe20003fc4070 */
[----:B0-----:R-:W-:-:S06]  /*32b0*/  VIADD R17, R18, 0xffffffe ;  /* 0x0ffffffe12117836 */ /* 0x001fcc0000000000 */
[----:B------:R-:W0:Y:S04]  /*32c0*/  F2I.FTZ.U32.TRUNC.NTZ R17, R17 ;  /* 0x0000001100117305 */ /* 0x000e28000021f000 */
[-C--:B------:R-:W-:Y:S01]  /*32d0*/  @!P5 IADD3 R14, PT, PT, R14, -R21.reuse, RZ ;  /* 0x800000150e0ed210 */ /* 0x080fe20007ffe0ff */
[----:B------:R-:W-:Y:S02]  /*32e0*/  @!P5 VIADD R13, R13, 0x1 ;  /* 0x000000010d0dd836 */ /* 0x000fe40000000000 */
[----:B------:R-:W-:Y:S01]  /*32f0*/  @!P6 IMAD.IADD R16, R16, 0x1, -R21 ;  /* 0x000000011010e824 */ /* 0x000fe200078e0a15 */
[----:B------:R-:W-:Y:S01]  /*3300*/  ISETP.GE.U32.AND P3, PT, R14, R21, PT ;  /* 0x000000150e00720c */ /* 0x000fe20003f66070 */
[----:B------:R-:W-:Y:S01]  /*3310*/  @!P6 VIADD R15, R15, 0x1 ;  /* 0x000000010f0fe836 */ /* 0x000fe20000000000 */
[----:B------:R-:W-:-:S02]  /*3320*/  LOP3.LUT R14, R11, R6, RZ, 0x3c, !PT ;  /* 0x000000060b0e7212 */ /* 0x000fc400078e3cff */
[----:B------:R-:W-:Y:S02]  /*3330*/  ISETP.GE.U32.AND P4, PT, R16, R21, PT ;  /* 0x000000151000720c */ /* 0x000fe40003f86070 */
[-C--:B------:R-:W-:Y:S02]  /*3340*/  LOP3.LUT R16, R9, R6.reuse, RZ, 0x3c, !PT ;  /* 0x0000000609107212 */ /* 0x080fe400078e3cff */
[----:B------:R-:W-:Y:S02]  /*3350*/  ISETP.GE.AND P2, PT, R14, RZ, PT ;  /* 0x000000ff0e00720c */ /* 0x000fe40003f46270 */
[----:B------:R-:W-:Y:S01]  /*3360*/  ISETP.GE.AND P1, PT, R16, RZ, PT ;  /* 0x000000ff1000720c */ /* 0x000fe20003f26270 */
[----:B0-----:R-:W-:Y:S01]  /*3370*/  IMAD.MOV R19, RZ, RZ, -R17 ;  /* 0x000000ffff137224 */ /* 0x001fe200078e0a11 */
        /* <DEDUP_REMOVED lines=20> */
[----:B------:R-:W-:Y:S02]  /*34c0*/  IMAD.MOV R19, RZ, RZ, -R16 ;  /* 0x000000ffff137224 */ /* 0x000fe400078e0a10 */
[----:B------:R-:W-:Y:S02]  /*34d0*/  IMAD.MOV R20, RZ, RZ, -R18 ;  /* 0x000000ffff147224 */ /* 0x000fe400078e0a12 */
[C---:B------:R-:W-:Y:S02]  /*34e0*/  IMAD R17, R12.reuse, R19, R17 ;  /* 0x000000130c117224 */ /* 0x040fe400078e0211 */
[----:B------:R-:W-:Y:S01]  /*34f0*/  IMAD R19, R12, R20, R21 ;  /* 0x000000140c137224 */ /* 0x000fe200078e0215 */
[----:B------:R-:W-:-:S02]  /*3500*/  LOP3.LUT R21, RZ, R8, RZ, 0x33, !PT ;  /* 0x00000008ff157212 */ /* 0x000fc400078e33ff */
[C---:B------:R-:W-:Y:S02]  /*3510*/  ISETP.GT.U32.AND P5, PT, R12.reuse, R17, PT ;  /* 0x000000110c00720c */ /* 0x040fe40003fa4070 */
[----:B------:R-:W-:Y:S01]  /*3520*/  ISETP.GT.U32.AND P6, PT, R12, R19, PT ;  /* 0x000000130c00720c */ /* 0x000fe20003fc4070 */
[----:B0-----:R-:W-:-:S10]  /*3530*/  VIADD R20, R22, 0xffffffe ;  /* 0x0ffffffe16147836 */ /* 0x001fd40000000000 */
[--C-:B------:R-:W-:Y:S01]  /*3540*/  @!P5 IMAD.IADD R17, R17, 0x1, -R12.reuse ;  /* 0x000000011111d824 */ /* 0x100fe200078e0a0c */
[----:B------:R-:W-:Y:S01]  /*3550*/  @!P5 IADD3 R16, PT, PT, R16, 0x1, RZ ;  /* 0x000000011010d810 */ /* 0x000fe20007ffe0ff */
[----:B------:R-:W-:Y:S02]  /*3560*/  @!P6 IMAD.IADD R19, R19, 0x1, -R12 ;  /* 0x000000011313e824 */ /* 0x000fe400078e0a0c */
        /* <DEDUP_REMOVED lines=20> */
[----:B------:R-:W-:-:S03]  /*36b0*/  IABS R18, R21 ;  /* 0x0000001500127213 */ /* 0x000fc60000000000 */
[----:B------:R-:W-:Y:S01]  /*36c0*/  IMAD.MOV.U32 R17, RZ, RZ, R12 ;  /* 0x000000ffff117224 */ /* 0x000fe200078e000c */
[----:B------:R-:W-:-:S03]  /*36d0*/  MOV R23, R18 ;  /* 0x0000001200177202 */ /* 0x000fc60000000f00 */
        /* <DEDUP_REMOVED lines=16> */
[----:B------:R-:W-:Y:S01]  /*37e0*/  ISETP.GE.AND P2, PT, R14, RZ, PT ;  /* 0x000000ff0e00720c */ /* 0x000fe20003f46270 */
[----:B------:R-:W-:Y:S01]  /*37f0*/  IMAD.MOV R14, RZ, RZ, -R11 ;  /* 0x000000ffff0e7224 */ /* 0x000fe200078e0a0b */
[----:B------:R-:W-:Y:S02]  /*3800*/  ISETP.GE.AND P1, PT, R17, RZ, PT ;  /* 0x000000ff1100720c */ /* 0x000fe40003f26270 */
[----:B------:R-:W-:Y:S01]  /*3810*/  LOP3.LUT R17, RZ, R10, RZ, 0x33, !PT ;  /* 0x0000000aff117212 */ /* 0x000fe200078e33ff */
[----:B------:R-:W-:Y:S01]  /*3820*/  @P3 VIADD R12, R12, 0x1 ;  /* 0x000000010c0c3836 */ /* 0x000fe20000000000 */
[----:B------:R-:W-:Y:S01]  /*3830*/  ISETP.NE.AND P3, PT, R10, RZ, PT ;  /* 0x000000ff0a00720c */ /* 0x000fe20003f65270 */
[----:B------:R-:W-:Y:S01]  /*3840*/  IMAD R18, R7, R14, R2 ;  /* 0x0000000e07127224 */ /* 0x000fe200078e0202 */
[----:B------:R-:W-:Y:S01]  /*3850*/  @P4 IADD3 R16, PT, PT, R16, 0x1, RZ ;  /* 0x0000000110104810 */ /* 0x000fe20007ffe0ff */
[----:B------:R-:W-:Y:S02]  /*3860*/  IMAD.MOV R2, RZ, RZ, -R13 ;  /* 0x000000ffff027224 */ /* 0x000fe400078e0a0d */
[----:B------:R-:W-:-:S02]  /*3870*/  IMAD.MOV R14, RZ, RZ, -R9 ;  /* 0x000000ffff0e7224 */ /* 0x000fc400078e0a09 */
[----:B------:R-:W-:Y:S02]  /*3880*/  @!P2 IMAD.MOV R12, RZ, RZ, -R12 ;  /* 0x000000ffff0ca224 */ /* 0x000fe400078e0a0c */
[----:B------:R-:W-:Y:S02]  /*3890*/  IMAD R20, R6, R2, R11 ;  /* 0x0000000206147224 */ /* 0x000fe400078e020b */
[----:B------:R-:W-:Y:S01]  /*38a0*/  IMAD.MOV R2, RZ, RZ, -R19 ;  /* 0x000000ffff027224 */ /* 0x000fe200078e0a13 */
[----:B------:R-:W-:Y:S01]  /*38b0*/  SEL R12, R17, R12, !P3 ;  /* 0x0000000c110c7207 */ /* 0x000fe20005800000 */
[----:B------:R-:W-:Y:S02]  /*38c0*/  @!P1 IMAD.MOV R16, RZ, RZ, -R16 ;  /* 0x000000ffff109224 */ /* 0x000fe400078e0a10 */
[----:B------:R-:W-:Y:S02]  /*38d0*/  IMAD R22, R7, R14, R5 ;  /* 0x0000000e07167224 */ /* 0x000fe400078e0205 */
[----:B------:R-:W-:Y:S01]  /*38e0*/  IMAD.MOV R11, RZ, RZ, -R15 ;  /* 0x000000ffff0b7224 */ /* 0x000fe200078e0a0f */
[----:B------:R-:W-:Y:S01]  /*38f0*/  SEL R16, R17, R16, !P3 ;  /* 0x0000001011107207 */ /* 0x000fe20005800000 */
[----:B------:R-:W-:-:S02]  /*3900*/  IMAD.MOV R7, RZ, RZ, -R12 ;  /* 0x000000ffff077224 */ /* 0x000fc400078e0a0c */
[----:B------:R-:W-:Y:S01]  /*3910*/  IMAD R2, R8, R2, R13 ;  /* 0x0000000208027224 */ /* 0x000fe200078e020d */
[----:B------:R-:W-:Y:S01]  /*3920*/  IADD3 R17, PT, PT, -R16, RZ, RZ ;  /* 0x000000ff10117210 */ /* 0x000fe20007ffe1ff */
[----:B------:R-:W-:Y:S02]  /*3930*/  IMAD.MOV R14, RZ, RZ, -R21 ;  /* 0x000000ffff0e7224 */ /* 0x000fe400078e0a15 */
[----:B------:R-:W-:Y:S02]  /*3940*/  IMAD R9, R6, R11, R9 ;  /* 0x0000000b06097224 */ /* 0x000fe400078e0209 */
[----:B------:R-:W-:Y:S02]  /*3950*/  IMAD R19, R10, R7, R19 ;  /* 0x000000070a137224 */ /* 0x000fe400078e0213 */
[----:B------:R-:W-:Y:S02]  /*3960*/  IMAD R6, R18, UR11, RZ ;  /* 0x0000000b12067c24 */ /* 0x000fe4000f8e02ff */
[----:B------:R-:W-:-:S02]  /*3970*/  IMAD R7, R20, UR10, RZ ;  /* 0x0000000a14077c24 */ /* 0x000fc4000f8e02ff */
[----:B------:R-:W-:Y:S01]  /*3980*/  IMAD R2, R2, UR9, RZ ;  /* 0x0000000902027c24 */ /* 0x000fe2000f8e02ff */
[--C-:B------:R-:W-:Y:S01]  /*3990*/  SHF.R.S32.HI R13, RZ, 0x1f, R6.reuse ;  /* 0x0000001fff0d7819 */ /* 0x100fe20000011406 */
[----:B------:R-:W-:Y:S02]  /*39a0*/  IMAD R8, R8, R14, R15 ;  /* 0x0000000e08087224 */ /* 0x000fe400078e020f */
[----:B------:R-:W-:Y:S01]  /*39b0*/  IMAD R11, R22, UR11, RZ ;  /* 0x0000000b160b7c24 */ /* 0x000fe2000f8e02ff */
[----:B------:R-:W-:Y:S01]  /*39c0*/  IADD3 R6, P1, P2, R2, R7, R6 ;  /* 0x0000000702067210 */ /* 0x000fe20007a3e006 */
[----:B------:R-:W-:Y:S01]  /*39d0*/  IMAD R9, R9, UR10, RZ ;  /* 0x0000000a09097c24 */ /* 0x000fe2000f8e02ff */
[----:B------:R-:W-:Y:S01]  /*39e0*/  SHF.R.S32.HI R7, RZ, 0x1f, R7 ;  /* 0x0000001fff077819 */ /* 0x000fe20000011407 */
[----:B------:R-:W-:Y:S01]  /*39f0*/  IMAD R8, R8, UR9, RZ ;  /* 0x0000000908087c24 */ /* 0x000fe2000f8e02ff */
[----:B------:R-:W-:Y:S01]  /*3a00*/  SHF.R.S32.HI R2, RZ, 0x1f, R2 ;  /* 0x0000001fff027819 */ /* 0x000fe20000011402 */
[----:B------:R-:W-:Y:S01]  /*3a10*/  IMAD R10, R10, R17, R21 ;  /* 0x000000110a0a7224 */ /* 0x000fe200078e0215 */
[--C-:B------:R-:W-:Y:S01]  /*3a20*/  SHF.R.S32.HI R14, RZ, 0x1f, R11.reuse ;  /* 0x0000001fff0e7819 */ /* 0x100fe2000001140b */
[----:B------:R-:W-:Y:S01]  /*3a30*/  IMAD R12, R12, UR5, RZ ;  /* 0x000000050c0c7c24 */ /* 0x000fe2000f8e02ff */
[----:B------:R-:W-:Y:S01]  /*3a40*/  IADD3 R11, P3, P4, R8, R9, R11 ;  /* 0x00000009080b7210 */ /* 0x000fe20007c7e00b */
[----:B------:R-:W-:Y:S01]  /*3a50*/  IMAD R19, R19, UR8, RZ ;  /* 0x0000000813137c24 */ /* 0x000fe2000f8e02ff */
[----:B------:R-:W-:Y:S01]  /*3a60*/  IADD3.X R13, PT, PT, R2, R7, R13, P1, P2 ;  /* 0x00000007020d7210 */ /* 0x000fe20000fe440d */
[----:B------:R-:W-:Y:S01]  /*3a70*/  IMAD R16, R16, UR5, RZ ;  /* 0x0000000510107c24 */ /* 0x000fe2000f8e02ff */
[----:B------:R-:W-:Y:S01]  /*3a80*/  SHF.R.S32.HI R9, RZ, 0x1f, R9 ;  /* 0x0000001fff097819 */ /* 0x000fe20000011409 */
[----:B------:R-:W-:Y:S01]  /*3a90*/  IMAD R7, R10, UR8, RZ ;  /* 0x000000080a077c24 */ /* 0x000fe2000f8e02ff */
[----:B------:R-:W-:-:S02]  /*3aa0*/  SHF.R.S32.HI R8, RZ, 0x1f, R8 ;  /* 0x0000001fff087819 */ /* 0x000fc40000011408 */
[--C-:B------:R-:W-:Y:S02]  /*3ab0*/  IADD3 R10, P1, P2, R12, R6, R19.reuse ;  /* 0x000000060c0a7210 */ /* 0x100fe40007a3e013 */
        /* <DEDUP_REMOVED lines=20> */
        .weak           $__internal_11_$__cuda_sm20_div_u64
        .type           $__internal_11_$__cuda_sm20_div_u64,@function
        .size           $__internal_11_$__cuda_sm20_div_u64,(.L_x_854 - $__internal_11_$__cuda_sm20_div_u64)
$__internal_11_$__cuda_sm20_div_u64:
        /* <DEDUP_REMOVED lines=23> */
[----:B------:R-:W-:-:S04]  /*3d70*/  IMAD R10, R9, R40, R11 ;  /* 0x00000028090a7224 */ /* 0x000fc800078e020b */
[----:B------:R-:W-:-:S04]  /*3d80*/  IMAD.HI.U32 R12, R13, R15, RZ ;  /* 0x0000000f0d0c7227 */ /* 0x000fc800078e00ff */
[----:B------:R-:W-:-:S04]  /*3d90*/  IMAD.X R10, RZ, RZ, ~R10, P0 ;  /* 0x000000ffff0a7224 */ /* 0x000fc800000e0e0a */
[----:B------:R-:W-:-:S04]  /*3da0*/  IMAD.WIDE.U32 R12, P0, R13, R10, R12 ;  /* 0x0000000a0d0c7225 */ /* 0x000fc8000780000c */
[C---:B------:R-:W-:Y:S02]  /*3db0*/  IMAD R11, R9.reuse, R10, RZ ;  /* 0x0000000a090b7224 */ /* 0x040fe400078e02ff */
[----:B------:R-:W-:-:S04]  /*3dc0*/  IMAD.HI.U32 R12, P1, R9, R15, R12 ;  /* 0x0000000f090c7227 */ /* 0x000fc8000782000c */
[----:B------:R-:W-:Y:S01]  /*3dd0*/  IMAD.HI.U32 R10, R9, R10, RZ ;  /* 0x0000000a090a7227 */ /* 0x000fe200078e00ff */
[----:B------:R-:W-:-:S03]  /*3de0*/  IADD3 R12, P2, PT, R11, R12, RZ ;  /* 0x0000000c0b0c7210 */ /* 0x000fc60007f5e0ff */
[----:B------:R-:W-:Y:S01]  /*3df0*/  IMAD.MOV.U32 R11, RZ, RZ, RZ ;  /* 0x000000ffff0b7224 */ /* 0x000fe200078e00ff */
[----:B------:R-:W-:Y:S01]  /*3e00*/  IADD3.X R9, PT, PT, R10, R9, RZ, P0, !PT ;  /* 0x000000090a097210 */ /* 0x000fe200007fe4ff */
        /* <DEDUP_REMOVED lines=9> */
[----:B------:R-:W-:-:S04]  /*3ea0*/  IMAD.X R9, RZ, RZ, R9, P1 ;  /* 0x000000ffff097224 */ /* 0x000fc800008e0609 */
[----:B------:R-:W-:Y:S01]  /*3eb0*/  IMAD R12, R9, R40, R11 ;  /* 0x00000028090c7224 */ /* 0x000fe200078e020b */
[----:B------:R-:W-:-:S04]  /*3ec0*/  IADD3 R11, P0, PT, -R10, R5, RZ ;  /* 0x000000050a0b7210 */ /* 0x000fc80007f1e1ff */
[-C--:B------:R-:W-:Y:S01]  /*3ed0*/  IADD3 R5, P1, PT, -R40, R11.reuse, RZ ;  /* 0x0000000b28057210 */ /* 0x080fe20007f3e1ff */
[----:B------:R-:W-:Y:S01]  /*3ee0*/  IMAD.X R14, R7, 0x1, ~R12, P0 ;  /* 0x00000001070e7824 */ /* 0x000fe200000e0e0c */
[----:B------:R-:W-:Y:S02]  /*3ef0*/  ISETP.GE.U32.AND P0, PT, R11, R40, PT ;  /* 0x000000280b00720c */ /* 0x000fe40003f06070 */
[----:B------:R-:W-:Y:S02]  /*3f00*/  IADD3 R12, P2, PT, R13, 0x1, RZ ;  /* 0x000000010d0c7810 */ /* 0x000fe40007f5e0ff */
[C---:B------:R-:W-:Y:S02]  /*3f10*/  ISETP.GE.U32.AND.EX P0, PT, R14.reuse, RZ, PT, P0 ;  /* 0x000000ff0e00720c */ /* 0x040fe40003f06100 */
[----:B------:R-:W-:Y:S01]  /*3f20*/  IADD3.X R7, PT, PT, R14, -0x1, RZ, P1, !PT ;  /* 0xffffffff0e077810 */ /* 0x000fe20000ffe4ff */
[----:B------:R-:W-:Y:S01]  /*3f30*/  IMAD.X R10, RZ, RZ, R9, P2 ;  /* 0x000000ffff0a7224 */ /* 0x000fe200010e0609 */
[----:B------:R-:W-:-:S02]  /*3f40*/  SEL R5, R5, R11, P0 ;  /* 0x0000000b05057207 */ /* 0x000fc40000000000 */
[----:B------:R-:W-:Y:S02]  /*3f50*/  SEL R12, R12, R13, P0 ;  /* 0x0000000d0c0c7207 */ /* 0x000fe40000000000 */
[----:B------:R-:W-:Y:S02]  /*3f60*/  SEL R7, R7, R14, P0 ;  /* 0x0000000e07077207 */ /* 0x000fe40000000000 */
[----:B------:R-:W-:Y:S02]  /*3f70*/  SEL R9, R10, R9, P0 ;  /* 0x000000090a097207 */ /* 0x000fe40000000000 */
[----:B------:R-:W-:Y:S02]  /*3f80*/  ISETP.GE.U32.AND P0, PT, R5, R40, PT ;  /* 0x000000280500720c */ /* 0x000fe40003f06070 */
[----:B------:R-:W-:Y:S02]  /*3f90*/  IADD3 R5, P2, PT, R12, 0x1, RZ ;  /* 0x000000010c057810 */ /* 0x000fe40007f5e0ff */
[----:B------:R-:W-:-:S02]  /*3fa0*/  ISETP.GE.U32.AND.EX P0, PT, R7, RZ, PT, P0 ;  /* 0x000000ff0700720c */ /* 0x000fc40003f06100 */
[----:B------:R-:W-:Y:S01]  /*3fb0*/  ISETP.NE.U32.AND P1, PT, R40, RZ, PT ;  /* 0x000000ff2800720c */ /* 0x000fe20003f25070 */
[----:B------:R-:W-:Y:S01]  /*3fc0*/  IMAD.X R10, RZ, RZ, R9, P2 ;  /* 0x000000ffff0a7224 */ /* 0x000fe200010e0609 */
[----:B------:R-:W-:Y:S02]  /*3fd0*/  SEL R5, R5, R12, P0 ;  /* 0x0000000c05057207 */ /* 0x000fe40000000000 */
[----:B------:R-:W-:Y:S02]  /*3fe0*/  ISETP.NE.AND.EX P1, PT, RZ, RZ, PT, P1 ;  /* 0x000000ffff00720c */ /* 0x000fe40003f25310 */
[----:B------:R-:W-:Y:S01]  /*3ff0*/  SEL R10, R10, R9, P0 ;  /* 0x000000090a0a7207 */ /* 0x000fe20000000000 */
[----:B------:R-:W-:Y:S01]  /*4000*/  IMAD.MOV.U32 R9, RZ, RZ, 0x0 ;  /* 0x00000000ff097424 */ /* 0x000fe200078e00ff */
[----:B------:R-:W-:Y:S02]  /*4010*/  SEL R5, R5, 0xffffffff, P1 ;  /* 0xffffffff05057807 */ /* 0x000fe40000800000 */
[----:B------:R-:W-:Y:S01]  /*4020*/  SEL R10, R10, 0xffffffff, P1 ;  /* 0xffffffff0a0a7807 */ /* 0x000fe20000800000 */
[----:B------:R-:W-:Y:S06]  /*4030*/  RET.REL.NODEC R8 `(_ZN2at6native51_GLOBAL__N__11011a27_18_DepthwiseConv3d_cu_35e0c7b543conv_depthwise3d_cuda_backward_input_kernelIffLi3ELi3ELi3ELin1ELin1ELin1ELin1ELin1ELin1EEEvNS_27GenericPackedTensorAccessorIKT_Lm5ENS_16DefaultPtrTraitsEiEENS3_IS4_Lm5ES6_iEES7_iiiiiiiii) ;  /* 0xffffffbc08f07950 */ /* 0x000fec0003c3ffff */
.L_x_407:
        /* <DEDUP_REMOVED lines=12> */
.L_x_854:


//--------------------- .text._ZN2at6native51_GLOBAL__N__11011a27_18_DepthwiseConv3d_cu_35e0c7b543conv_depthwise3d_cuda_backward_input_kernelIffLi3ELi3ELi3ELin1ELin1ELin1ELi1ELi1ELi1EEEvNS_27GenericPackedTensorAccessorIKT_Lm5ENS_16DefaultPtrTraitsEiEENS3_IS4_Lm5ES6_iEES7_iiiiiiiii --------------------------
	.section	.text._ZN2at6native51_GLOBAL__N__11011a27_18_DepthwiseConv3d_cu_35e0c7b543conv_depthwise3d_cuda_backward_input_kernelIffLi3ELi3ELi3ELin1ELin1ELin1ELi1ELi1ELi1EEEvNS_27GenericPackedTensorAccessorIKT_Lm5ENS_16DefaultPtrTraitsEiEENS3_IS4_Lm5ES6_iEES7_iiiiiiiii,"ax",@progbits
	.align	128
.text._ZN2at6native51_GLOBAL__N__11011a27_18_DepthwiseConv3d_cu_35e0c7b543conv_depthwise3d_cuda_backward_input_kernelIffLi3ELi3ELi3ELin1ELin1ELin1ELi1ELi1ELi1EEEvNS_27GenericPackedTensorAccessorIKT_Lm5ENS_16DefaultPtrTraitsEiEENS3_IS4_Lm5ES6_iEES7_iiiiiiiii:
        .type           _ZN2at6native51_GLOBAL__N__11011a27_18_DepthwiseConv3d_cu_35e0c7b543conv_depthwise3d_cuda_backward_input_kernelIffLi3ELi3ELi3ELin1ELin1ELin1ELi1ELi1ELi1EEEvNS_27GenericPackedTensorAccessorIKT_Lm5ENS_16DefaultPtrTraitsEiEENS3_IS4_Lm5ES6_iEES7_iiiiiiiii,@function
        .size           _ZN2at6native51_GLOBAL__N__11011a27_18_DepthwiseConv3d_cu_35e0c7b543conv_depthwise3d_cuda_backward_input_kernelIffLi3ELi3ELi3ELin1ELin1ELin1ELi1ELi1ELi1EEEvNS_27GenericPackedTensorAccessorIKT_Lm5ENS_16DefaultPtrTraitsEiEENS3_IS4_Lm5ES6_iEES7_iiiiiiiii,(.L_x_856 - _ZN2at6native51_GLOBAL__N__11011a27_18_DepthwiseConv3d_cu_35e0c7b543conv_depthwise3d_cuda_backward_input_kernelIffLi3ELi3ELi3ELin1ELin1ELin1ELi1ELi1ELi1EEEvNS_27GenericPackedTensorAccessorIKT_Lm5ENS_16DefaultPtrTraitsEiEENS3_IS4_Lm5ES6_iEES7_iiiiiiiii)
        .other          _ZN2at6native51_GLOBAL__N__11011a27_18_DepthwiseConv3d_cu_35e0c7b543conv_depthwise3d_cuda_backward_input_kernelIffLi3ELi3ELi3ELin1ELin1ELin1ELi1ELi1ELi1EEEvNS_27GenericPackedTensorAccessorIKT_Lm5ENS_16DefaultPtrTraitsEiEENS3_IS4_Lm5ES6_iEES7_iiiiiiiii,@"STO_CUDA_ENTRY STV_DEFAULT"
_ZN2at6native51_GLOBAL__N__11011a27_18_DepthwiseConv3d_cu_35e0c7b543conv_depthwise3d_cuda_backward_input_kernelIffLi3ELi3ELi3ELin1ELin1ELin1ELi1ELi1ELi1EEEvNS_27GenericPackedTensorAccessorIKT_Lm5ENS_16DefaultPtrTraitsEiEENS3_IS4_Lm5ES6_iEES7_iiiiiiiii:
        /* <DEDUP_REMOVED lines=25> */
[----:B------:R-:W-:Y:S01]  /*0190*/  @!P2 IMAD.IADD R0, R0, 0x1, -R5 ;  /* 0x000000010000a824 */ /* 0x000fe200078e0a05 */
[----:B------:R-:W-:Y:S01]  /*01a0*/  @!P2 IADD3 R33, PT, PT, R33, 0x1, RZ ;  /* 0x000000012121a810 */ /* 0x000fe20007ffe0ff */
[----:B---3--:R-:W-:Y:S01]  /*01b0*/  IMAD.WIDE.U32 R30, R41, UR6, R2 ;  /* 0x00000006291e7c25 */ /* 0x008fe2000f8e0002 */
[----:B------:R-:W-:Y:S02]  /*01c0*/  ISETP.NE.AND P2, PT, R4, RZ, PT ;  /* 0x000000ff0400720c */ /* 0x000fe40003f45270 */
[----:B------:R-:W-:Y:S02]  /*01d0*/  ISETP.GE.U32.AND P1, PT, R0, R5, PT ;  /* 0x000000050000720c */ /* 0x000fe40003f26070 */
[----:B------:R-:W-:Y:S02]  /*01e0*/  ISETP.GE.U32.AND P0, PT, R30, UR4, PT ;  /* 0x000000041e007c0c */ /* 0x000fe4000bf06070 */
[----:B------:R-:W-:Y:S02]  /*01f0*/  LOP3.LUT R0, R9, R4, RZ, 0x3c, !PT ;  /* 0x0000000409007212 */ /* 0x000fe400078e3cff */
[----:B------:R-:W-:-:S02]  /*0200*/  ISETP.GE.AND.EX P0, PT, R31, UR5, PT, P0 ;  /* 0x000000051f007c0c */ /* 0x000fc4000bf06300 */
[----:B------:R-:W-:-:S05]  /*0210*/  ISETP.GE.AND P3, PT, R0, RZ, PT ;  /* 0x000000ff0000720c */ /* 0x000fca0003f66270 */
[----:B------:R-:W-:-:S06]  /*0220*/  @P1 VIADD R33, R33, 0x1 ;  /* 0x0000000121211836 */ /* 0x000fcc0000000000 */
[----:B------:R-:W-:Y:S05]  /*0230*/  @P0 EXIT ;  /* 0x000000000000094d */ /* 0x000fea0003800000 */
[----:B------:R-:W0:Y:S01]  /*0240*/  LDCU UR4, c[0x0][0x370] ;  /* 0x00006e00ff0477ac */ /* 0x000e220008000800 */
[----:B------:R-:W-:Y:S01]  /*0250*/  @!P3 IMAD.MOV R33, RZ, RZ, -R33 ;  /* 0x000000ffff21b224 */ /* 0x000fe200078e0a21 */
[----:B------:R-:W-:Y:S01]  /*0260*/  @!P2 LOP3.LUT R33, RZ, R4, RZ, 0x33, !PT ;  /* 0x00000004ff21a212 */ /* 0x000fe200078e33ff */
[----:B------:R-:W1:Y:S03]  /*0270*/  LDCU.64 UR8, c[0x0][0x358] ;  /* 0x00006b00ff0877ac */ /* 0x000e660008000a00 */
        /* <DEDUP_REMOVED lines=10> */
.L_x_412:
        /* <DEDUP_REMOVED lines=10> */
[----:B------:R-:W1:Y:S01]  /*03c0*/  LDCU.64 UR12, c[0x0][0x420] ;  /* 0x00008400ff0c77ac */ /* 0x000e620008000a00 */
[----:B------:R-:W1:Y:S01]  /*03d0*/  LDCU UR6, c[0x0][0x394] ;  /* 0x00007280ff0677ac */ /* 0x000e620008000800 */
[----:B0-----:R-:W-:-:S05]  /*03e0*/  IABS R5, R27 ;  /* 0x0000001b00057213 */ /* 0x001fca0000000000 */
[----:B------:R-:W0:Y:S01]  /*03f0*/  LDC.64 R20, c[0x0][0x3e0] ;  /* 0x0000f800ff147b82 */ /* 0x000e220000000a00 */
[----:B------:R-:W1:Y:S01]  /*0400*/  I2F.RP R0, R5 ;  /* 0x0000000500007306 */ /* 0x000e620000209400 */
[----:B---3--:R-:W-:Y:S01]  /*0410*/  IMAD R18, RZ, RZ, -UR16 ;  /* 0x80000010ff127e24 */ /* 0x008fe2000f8e02ff */
[----:B--2---:R-:W-:-:S05]  /*0420*/  IABS R8, R25 ;  /* 0x0000001900087213 */ /* 0x004fca0000000000 */
[----:B------:R-:W2:Y:S01]  /*0430*/  LDC R12, c[0x0][0x42c] ;  /* 0x00010b00ff0c7b82 */ /* 0x000ea20000000800 */
[----:B----4-:R-:W-:Y:S02]  /*0440*/  LEA R18, R18, UR15, 0x1 ;  /* 0x0000000f12127c11 */ /* 0x010fe4000f8e08ff */
[----:B-----5:R-:W-:-:S05]  /*0450*/  IABS R10, R23 ;  /* 0x00000017000a7213 */ /* 0x020fca0000000000 */
[----:B------:R-:W3:Y:S01]  /*0460*/  LDC R14, c[0x0][0x430] ;  /* 0x00010c00ff0e7b82 */ /* 0x000ee20000000800 */
[----:B-1----:R-:W1:Y:S02]  /*0470*/  MUFU.RCP R0, R0 ;  /* 0x0000000000007308 */ /* 0x002e640000001000 */
[----:B-1----:R-:W-:-:S06]  /*0480*/  VIADD R2, R0, 0xffffffe ;  /* 0x0ffffffe00027836 */ /* 0x002fcc0000000000 */
[----:B------:R1:W4:Y:S01]  /*0490*/  F2I.FTZ.U32.TRUNC.NTZ R3, R2 ;  /* 0x0000000200037305 */ /* 0x000322000021f000 */
[----:B---3--:R-:W-:Y:S02]  /*04a0*/  IMAD.MOV R17, RZ, RZ, -R14 ;  /* 0x000000ffff117224 */ /* 0x008fe400078e0a0e */
[----:B-1----:R-:W-:Y:S02]  /*04b0*/  IMAD.MOV.U32 R2, RZ, RZ, RZ ;  /* 0x000000ffff027224 */ /* 0x002fe400078e00ff */
[----:B----4-:R-:W-:-:S04]  /*04c0*/  IMAD.MOV R4, RZ, RZ, -R3 ;  /* 0x000000ffff047224 */ /* 0x010fc800078e0a03 */
[----:B------:R-:W-:Y:S02]  /*04d0*/  IMAD R7, R4, R5, RZ ;  /* 0x0000000504077224 */ /* 0x000fe400078e02ff */
[----:B------:R-:W1:Y:S02]  /*04e0*/  I2F.RP R4, R8 ;  /* 0x0000000800047306 */ /* 0x000e640000209400 */
[----:B------:R-:W-:-:S06]  /*04f0*/  IMAD.HI.U32 R3, R3, R7, R2 ;  /* 0x0000000703037227 */ /* 0x000fcc00078e0002 */
[----:B------:R-:W-:-:S04]  /*0500*/  IMAD.HI.U32 R0, R3, R6, RZ ;  /* 0x0000000603007227 */ /* 0x000fc800078e00ff */
[----:B------:R-:W-:Y:S01]  /*0510*/  IMAD.MOV R2, RZ, RZ, -R0 ;  /* 0x000000ffff027224 */ /* 0x000fe200078e0a00 */
[----:B-1----:R-:W1:Y:S03]  /*0520*/  MUFU.RCP R4, R4 ;  /* 0x0000000400047308 */ /* 0x002e660000001000 */
[----:B------:R-:W-:-:S05]  /*0530*/  IMAD R2, R5, R2, R6 ;  /* 0x0000000205027224 */ /* 0x000fca00078e0206 */
[----:B------:R-:W-:Y:S01]  /*0540*/  ISETP.GT.U32.AND P1, PT, R5, R2, PT ;  /* 0x000000020500720c */ /* 0x000fe20003f24070 */
[----:B------:R-:W3:Y:S01]  /*0550*/  I2F.RP R6, R10 ;  /* 0x0000000a00067306 */ /* 0x000ee20000209400 */
[----:B-1----:R-:W-:-:S11]  /*0560*/  VIADD R3, R4, 0xffffffe ;  /* 0x0ffffffe04037836 */ /* 0x002fd60000000000 */
[-C--:B------:R-:W-:Y:S01]  /*0570*/  @!P1 IADD3 R2, PT, PT, R2, -R5.reuse, RZ ;  /* 0x8000000502029210 */ /* 0x080fe20007ffe0ff */
[----:B------:R-:W-:Y:S01]  /*0580*/  @!P1 VIADD R0, R0, 0x1 ;  /* 0x0000000100009836 */ /* 0x000fe20000000000 */
[----:B------:R-:W-:Y:S02]  /*0590*/  ISETP.NE.AND P1, PT, R27, RZ, PT ;  /* 0x000000ff1b00720c */ /* 0x000fe40003f25270 */
[----:B------:R-:W-:Y:S01]  /*05a0*/  ISETP.GE.U32.AND P0, PT, R2, R5, PT ;  /* 0x000000050200720c */ /* 0x000fe20003f06070 */
[----:B------:R-:W1:Y:S01]  /*05b0*/  F2I.FTZ.U32.TRUNC.NTZ R3, R3 ;  /* 0x0000000300037305 */ /* 0x000e62000021f000 */
[----:B------:R-:W-:-:S04]  /*05c0*/  LOP3.LUT R2, R30, R27, RZ, 0x3c, !PT ;  /* 0x0000001b1e027212 */ /* 0x000fc800078e3cff */
[----:B------:R-:W-:Y:S01]  /*05d0*/  ISETP.GE.AND P2, PT, R2, RZ, PT ;  /* 0x000000ff0200720c */ /* 0x000fe20003f46270 */
[----:B------:R-:W-:Y:S02]  /*05e0*/  IMAD.MOV.U32 R2, RZ, RZ, RZ ;  /* 0x000000ffff027224 */ /* 0x000fe400078e00ff */
[----:B---3--:R-:W3:Y:S04]  /*05f0*/  MUFU.RCP R6, R6 ;  /* 0x0000000600067308 */ /* 0x008ee80000001000 */
[----:B------:R-:W-:Y:S02]  /*0600*/  @P0 VIADD R0, R0, 0x1 ;  /* 0x0000000100000836 */ /* 0x000fe40000000000 */
[----:B-1----:R-:W-:-:S04]  /*0610*/  IMAD.MOV R5, RZ, RZ, -R3 ;  /* 0x000000ffff057224 */ /* 0x002fc800078e0a03 */
[----:B------:R-:W-:Y:S01]  /*0620*/  @!P2 IMAD.MOV R0, RZ, RZ, -R0 ;  /* 0x000000ffff00a224 */ /* 0x000fe200078e0a00 */
[----:B------:R-:W-:Y:S01]  /*0630*/  @!P1 LOP3.LUT R0, RZ, R27, RZ, 0x33, !PT ;  /* 0x0000001bff009212 */ /* 0x000fe200078e33ff */
[----:B------:R-:W-:-:S03]  /*0640*/  IMAD R5, R5, R8, RZ ;  /* 0x0000000805057224 */ /* 0x000fc600078e02ff */
[----:B------:R-:W-:Y:S01]  /*0650*/  IABS R4, R0 ;  /* 0x0000000000047213 */ /* 0x000fe20000000000 */
[----:B------:R-:W-:-:S03]  /*0660*/  IMAD.HI.U32 R2, R3, R5, R2 ;  /* 0x0000000503027227 */ /* 0x000fc600078e0002 */
[----:B------:R-:W-:-:S05]  /*0670*/  MOV R3, R4 ;  /* 0x0000000400037202 */ /* 0x000fca0000000f00 */
[----:B------:R-:W-:-:S04]  /*0680*/  IMAD.HI.U32 R2, R2, R3, RZ ;  /* 0x0000000302027227 */ /* 0x000fc800078e00ff */
[----:B------:R-:W-:-:S04]  /*0690*/  IMAD.MOV R4, RZ, RZ, -R2 ;  /* 0x000000ffff047224 */ /* 0x000fc800078e0a02 */
[----:B------:R-:W-:Y:S02]  /*06a0*/  IMAD R3, R8, R4, R3 ;  /* 0x0000000408037224 */ /* 0x000fe400078e0203 */
[----:B---3--:R-:W-:-:S03]  /*06b0*/  VIADD R4, R6, 0xffffffe ;  /* 0x0ffffffe06047836 */ /* 0x008fc60000000000 */
[----:B------:R-:W-:Y:S01]  /*06c0*/  ISETP.GT.U32.AND P1, PT, R8, R3, PT ;  /* 0x000000030800720c */ /* 0x000fe20003f24070 */
[----:B------:R1:W3:Y:S02]  /*06d0*/  F2I.FTZ.U32.TRUNC.NTZ R5, R4 ;  /* 0x0000000400057305 */ /* 0x0002e4000021f000 */
[----:B-1----:R-:W-:-:S10]  /*06e0*/  IMAD.MOV.U32 R4, RZ, RZ, RZ ;  /* 0x000000ffff047224 */ /* 0x002fd400078e00ff */
[----:B------:R-:W-:Y:S02]  /*06f0*/  @!P1 IMAD.IADD R3, R3, 0x1, -R8 ;  /* 0x0000000103039824 */ /* 0x000fe400078e0a08 */
[----:B------:R-:W-:Y:S01]  /*0700*/  @!P1 VIADD R2, R2, 0x1 ;  /* 0x0000000102029836 */ /* 0x000fe20000000000 */
[----:B------:R-:W-:Y:S02]  /*0710*/  ISETP.NE.AND P1, PT, R25, RZ, PT ;  /* 0x000000ff1900720c */ /* 0x000fe40003f25270 */
[----:B------:R-:W-:Y:S02]  /*0720*/  ISETP.GE.U32.AND P0, PT, R3, R8, PT ;  /* 0x000000080300720c */ /* 0x000fe40003f06070 */
[----:B------:R-:W-:Y:S01]  /*0730*/  LOP3.LUT R3, R0, R25, RZ, 0x3c, !PT ;  /* 0x0000001900037212 */ /* 0x000fe200078e3cff */
[----:B------:R-:W1:Y:S03]  /*0740*/  LDC R8, c[0x0][0x3bc] ;  /* 0x0000ef00ff087b82 */ /* 0x000e660000000800 */
[----:B------:R-:W-:Y:S01]  /*0750*/  ISETP.GE.AND P2, PT, R3, RZ, PT ;  /* 0x000000ff0300720c */ /* 0x000fe20003f46270 */
[----:B---3--:R-:W-:-:S04]  /*0760*/  IMAD.MOV R3, RZ, RZ, -R5 ;  /* 0x000000ffff037224 */ /* 0x008fc800078e0a05 */
[----:B------:R-:W-:Y:S02]  /*0770*/  IMAD R3, R3, R10, RZ ;  /* 0x0000000a03037224 */ /* 0x000fe400078e02ff */
[----:B------:R-:W-:Y:S02]  /*0780*/  @P0 VIADD R2, R2, 0x1 ;  /* 0x0000000102020836 */ /* 0x000fe40000000000 */
[----:B------:R-:W-:-:S04]  /*0790*/  IMAD.HI.U32 R4, R5, R3, R4 ;  /* 0x0000000305047227 */ /* 0x000fc800078e0004 */
[----:B------:R-:W-:Y:S02]  /*07a0*/  @!P2 IADD3 R2, PT, PT, -R2, RZ, RZ ;  /* 0x000000ff0202a210 */ /* 0x000fe40007ffe1ff */
[----:B------:R-:W-:-:S04]  /*07b0*/  @!P1 LOP3.LUT R2, RZ, R25, RZ, 0x33, !PT ;  /* 0x00000019ff029212 */ /* 0x000fc800078e33ff */
[----:B------:R-:W-:Y:S02]  /*07c0*/  IABS R7, R2 ;  /* 0x0000000200077213 */ /* 0x000fe40000000000 */
[----:B-1----:R-:W-:-:S03]  /*07d0*/  IABS R6, R8 ;  /* 0x0000000800067213 */ /* 0x002fc60000000000 */
[----:B------:R-:W-:Y:S02]  /*07e0*/  IMAD.MOV.U32 R3, RZ, RZ, R7 ;  /* 0x000000ffff037224 */ /* 0x000fe400078e0007 */
[----:B------:R-:W1:Y:S02]  /*07f0*/  I2F.RP R7, R6 ;  /* 0x0000000600077306 */ /* 0x000e640000209400 */
[----:B------:R-:W-:-:S04]  /*0800*/  IMAD.HI.U32 R4, R4, R3, RZ ;  /* 0x0000000304047227 */ /* 0x000fc800078e00ff */
[----:B------:R-:W-:-:S04]  /*0810*/  IMAD.MOV R5, RZ, RZ, -R4 ;  /* 0x000000ffff057224 */ /* 0x000fc800078e0a04 */
[C---:B------:R-:W-:Y:S01]  /*0820*/  IMAD R3, R10.reuse, R5, R3 ;  /* 0x000000050a037224 */ /* 0x040fe200078e0203 */
[----:B-1----:R-:W1:Y:S04]  /*0830*/  MUFU.RCP R7, R7 ;  /* 0x0000000700077308 */ /* 0x002e680000001000 */
[----:B------:R-:W-:-:S13]  /*0840*/  ISETP.GT.U32.AND P1, PT, R10, R3, PT ;  /* 0x000000030a00720c */ /* 0x000fda0003f24070 */
[----:B------:R-:W-:Y:S01]  /*0850*/  @!P1 IMAD.IADD R3, R3, 0x1, -R10 ;  /* 0x0000000103039824 */ /* 0x000fe200078e0a0a */
[----:B------:R-:W-:Y:S02]  /*0860*/  @!P1 IADD3 R4, PT, PT, R4, 0x1, RZ ;  /* 0x0000000104049810 */ /* 0x000fe40007ffe0ff */
[----:B------:R-:W-:Y:S01]  /*0870*/  ISETP.NE.AND P1, PT, R23, RZ, PT ;  /* 0x000000ff1700720c */ /* 0x000fe20003f25270 */
[----:B-1----:R-:W-:Y:S01]  /*0880*/  VIADD R5, R7, 0xffffffe ;  /* 0x0ffffffe07057836 */ /* 0x002fe20000000000 */
[----:B------:R-:W-:Y:S02]  /*0890*/  ISETP.GE.U32.AND P0, PT, R3, R10, PT ;  /* 0x0000000a0300720c */ /* 0x000fe40003f06070 */
[----:B------:R-:W-:-:S03]  /*08a0*/  LOP3.LUT R3, R2, R23, RZ, 0x3c, !PT ;  /* 0x0000001702037212 */ /* 0x000fc600078e3cff */
[----:B------:R-:W1:Y:S01]  /*08b0*/  F2I.FTZ.U32.TRUNC.NTZ R5, R5 ;  /* 0x0000000500057305 */ /* 0x000e62000021f000 */
[----:B------:R-:W-:-:S07]  /*08c0*/  ISETP.GE.AND P2, PT, R3, RZ, PT ;  /* 0x000000ff0300720c */ /* 0x000fce0003f46270 */
[----:B------:R-:W-:-:S04]  /*08d0*/  @P0 VIADD R4, R4, 0x1 ;  /* 0x0000000104040836 */ /* 0x000fc80000000000 */
[----:B------:R-:W-:Y:S02]  /*08e0*/  IMAD.MOV.U32 R7, RZ, RZ, R4 ;  /* 0x000000ffff077224 */ /* 0x000fe400078e0004 */
[----:B------:R-:W-:Y:S02]  /*08f0*/  IMAD.MOV.U32 R4, RZ, RZ, RZ ;  /* 0x000000ffff047224 */ /* 0x000fe400078e00ff */
[----:B-1----:R-:W-:Y:S02]  /*0900*/  IMAD.MOV R3, RZ, RZ, -R5 ;  /* 0x000000ffff037224 */ /* 0x002fe400078e0a05 */
        /* <DEDUP_REMOVED lines=8> */
[----:B------:R-:W-:Y:S02]  /*0990*/  IMAD.MOV R4, RZ, RZ, -R26 ;  /* 0x000000ffff047224 */ /* 0x000fe400078e0a1a */
[--C-:B------:R-:W-:Y:S02]  /*09a0*/  IMAD R25, R25, R5, R0.reuse ;  /* 0x0000000519197224 */ /* 0x100fe400078e0200 */
[C---:B------:R-:W-:Y:S02]  /*09b0*/  IMAD R3, R6.reuse, R4, R3 ;  /* 0x0000000406037224 */ /* 0x040fe400078e0203 */
[----:B------:R-:W-:Y:S02]  /*09c0*/  IMAD.MOV R4, RZ, RZ, -R0 ;  /* 0x000000ffff047224 */ /* 0x000fe400078e0a00 */
[----:B------:R-:W-:Y:S01]  /*09d0*/  IMAD R0, RZ, RZ, -UR11 ;  /* 0x8000000bff007e24 */ /* 0x000fe2000f8e02ff */
[----:B------:R-:W-:Y:S01]  /*09e0*/  ISETP.GT.U32.AND P1, PT, R6, R3, PT ;  /* 0x000000030600720c */ /* 0x000fe20003f24070 */
[----:B------:R-:W1:Y:S01]  /*09f0*/  LDCU UR11, c[0x0][0x398] ;  /* 0x00007300ff0b77ac */ /* 0x000e620008000800 */
[----:B------:R-:W-:-:S02]  /*0a00*/  IMAD R27, R27, R4, R30 ;  /* 0x000000041b1b7224 */ /* 0x000fc400078e021e */
[----:B------:R-:W-:Y:S02]  /*0a10*/  VIADD R19, R25, UR12 ;  /* 0x0000000c19137c36 */ /* 0x000fe40008000000 */
[C---:B------:R-:W-:Y:S01]  /*0a20*/  VIADD R16, R27.reuse, UR13 ;  /* 0x0000000d1b107c36 */ /* 0x040fe20008000000 */
[----:B------:R-:W-:Y:S01]  /*0a30*/  IADD3 R9, PT, PT, R27, UR13, -R14 ;  /* 0x0000000d1b097c10 */ /* 0x000fe2000fffe80e */
[----:B--2---:R-:W-:Y:S01]  /*0a40*/  IMAD.MOV R4, RZ, RZ, -R12 ;  /* 0x000000ffff047224 */ /* 0x004fe200078e0a0c */
[----:B------:R-:W-:Y:S01]  /*0a50*/  IADD3 R13, PT, PT, R19, -R12, RZ ;  /* 0x8000000c130d7210 */ /* 0x000fe20007ffe0ff */
[----:B------:R-:W-:Y:S02]  /*0a60*/  IMAD.IADD R14, R16, 0x1, -R14 ;  /* 0x00000001100e7824 */ /* 0x000fe400078e0a0e */
[----:B------:R-:W-:Y:S02]  /*0a70*/  IMAD R15, R4, 0x2, R19 ;  /* 0x00000002040f7824 */ /* 0x000fe400078e0213 */
[----:B------:R-:W-:-:S02]  /*0a80*/  @!P1 IMAD.IADD R3, R3, 0x1, -R6 ;  /* 0x0000000103039824 */ /* 0x000fc400078e0a06 */
[----:B------:R-:W-:Y:S01]  /*0a90*/  @!P1 VIADD R26, R26, 0x1 ;  /* 0x000000011a1a9836 */ /* 0x000fe20000000000 */
[----:B------:R-:W-:Y:S01]  /*0aa0*/  ISETP.NE.AND P1, PT, R8, RZ, PT ;  /* 0x000000ff0800720c */ /* 0x000fe20003f25270 */
[----:B------:R-:W-:Y:S01]  /*0ab0*/  IMAD R17, R17, 0x2, R16 ;  /* 0x0000000211117824 */ /* 0x000fe200078e0210 */
[----:B------:R-:W-:Y:S01]  /*0ac0*/  ISETP.GE.U32.AND P0, PT, R3, R6, PT ;  /* 0x000000060300720c */ /* 0x000fe20003f06070 */
[----:B------:R-:W-:Y:S01]  /*0ad0*/  IMAD.MOV R6, RZ, RZ, -R7 ;  /* 0x000000ffff067224 */ /* 0x000fe200078e0a07 */
[----:B------:R-:W-:-:S03]  /*0ae0*/  LOP3.LUT R3, R7, R8, RZ, 0x3c, !PT ;  /* 0x0000000807037212 */ /* 0x000fc600078e3cff */
[----:B------:R-:W-:Y:S01]  /*0af0*/  IMAD R23, R23, R6, R2 ;  /* 0x0000000617177224 */ /* 0x000fe200078e0202 */
[----:B------:R-:W-:Y:S02]  /*0b00*/  ISETP.GE.AND P2, PT, R3, RZ, PT ;  /* 0x000000ff0300720c */ /* 0x000fe40003f46270 */
[----:B------:R-:W-:Y:S02]  /*0b10*/  IADD3 R2, PT, PT, R25, UR12, -R12 ;  /* 0x0000000c19027c10 */ /* 0x000fe4000fffe80c */
[----:B------:R-:W-:-:S03]  /*0b20*/  LOP3.LUT R12, R14, R15, RZ, 0xfc, !PT ;  /* 0x0000000f0e0c7212 */ /* 0x000fc600078efcff */
[----:B------:R-:W-:-:S06]  /*0b30*/  @P0 VIADD R26, R26, 0x1 ;  /* 0x000000011a1a0836 */ /* 0x000fcc0000000000 */
[----:B------:R-:W-:Y:S01]  /*0b40*/  @!P2 IMAD.MOV R26, RZ, RZ, -R26 ;  /* 0x000000ffff1aa224 */ /* 0x000fe200078e0a1a */
[----:B------:R-:W-:-:S04]  /*0b50*/  @!P1 LOP3.LUT R26, RZ, R8, RZ, 0x33, !PT ;  /* 0x00000008ff1a9212 */ /* 0x000fc800078e33ff */
[----:B------:R-:W-:-:S05]  /*0b60*/  IADD3 R24, PT, PT, -R26, RZ, RZ ;  /* 0x000000ff1a187210 */ /* 0x000fca0007ffe1ff */
[----:B------:R-:W-:Y:S02]  /*0b70*/  IMAD R24, R8, R24, R7 ;  /* 0x0000001808187224 */ /* 0x000fe400078e0207 */
[----:B------:R-:W-:Y:S02]  /*0b80*/  IMAD.IADD R8, R18, 0x1, R27 ;  /* 0x0000000112087824 */ /* 0x000fe400078e021b */
[----:B------:R-:W-:-:S04]  /*0b90*/  IMAD R39, R33, R24, RZ ;  /* 0x0000001821277224 */ /* 0x000fc800078e02ff */
[----:B------:R-:W-:Y:S01]  /*0ba0*/  IMAD R3, R39, UR5, RZ ;  /* 0x0000000527037c24 */ /* 0x000fe2000f8e02ff */
[----:B------:R-:W2:Y:S03]  /*0bb0*/  LDCU UR5, c[0x0][0x41c] ;  /* 0x00008380ff0577ac */ /* 0x000ea60008000800 */
[----:B0-----:R-:W-:-:S03]  /*0bc0*/  IMAD.WIDE R20, R3, 0x4, R20 ;  /* 0x0000000403147825 */ /* 0x001fc600078e0214 */
[----:B------:R-:W-:Y:S02]  /*0bd0*/  MOV R22, R20 ;  /* 0x0000001400167202 */ /* 0x000fe40000000f00 */
[----:B------:R-:W-:-:S04]  /*0be0*/  LEA R20, R0, UR14, 0x1 ;  /* 0x0000000e00147c11 */ /* 0x000fc8000f8e08ff */
[----:B------:R-:W-:Y:S01]  /*0bf0*/  IADD3 R0, PT, PT, R20, R25, RZ ;  /* 0x0000001914007210 */ /* 0x000fe20007ffe0ff */
[----:B--2---:R-:W-:-:S04]  /*0c00*/  VIADD R5, R23, UR5 ;  /* 0x0000000517057c36 */ /* 0x004fc80008000000 */
[C---:B------:R-:W-:Y:S02]  /*0c10*/  IMAD R0, R5.reuse, UR6, R0 ;  /* 0x0000000605007c24 */ /* 0x040fe4000f8e0200 */
[C---:B------:R-:W-:Y:S02]  /*0c20*/  IMAD R10, R5.reuse, UR6, R19 ;  /* 0x00000006050a7c24 */ /* 0x040fe4000f8e0213 */
[----:B------:R-:W-:Y:S02]  /*0c30*/  IMAD R3, R5, UR6, R2 ;  /* 0x0000000605037c24 */ /* 0x000fe4000f8e0202 */
[--C-:B-1----:R-:W-:Y:S02]  /*0c40*/  IMAD R11, R0, UR11, R9.reuse ;  /* 0x0000000b000b7c24 */ /* 0x102fe4000f8e0209 */
[--C-:B------:R-:W-:Y:S02]  /*0c50*/  IMAD R10, R10, UR11, R9.reuse ;  /* 0x0000000b0a0a7c24 */ /* 0x100fe4000f8e0209 */
[----:B------:R-:W-:-:S02]  /*0c60*/  IMAD R9, R3, UR11, R9 ;  /* 0x0000000b03097c24 */ /* 0x000fc4000f8e0209 */
[C---:B------:R-:W-:Y:S02]  /*0c70*/  IMAD R8, R3.reuse, UR11, R8 ;  /* 0x0000000b03087c24 */ /* 0x040fe4000f8e0208 */
[----:B------:R-:W-:-:S07]  /*0c80*/  IMAD R6, R3, UR11, R16 ;  /* 0x0000000b03067c24 */ /* 0x000fce000f8e0210 */
.L_x_411:
[----:B------:R-:W0:Y:S01]  /*0c90*/  LDCU UR5, c[0x0][0x3a0] ;  /* 0x00007400ff0577ac */ /* 0x000e220008000800 */
[C---:B------:R-:W-:Y:S02]  /*0ca0*/  IMAD R0, R33.reuse, R24, RZ ;  /* 0x0000001821007224 */ /* 0x040fe400078e02ff */
[----:B------:R-:W-:Y:S02]  /*0cb0*/  HFMA2 R37, -RZ, RZ, 0, 0 ;  /* 0x00000000ff257431 */ /* 0x000fe400000001ff */
[----:B------:R-:W-:Y:S01]  /*0cc0*/  IMAD.IADD R29, R20, 0x1, R25 ;  /* 0x00000001141d7824 */ /* 0x000fe200078e0219 */
[----:B------:R-:W1:Y:S01]  /*0cd0*/  LDCU.64 UR12, c[0x0][0x398] ;  /* 0x00007300ff0c77ac */ /* 0x000e620008000a00 */
[----:B------:R-:W-:Y:S01]  /*0ce0*/  IMAD.IADD R0, R33, 0x1, R0 ;  /* 0x0000000121007824 */ /* 0x000fe200078e0200 */
[----:B------:R-:W-:Y:S01]  /*0cf0*/  MOV R44, R22 ;  /* 0x00000016002c7202 */ /* 0x000fe20000000f00 */
[----:B------:R-:W-:Y:S01]  /*0d00*/  IMAD.IADD R28, R18, 0x1, R27 ;  /* 0x00000001121c7824 */ /* 0x000fe200078e021b */
[----:B------:R-:W2:Y:S01]  /*0d10*/  LDCU UR14, c[0x0][0x41c] ;  /* 0x00008380ff0e77ac */ /* 0x000ea20008000800 */
[----:B------:R-:W-:Y:S01]  /*0d20*/  IMAD.MOV.U32 R40, RZ, RZ, R10 ;  /* 0x000000ffff287224 */ /* 0x000fe200078e000a */
[----:B------:R-:W-:Y:S01]  /*0d30*/  LOP3.LUT R35, R16, R19, RZ, 0xfc, !PT ;  /* 0x0000001310237212 */ /* 0x000fe200078efcff */
[----:B------:R-:W-:Y:S01]  /*0d40*/  IMAD.MOV.U32 R34, RZ, RZ, R9 ;  /* 0x000000ffff227224 */ /* 0x000fe200078e0009 */
[----:B------:R-:W3:Y:S01]  /*0d50*/  LDCU UR15, c[0x0][0x394] ;  /* 0x00007280ff0f77ac */ /* 0x000ee20008000800 */
[----:B------:R-:W-:-:S02]  /*0d60*/  IMAD.MOV.U32 R36, RZ, RZ, R8 ;  /* 0x000000ffff247224 */ /* 0x000fc400078e0008 */
[----:B------:R-:W-:Y:S01]  /*0d70*/  IMAD.MOV.U32 R38, RZ, RZ, R11 ;  /* 0x000000ffff267224 */ /* 0x000fe200078e000b */
[----:B------:R-:W4:Y:S01]  /*0d80*/  LDCU UR6, c[0x0][0x394] ;  /* 0x00007280ff0677ac */ /* 0x000f220008000800 */
[----:B------:R-:W-:Y:S02]  /*0d90*/  IMAD.MOV.U32 R45, RZ, RZ, R21 ;  /* 0x000000ffff2d7224 */ /* 0x000fe400078e0015 */
[C---:B0-----:R-:W-:Y:S01]  /*0da0*/  IMAD R5, R39.reuse, UR5, RZ ;  /* 0x0000000527057c24 */ /* 0x041fe2000f8e02ff */
[----:B------:R-:W0:Y:S01]  /*0db0*/  LDCU UR11, c[0x0][0x398] ;  /* 0x00007300ff0b77ac */ /* 0x000e220008000800 */
[----:B------:R-:W-:Y:S02]  /*0dc0*/  VIADD R39, R39, 0x1 ;  /* 0x0000000127277836 */ /* 0x000fe40000000000 */
[----:B-1----:R-:W-:Y:S02]  /*0dd0*/  IMAD R2, R26, UR13, RZ ;  /* 0x0000000d1a027c24 */ /* 0x002fe4000f8e02ff */
[----:B--2---:R-:W-:Y:S01]  /*0de0*/  VIADD R4, R23, UR14 ;  /* 0x0000000e17047c36 */ /* 0x004fe20008000000 */
[----:B------:R-:W-:-:S02]  /*0df0*/  ISETP.GE.AND P3, PT, R39, R0, PT ;  /* 0x000000002700720c */ /* 0x000fc40003f66270 */
[----:B------:R-:W-:Y:S01]  /*0e00*/  SHF.R.S32.HI R32, RZ, 0x1f, R2 ;  /* 0x0000001fff207819 */ /* 0x000fe20000011402 */
[----:B---3--:R-:W-:Y:S01]  /*0e10*/  IMAD R3, R4, UR15, R19 ;  /* 0x0000000f04037c24 */ /* 0x008fe2000f8e0213 */
[----:B------:R-:W-:Y:S01]  /*0e20*/  IADD3 R7, P0, PT, R2, R5, RZ ;  /* 0x0000000502077210 */ /* 0x000fe20007f1e0ff */
[----:B------:R-:W-:Y:S01]  /*0e30*/  IMAD R29, R4, UR15, R29 ;  /* 0x0000000f041d7c24 */ /* 0x000fe2000f8e021d */
[----:B----4-:R-:W-:Y:S01]  /*0e40*/  ISETP.GE.AND P4, PT, R19, UR6, PT ;  /* 0x0000000613007c0c */ /* 0x010fe2000bf86270 */
[----:B------:R-:W-:Y:S01]  /*0e50*/  IMAD R42, R3, UR12, R16 ;  /* 0x0000000c032a7c24 */ /* 0x000fe2000f8e0210 */
[----:B------:R-:W-:Y:S01]  /*0e60*/  LEA.HI.X.SX32 R5, R5, R32, 0x1, P0 ;  /* 0x0000002005057211 */ /* 0x000fe200000f0eff */
[--C-:B------:R-:W-:Y:S01]  /*0e70*/  IMAD R3, R3, UR12, R28.reuse ;  /* 0x0000000c03037c24 */ /* 0x100fe2000f8e021c */
[----:B0-----:R-:W-:Y:S01]  /*0e80*/  ISETP.GE.OR P5, PT, R16, UR11, P4 ;  /* 0x0000000b10007c0c */ /* 0x001fe2000a7a6670 */
[C---:B------:R-:W-:Y:S02]  /*0e90*/  IMAD R2, R29.reuse, UR12, R28 ;  /* 0x0000000c1d027c24 */ /* 0x040fe4000f8e021c */
[----:B------:R-:W-:-:S02]  /*0ea0*/  IMAD R0, R29, UR12, R16 ;  /* 0x0000000c1d007c24 */ /* 0x000fc4000f8e0210 */
[----:B------:R-:W-:-:S08]  /*0eb0*/  IMAD.MOV.U32 R32, RZ, RZ, R6 ;  /* 0x000000ffff207224 */ /* 0x000fd000078e0006 */
.L_x_410:
[----:B------:R-:W-:Y:S02]  /*0ec0*/  ISETP.GE.OR P0, PT, R14, UR18, P4 ;  /* 0x000000120e007c0c */ /* 0x000fe4000a706670 */
[C-C-:B------:R-:W-:Y:S02]  /*0ed0*/  LOP3.LUT R28, R4.reuse, R14, R19.reuse, 0xfe, !PT ;  /* 0x0000000e041c7212 */ /* 0x140fe400078efe13 */
[----:B------:R-:W-:Y:S02]  /*0ee0*/  LOP3.LUT R46, R4, R17, R19, 0xfe, !PT ;  /* 0x00000011042e7212 */ /* 0x000fe400078efe13 */
[----:B------:R-:W-:-:S04]  /*0ef0*/  ISETP.LT.OR P0, PT, R28, RZ, P0 ;  /* 0x000000ff1c00720c */ /* 0x000fc80000701670 */
[----:B------:R-:W-:Y:S02]  /*0f00*/  ISETP.GE.OR P1, PT, R4, UR7, P0 ;  /* 0x0000000704007c0c */ /* 0x000fe40008726670 */
[----:B------:R-:W-:-:S04]  /*0f10*/  ISETP.GE.AND P0, PT, R19, UR19, PT ;  /* 0x0000001313007c0c */ /* 0x000fc8000bf06270 */
[----:B------:R-:W-:-:S04]  /*0f20*/  ISETP.GE.OR P0, PT, R17, UR18, P0 ;  /* 0x0000001211007c0c */ /* 0x000fc80008706670 */
[----:B------:R-:W-:-:S03]  /*0f30*/  ISETP.LT.OR P0, PT, R46, RZ, P0 ;  /* 0x000000ff2e00720c */ /* 0x000fc60000701670 */
[----:B------:R-:W0:Y:S01]  /*0f40*/  @!P1 LDC.64 R28, c[0x0][0x380] ;  /* 0x0000e000ff1c9b82 */ /* 0x000e220000000a00 */
[----:B------:R-:W-:Y:S02]  /*0f50*/  ISETP.GE.OR P2, PT, R4, UR7, P0 ;  /* 0x0000000704007c0c */ /* 0x000fe40008746670 */
[----:B------:R-:W-:-:S04]  /*0f60*/  @!P1 IADD3 R46, P0, PT, R40, R7, RZ ;  /* 0x00000007282e9210 */ /* 0x000fc80007f1e0ff */
[----:B0-----:R-:W-:Y:S02]  /*0f70*/  @!P1 LEA R48, P6, R46, R28, 0x2 ;  /* 0x0000001c2e309211 */ /* 0x001fe400078c10ff */
[----:B------:R-:W-:Y:S02]  /*0f80*/  @!P1 LEA.HI.X.SX32 R28, R40, R5, 0x1, P0 ;  /* 0x00000005281c9211 */ /* 0x000fe400000f0eff */
[----:B------:R-:W-:Y:S02]  /*0f90*/  ISETP.GE.AND P0, PT, R13, UR19, PT ;  /* 0x000000130d007c0c */ /* 0x000fe4000bf06270 */
[----:B------:R-:W-:Y:S02]  /*0fa0*/  @!P1 LEA.HI.X R49, R46, R29, R28, 0x2, P6 ;  /* 0x0000001d2e319211 */ /* 0x000fe400030f141c */
[----:B------:R-:W0:Y:S01]  /*0fb0*/  @!P2 LDC.64 R28, c[0x0][0x380] ;  /* 0x0000e000ff1cab82 */ /* 0x000e220000000a00 */
[----:B------:R-:W-:Y:S02]  /*0fc0*/  ISETP.GE.OR P6, PT, R16, UR18, P0 ;  /* 0x0000001210007c0c */ /* 0x000fe400087c6670 */
[----:B------:R-:W-:-:S04]  /*0fd0*/  LOP3.LUT R46, R4, R16, R13, 0xfe, !PT ;  /* 0x00000010042e7212 */ /* 0x000fc800078efe0d */
[----:B------:R-:W-:Y:S01]  /*0fe0*/  ISETP.LT.OR P6, PT, R46, RZ, P6 ;  /* 0x000000ff2e00720c */ /* 0x000fe200037c1670 */
[----:B------:R-:W-:-:S06]  /*0ff0*/  IMAD.MOV.U32 R46, RZ, RZ, RZ ;  /* 0x000000ffff2e7224 */ /* 0x000fcc00078e00ff */
[----:B------:R1:W2:Y:S01]  /*1000*/  @!P1 LDG.E R46, desc[UR8][R48.64] ;  /* 0x00000008302e9981 */ /* 0x0002a2000c1e1900 */
[----:B------:R-:W-:Y:S02]  /*1010*/  ISETP.GE.OR P1, PT, R4, UR7, P6 ;  /* 0x0000000704007c0c */ /* 0x000fe4000b726670 */
[----:B------:R-:W-:-:S04]  /*1020*/  @!P2 IADD3 R47, P6, PT, R3, R7, RZ ;  /* 0x00000007032fa210 */ /* 0x000fc80007fde0ff */
[----:B------:R-:W-:Y:S02]  /*1030*/  @!P2 LEA.HI.X.SX32 R50, R3, R5, 0x1, P6 ;  /* 0x000000050332a211 */ /* 0x000fe400030f0eff */
[----:B0-----:R-:W-:-:S04]  /*1040*/  @!P2 LEA R52, P6, R47, R28, 0x2 ;  /* 0x0000001c2f34a211 */ /* 0x001fc800078c10ff */
[----:B------:R-:W-:Y:S02]  /*1050*/  @!P2 LEA.HI.X R53, R47, R29, R50, 0x2, P6 ;  /* 0x0000001d2f35a211 */ /* 0x000fe400030f1432 */
[----:B------:R-:W0:Y:S01]  /*1060*/  @!P1 LDC.64 R28, c[0x0][0x380] ;  /* 0x0000e000ff1c9b82 */ /* 0x000e220000000a00 */
[----:B------:R-:W-:-:S04]  /*1070*/  LOP3.LUT R47, R35, R4, RZ, 0xfc, !PT ;  /* 0x00000004232f7212 */ /* 0x000fc800078efcff */
[----:B------:R-:W-:Y:S01]  /*1080*/  ISETP.LT.OR P6, PT, R47, RZ, P5 ;  /* 0x000000ff2f00720c */ /* 0x000fe20002fc1670 */
[----:B------:R-:W-:-:S06]  /*1090*/  IMAD.MOV.U32 R47, RZ, RZ, RZ ;  /* 0x000000ffff2f7224 */ /* 0x000fcc00078e00ff */
[----:B------:R3:W4:Y:S01]  /*10a0*/  @!P2 LDG.E R47, desc[UR8][R52.64] ;  /* 0x00000008342fa981 */ /* 0x000722000c1e1900 */
[----:B------:R-:W-:Y:S02]  /*10b0*/  ISETP.GE.OR P2, PT, R4, UR7, P6 ;  /* 0x0000000704007c0c */ /* 0x000fe4000b746670 */
[----:B-1----:R-:W-:-:S04]  /*10c0*/  @!P1 IADD3 R48, P6, PT, R32, R7, RZ ;  /* 0x0000000720309210 */ /* 0x002fc80007fde0ff */
[----:B------:R-:W-:Y:S02]  /*10d0*/  @!P1 LEA.HI.X.SX32 R49, R32, R5, 0x1, P6 ;  /* 0x0000000520319211 */ /* 0x000fe400030f0eff */
[----:B0-----:R-:W-:-:S04]  /*10e0*/  @!P1 LEA R50, P6, R48, R28, 0x2 ;  /* 0x0000001c30329211 */ /* 0x001fc800078c10ff */
[----:B------:R-:W-:Y:S01]  /*10f0*/  @!P1 LEA.HI.X R51, R48, R29, R49, 0x2, P6 ;  /* 0x0000001d30339211 */ /* 0x000fe200030f1431 */
[----:B------:R-:W-:Y:S01]  /*1100*/  IMAD.MOV.U32 R48, RZ, RZ, RZ ;  /* 0x000000ffff307224 */ /* 0x000fe200078e00ff */
[----:B------:R-:W0:Y:S05]  /*1110*/  @!P2 LDC.64 R28, c[0x0][0x380] ;  /* 0x0000e000ff1cab82 */ /* 0x000e2a0000000a00 */
[----:B------:R1:W5:Y:S01]  /*1120*/  @!P1 LDG.E R48, desc[UR8][R50.64] ;  /* 0x0000000832309981 */ /* 0x000362000c1e1900 */
[----:B------:R-:W-:-:S04]  /*1130*/  @!P2 IADD3 R49, P1, PT, R42, R7, RZ ;  /* 0x000000072a31a210 */ /* 0x000fc80007f3e0ff */
[----:B---3--:R-:W-:Y:S02]  /*1140*/  @!P2 LEA.HI.X.SX32 R52, R42, R5, 0x1, P1 ;  /* 0x000000052a34a211 */ /* 0x008fe400008f0eff */
[----:B-1----:R-:W-:Y:S01]  /*1150*/  MOV R50, R44 ;  /* 0x0000002c00327202 */ /* 0x002fe20000000f00 */
[----:B------:R-:W-:-:S05]  /*1160*/  IMAD.MOV.U32 R51, RZ, RZ, R45 ;  /* 0x000000ffff337224 */ /* 0x000fca00078e002d */
[----:B------:R-:W3:Y:S01]  /*1170*/  LDG.E R45, desc[UR8][R50.64] ;  /* 0x00000008322d7981 */ /* 0x000ee2000c1e1900 */
[----:B0-----:R-:W-:-:S03]  /*1180*/  @!P2 LEA R28, P6, R49, R28, 0x2 ;  /* 0x0000001c311ca211 */ /* 0x001fc600078c10ff */
[----:B------:R-:W2:Y:S01]  /*1190*/  LDG.E R53, desc[UR8][R50.64+0x4] ;  /* 0x0000040832357981 */ /* 0x000ea2000c1e1900 */
[----:B------:R-:W-:Y:S01]  /*11a0*/  @!P2 LEA.HI.X R29, R49, R29, R52, 0x2, P6 ;  /* 0x0000001d311da211 */ /* 0x000fe200030f1434 */
[----:B------:R-:W-:Y:S02]  /*11b0*/  IMAD.MOV.U32 R52, RZ, RZ, RZ ;  /* 0x000000ffff347224 */ /* 0x000fe400078e00ff */
[----:B------:R-:W4:Y:S01]  /*11c0*/  LDG.E R44, desc[UR8][R50.64+0x8] ;  /* 0x00000808322c7981 */ /* 0x000f22000c1e1900 */
[----:B------:R-:W-:-:S03]  /*11d0*/  ISETP.GE.OR P1, PT, R14, UR18, P0 ;  /* 0x000000120e007c0c */ /* 0x000fc60008726670 */
[----:B------:R-:W5:Y:S04]  /*11e0*/  LDG.E R49, desc[UR8][R50.64+0xc] ;  /* 0x00000c0832317981 */ /* 0x000f68000c1e1900 */
[----:B------:R-:W3:Y:S01]  /*11f0*/  @!P2 LDG.E R52, desc[UR8][R28.64] ;  /* 0x000000081c34a981 */ /* 0x000ee2000c1e1900 */
[----:B------:R-:W-:Y:S01]  /*1200*/  ISETP.GE.OR P0, PT, R17, UR18, P0 ;  /* 0x0000001211007c0c */ /* 0x000fe20008706670 */
[----:B---3--:R-:W-:Y:S01]  /*1210*/  FFMA.FTZ R45, R45, R52, R43 ;  /* 0x000000342d2d7223 */ /* 0x008fe2000001002b */
[----:B------:R-:W-:Y:S01]  /*1220*/  LOP3.LUT R43, R4, R14, R13, 0xfe, !PT ;  /* 0x0000000e042b7212 */ /* 0x000fe200078efe0d */
[----:B------:R-:W3:Y:S03]  /*1230*/  LDG.E R52, desc[UR8][R50.64+0x10] ;  /* 0x0000100832347981 */ /* 0x000ee6000c1e1900 */
[----:B------:R-:W-:-:S04]  /*1240*/  ISETP.LT.OR P1, PT, R43, RZ, P1 ;  /* 0x000000ff2b00720c */ /* 0x000fc80000f21670 */
[----:B------:R-:W-:-:S13]  /*1250*/  ISETP.GE.OR P1, PT, R4, UR7, P1 ;  /* 0x0000000704007c0c */ /* 0x000fda0008f26670 */
[----:B------:R-:W0:Y:S01]  /*1260*/  @!P1 LDC.64 R28, c[0x0][0x380] ;  /* 0x0000e000ff1c9b82 */ /* 0x000e220000000a00 */
[----:B--2---:R-:W-:Y:S01]  /*1270*/  FFMA.FTZ R45, R53, R46, R45 ;  /* 0x0000002e352d7223 */ /* 0x004fe2000001002d */
[----:B------:R-:W-:-:S03]  /*1280*/  @!P1 IADD3 R43, P2, PT, R34, R7, RZ ;  /* 0x00000007222b9210 */ /* 0x000fc60007f5e0ff */
[----:B----4-:R-:W-:Y:S01]  /*1290*/  FFMA.FTZ R46, R44, R47, R45 ;  /* 0x0000002f2c2e7223 */ /* 0x010fe2000001002d */
[----:B0-----:R-:W-:Y:S02]  /*12a0*/  @!P1 LEA R44, P6, R43, R28, 0x2 ;  /* 0x0000001c2b2c9211 */ /* 0x001fe400078c10ff */
[----:B------:R-:W-:-:S04]  /*12b0*/  @!P1 LEA.HI.X.SX32 R28, R34, R5, 0x1, P2 ;  /* 0x00000005221c9211 */ /* 0x000fc800010f0eff */
[----:B------:R-:W-:Y:S01]  /*12c0*/  @!P1 LEA.HI.X R45, R43, R29, R28, 0x2, P6 ;  /* 0x0000001d2b2d9211 */ /* 0x000fe200030f141c */
[----:B------:R-:W-:-:S06]  /*12d0*/  IMAD.MOV.U32 R43, RZ, RZ, RZ ;  /* 0x000000ffff2b7224 */ /* 0x000fcc00078e00ff */
[----:B------:R0:W3:Y:S01]  /*12e0*/  @!P1 LDG.E R43, desc[UR8][R44.64] ;  /* 0x000000082c2b9981 */ /* 0x0000e2000c1e1900 */
[----:B------:R-:W-:-:S04]  /*12f0*/  LOP3.LUT R28, R4, R17, R13, 0xfe, !PT ;  /* 0x00000011041c7212 */ /* 0x000fc800078efe0d */
[----:B------:R-:W-:-:S04]  /*1300*/  ISETP.LT.OR P0, PT, R28, RZ, P0 ;  /* 0x000000ff1c00720c */ /* 0x000fc80000701670 */
[C---:B------:R-:W-:Y:S02]  /*1310*/  ISETP.GE.OR P1, PT, R4.reuse, UR7, P0 ;  /* 0x0000000704007c0c */ /* 0x040fe40008726670 */
[----:B------:R-:W-:Y:S01]  /*1320*/  ISETP.GE.AND P0, PT, R15, UR19, PT ;  /* 0x000000130f007c0c */ /* 0x000fe2000bf06270 */
[----:B-----5:R-:W-:Y:S01]  /*1330*/  FFMA.FTZ R53, R49, R48, R46 ;  /* 0x0000003031357223 */ /* 0x020fe2000001002e */
[----:B------:R-:W-:-:S09]  /*1340*/  LOP3.LUT R46, R4, R16, R15, 0xfe, !PT ;  /* 0x00000010042e7212 */ /* 0x000fd200078efe0f */
[----:B------:R-:W1:Y:S01]  /*1350*/  @!P1 LDC.64 R28, c[0x0][0x380] ;  /* 0x0000e000ff1c9b82 */ /* 0x000e620000000a00 */
[----:B------:R-:W-:Y:S01]  /*1360*/  ISETP.GE.OR P2, PT, R16, UR18, P0 ;  /* 0x0000001210007c0c */ /* 0x000fe20008746670 */
[----:B------:R-:W2:Y:S03]  /*1370*/  LDG.E R49, desc[UR8][R50.64+0x14] ;  /* 0x0000140832317981 */ /* 0x000ea6000c1e1900 */
[----:B------:R-:W-:-:S04]  /*1380*/  ISETP.LT.OR P2, PT, R46, RZ, P2 ;  /* 0x000000ff2e00720c */ /* 0x000fc80001741670 */
[----:B------:R-:W-:Y:S02]  /*1390*/  ISETP.GE.OR P2, PT, R4, UR7, P2 ;  /* 0x0000000704007c0c */ /* 0x000fe40009746670 */
[----:B0-----:R-:W-:-:S04]  /*13a0*/  @!P1 IADD3 R44, P6, PT, R36, R7, RZ ;  /* 0x00000007242c9210 */ /* 0x001fc80007fde0ff */
[----:B------:R-:W-:Y:S02]  /*13b0*/  @!P1 LEA.HI.X.SX32 R45, R36, R5, 0x1, P6 ;  /* 0x00000005242d9211 */ /* 0x000fe400030f0eff */
[----:B-1----:R-:W-:-:S04]  /*13c0*/  @!P1 LEA R46, P6, R44, R28, 0x2 ;  /* 0x0000001c2c2e9211 */ /* 0x002fc800078c10ff */
[----:B------:R-:W-:Y:S02]  /*13d0*/  @!P1 LEA.HI.X R47, R44, R29, R45, 0x2, P6 ;  /* 0x0000001d2c2f9211 */ /* 0x000fe400030f142d */
[----:B------:R-:W0:Y:S01]  /*13e0*/  @!P2 LDC.64 R28, c[0x0][0x380] ;  /* 0x0000e000ff1cab82 */ /* 0x000e220000000a00 */
[----:B------:R-:W-:-:S06]  /*13f0*/  IMAD.MOV.U32 R48, RZ, RZ, RZ ;  /* 0x000000ffff307224 */ /* 0x000fcc00078e00ff */
[----:B------:R1:W2:Y:S01]  /*1400*/  @!P1 LDG.E R48, desc[UR8][R46.64] ;  /* 0x000000082e309981 */ /* 0x0002a2000c1e1900 */
[----:B---3--:R-:W-:Y:S01]  /*1410*/  FFMA.FTZ R53, R52, R43, R53 ;  /* 0x0000002b34357223 */ /* 0x008fe20000010035 */
[C---:B------:R-:W-:Y:S02]  /*1420*/  @!P2 IADD3 R43, P1, PT, R0.reuse, R7, RZ ;  /* 0x00000007002ba210 */ /* 0x040fe40007f3e0ff */
[----:B------:R-:W3:Y:S02]  /*1430*/  LDG.E R52, desc[UR8][R50.64+0x18] ;  /* 0x0000180832347981 */ /* 0x000ee4000c1e1900 */
[----:B0-----:R-:W-:Y:S02]  /*1440*/  @!P2 LEA R44, P6, R43, R28, 0x2 ;  /* 0x0000001c2b2ca211 */ /* 0x001fe400078c10ff */
[----:B------:R-:W-:-:S04]  /*1450*/  @!P2 LEA.HI.X.SX32 R28, R0, R5, 0x1, P1 ;  /* 0x00000005001ca211 */ /* 0x000fc800008f0eff */
[----:B------:R-:W-:Y:S01]  /*1460*/  @!P2 LEA.HI.X R45, R43, R29, R28, 0x2, P6 ;  /* 0x0000001d2b2da211 */ /* 0x000fe200030f141c */
[----:B------:R-:W-:-:S06]  /*1470*/  IMAD.MOV.U32 R43, RZ, RZ, RZ ;  /* 0x000000ffff2b7224 */ /* 0x000fcc00078e00ff */
[----:B------:R0:W3:Y:S01]  /*1480*/  @!P2 LDG.E R43, desc[UR8][R44.64] ;  /* 0x000000082c2ba981 */ /* 0x0000e2000c1e1900 */
[----:B------:R-:W-:-:S04]  /*1490*/  ISETP.GE.AND P1, PT, R4, RZ, PT ;  /* 0x000000ff0400720c */ /* 0x000fc80003f26270 */
[----:B------:R-:W-:-:S04]  /*14a0*/  ISETP.LE.OR P1, PT, R12, -0x1, !P1 ;  /* 0xffffffff0c00780c */ /* 0x000fc80004f23670 */
[----:B------:R-:W-:-:S04]  /*14b0*/  ISETP.GE.OR P1, PT, R14, UR18, P1 ;  /* 0x000000120e007c0c */ /* 0x000fc80008f26670 */
[----:B------:R-:W-:-:S04]  /*14c0*/  ISETP.GE.OR P1, PT, R15, UR19, P1 ;  /* 0x000000130f007c0c */ /* 0x000fc80008f26670 */
[----:B------:R-:W-:Y:S02]  /*14d0*/  ISETP.GE.OR P1, PT, R4, UR7, P1 ;  /* 0x0000000704007c0c */ /* 0x000fe40008f26670 */
[----:B------:R-:W-:-:S11]  /*14e0*/  ISETP.GE.OR P0, PT, R17, UR18, P0 ;  /* 0x0000001211007c0c */ /* 0x000fd60008706670 */
[----:B------:R-:W4:Y:S01]  /*14f0*/  @!P1 LDC.64 R28, c[0x0][0x380] ;  /* 0x0000e000ff1c9b82 */ /* 0x000f220000000a00 */
[----:B-1----:R-:W-:-:S04]  /*1500*/  LOP3.LUT R46, R4, R17, R15, 0xfe, !PT ;  /* 0x00000011042e7212 */ /* 0x002fc800078efe0f */
[----:B------:R-:W-:Y:S02]  /*1510*/  ISETP.LT.OR P0, PT, R46, RZ, P0 ;  /* 0x000000ff2e00720c */ /* 0x000fe40000701670 */
[----:B0-----:R-:W-:Y:S02]  /*1520*/  @!P1 IADD3 R45, P2, PT, R38, R7, RZ ;  /* 0x00000007262d9210 */ /* 0x001fe40007f5e0ff */
[----:B------:R-:W-:Y:S02]  /*1530*/  ISETP.GE.OR P0, PT, R4, UR7, P0 ;  /* 0x0000000704007c0c */ /* 0x000fe40008706670 */
[----:B----4-:R-:W-:Y:S02]  /*1540*/  @!P1 LEA R44, P6, R45, R28, 0x2 ;  /* 0x0000001c2d2c9211 */ /* 0x010fe400078c10ff */
[----:B------:R-:W-:-:S04]  /*1550*/  @!P1 LEA.HI.X.SX32 R28, R38, R5, 0x1, P2 ;  /* 0x00000005261c9211 */ /* 0x000fc800010f0eff */
[----:B------:R-:W-:-:S05]  /*1560*/  @!P1 LEA.HI.X R45, R45, R29, R28, 0x2, P6 ;  /* 0x0000001d2d2d9211 */ /* 0x000fca00030f141c */
[----:B------:R-:W0:Y:S01]  /*1570*/  @!P0 LDC.64 R28, c[0x0][0x380] ;  /* 0x0000e000ff1c8b82 */ /* 0x000e220000000a00 */
[----:B------:R-:W-:Y:S02]  /*1580*/  IMAD.MOV.U32 R46, RZ, RZ, RZ ;  /* 0x000000ffff2e7224 */ /* 0x000fe400078e00ff */
[----:B--2---:R-:W-:Y:S02]  /*1590*/  FFMA.FTZ R49, R49, R48, R53 ;  /* 0x0000003031317223 */ /* 0x004fe40000010035 */
[----:B------:R-:W2:Y:S04]  /*15a0*/  LDG.E R53, desc[UR8][R50.64+0x20] ;  /* 0x0000200832357981 */ /* 0x000ea8000c1e1900 */
[----:B------:R1:W4:Y:S01]  /*15b0*/  @!P1 LDG.E R46, desc[UR8][R44.64] ;  /* 0x000000082c2e9981 */ /* 0x000322000c1e1900 */
[----:B---3--:R-:W-:Y:S01]  /*15c0*/  FFMA.FTZ R49, R52, R43, R49 ;  /* 0x0000002b34317223 */ /* 0x008fe20000010031 */
[----:B------:R-:W-:-:S02]  /*15d0*/  @!P0 IADD3 R43, P1, PT, R2, R7, RZ ;  /* 0x00000007022b8210 */ /* 0x000fc40007f3e0ff */
[----:B------:R-:W4:Y:S02]  /*15e0*/  LDG.E R52, desc[UR8][R50.64+0x1c] ;  /* 0x00001c0832347981 */ /* 0x000f24000c1e1900 */
[----:B0-----:R-:W-:Y:S02]  /*15f0*/  @!P0 LEA R28, P2, R43, R28, 0x2 ;  /* 0x0000001c2b1c8211 */ /* 0x001fe400078410ff */
[----:B------:R-:W-:-:S04]  /*1600*/  @!P0 LEA.HI.X.SX32 R48, R2, R5, 0x1, P1 ;  /* 0x0000000502308211 */ /* 0x000fc800008f0eff */
[----:B------:R-:W-:Y:S02]  /*1610*/  @!P0 LEA.HI.X R29, R43, R29, R48, 0x2, P2 ;  /* 0x0000001d2b1d8211 */ /* 0x000fe400010f1430 */
[----:B------:R-:W-:-:S06]  /*1620*/  MOV R43, RZ ;  /* 0x000000ff002b7202 */ /* 0x000fcc0000000f00 */
[----:B------:R-:W2:Y:S01]  /*1630*/  @!P0 LDG.E R43, desc[UR8][R28.64] ;  /* 0x000000081c2b8981 */ /* 0x000ea2000c1e1900 */
[----:B-1----:R-:W-:Y:S01]  /*1640*/  IADD3 R44, P0, PT, R50, 0x24, RZ ;  /* 0x00000024322c7810 */ /* 0x002fe20007f1e0ff */
[----:B------:R-:W-:-:S04]  /*1650*/  VIADD R37, R37, 0x1 ;  /* 0x0000000125257836 */ /* 0x000fc80000000000 */
[----:B------:R-:W-:Y:S01]  /*1660*/  IMAD.X R45, RZ, RZ, R51, P0 ;  /* 0x000000ffff2d7224 */ /* 0x000fe200000e0633 */
[----:B------:R-:W-:Y:S01]  /*1670*/  ISETP.NE.AND P0, PT, R37, 0x3, PT ;  /* 0x000000032500780c */ /* 0x000fe20003f05270 */
[----:B------:R-:W-:Y:S02]  /*1680*/  IMAD R47, RZ, RZ, -UR4 ;  /* 0x80000004ff2f7e24 */ /* 0x000fe4000f8e02ff */
[----:B------:R-:W-:Y:S02]  /*1690*/  VIADD R4, R4, -UR10 ;  /* 0x8000000a04047c36 */ /* 0x000fe40008000000 */
[C---:B------:R-:W-:Y:S02]  /*16a0*/  IMAD R40, R47.reuse, UR10, R40 ;  /* 0x0000000a2f287c24 */ /* 0x040fe4000f8e0228 */
[C---:B------:R-:W-:Y:S02]  /*16b0*/  IMAD R42, R47.reuse, UR10, R42 ;  /* 0x0000000a2f2a7c24 */ /* 0x040fe4000f8e022a */
[----:B------:R-:W-:-:S02]  /*16c0*/  IMAD R2, R47, UR10, R2 ;  /* 0x0000000a2f027c24 */ /* 0x000fc4000f8e0202 */
[C---:B------:R-:W-:Y:S02]  /*16d0*/  IMAD R0, R47.reuse, UR10, R0 ;  /* 0x0000000a2f007c24 */ /* 0x040fe4000f8e0200 */
[C---:B------:R-:W-:Y:S02]  /*16e0*/  IMAD R36, R47.reuse, UR10, R36 ;  /* 0x0000000a2f247c24 */ /* 0x040fe4000f8e0224 */
[C---:B------:R-:W-:Y:S02]  /*16f0*/  IMAD R34, R47.reuse, UR10, R34 ;  /* 0x0000000a2f227c24 */ /* 0x040fe4000f8e0222 */
[C---:B------:R-:W-:Y:S02]  /*1700*/  IMAD R32, R47.reuse, UR10, R32 ;  /* 0x0000000a2f207c24 */ /* 0x040fe4000f8e0220 */
[C---:B------:R-:W-:Y:S02]  /*1710*/  IMAD R3, R47.reuse, UR10, R3 ;  /* 0x0000000a2f037c24 */ /* 0x040fe4000f8e0203 */
[----:B------:R-:W-:-:S02]  /*1720*/  IMAD R38, R47, UR10, R38 ;  /* 0x0000000a2f267c24 */ /* 0x000fc4000f8e0226 */
[----:B----4-:R-:W-:-:S04]  /*1730*/  FFMA.FTZ R46, R52, R46, R49 ;  /* 0x0000002e342e7223 */ /* 0x010fc80000010031 */
[----:B--2---:R-:W-:Y:S01]  /*1740*/  FFMA.FTZ R43, R53, R43, R46 ;  /* 0x0000002b352b7223 */ /* 0x004fe2000001002e */
[----:B------:R-:W-:Y:S06]  /*1750*/  @P0 BRA `(.L_x_410) ;  /* 0xfffffff400d80947 */ /* 0x000fec000383ffff */
[----:B------:R-:W-:-:S05]  /*1760*/  IADD3 R22, P0, PT, R22, 0x6c, RZ ;  /* 0x0000006c16167810 */ /* 0x000fca0007f1e0ff */
[----:B------:R-:W-:Y:S01]  /*1770*/  IMAD.X R21, RZ, RZ, R21, P0 ;  /* 0x000000ffff157224 */ /* 0x000fe200000e0615 */
[----:B------:R-:W-:Y:S07]  /*1780*/  @!P3 BRA `(.L_x_411) ;  /* 0xfffffff40040b947 */ /* 0x000fee000383ffff */
[----:B------:R-:W-:Y:S05]  /*1790*/  BSYNC.RECONVERGENT B0 ;  /* 0x0000000000007941 */ /* 0x000fea0003800200 */
.L_x_409:
        /* <DEDUP_REMOVED lines=24> */
[----:B------:R0:W-:Y:S01]  /*1920*/  STG.E desc[UR8][R2.64], R43 ;  /* 0x0000002b02007986 */ /* 0x0001e2000c101908 */
[----:B------:R-:W-:Y:S02]  /*1930*/  IADD3.X R31, PT, PT, RZ, R31, RZ, P0, !PT ;  /* 0x0000001fff1f7210 */ /* 0x000fe400007fe4ff */
[----:B------:R-:W-:-:S04]  /*1940*/  ISETP.GE.U32.AND P0, PT, R30, UR5, PT ;  /* 0x000000051e007c0c */ /* 0x000fc8000bf06070 */
[----:B------:R-:W-:-:S13]  /*1950*/  ISETP.GE.AND.EX P0, PT, R31, UR6, PT, P0 ;  /* 0x000000061f007c0c */ /* 0x000fda000bf06300 */
[----:B0-----:R-:W-:Y:S05]  /*1960*/  @!P0 BRA `(.L_x_412) ;  /* 0xffffffe8006c8947 */ /* 0x001fea000383ffff */
[----:B------:R-:W-:Y:S05]  /*1970*/  EXIT ;  /* 0x000000000000794d */ /* 0x000fea0003800000 */
.L_x_408:
        /* <DEDUP_REMOVED lines=39> */
.L_x_414:
[----:B------:R-:W-:-:S07]  /*1bf0*/  MOV R6, 0x1c10 ;  /* 0x00001c1000067802 */ /* 0x000fce0000000f00 */
[----:B-1----:R-:W-:Y:S05]  /*1c00*/  CALL.REL.NOINC `($__internal_12_$__cuda_sm20_div_u64) ;  /* 0x0000001400d87944 */ /* 0x002fea0003c00000 */
.L_x_415:
[----:B-1----:R-:W-:Y:S05]  /*1c10*/  BSYNC.RECONVERGENT B0 ;  /* 0x0000000000007941 */ /* 0x002fea0003800200 */
.L_x_413:
        /* <DEDUP_REMOVED lines=90> */
[----:B------:R-:W-:Y:S01]  /*21c0*/  ISETP.GE.AND P3, PT, R8, RZ, PT ;  /* 0x000000ff0800720c */ /* 0x000fe20003f66270 */
[----:B------:R-:W-:-:S06]  /*21d0*/  HFMA2 R8, -RZ, RZ, 0, 0 ;  /* 0x00000000ff087431 */ /* 0x000fcc00000001ff */
        /* <DEDUP_REMOVED lines=26> */
[----:B------:R-:W-:Y:S01]  /*2380*/  IMAD R8, R3, R8, R30 ;  /* 0x0000000803087224 */ /* 0x000fe200078e021e */
[----:B------:R-:W-:Y:S01]  /*2390*/  MOV R30, R0 ;  /* 0x00000000001e7202 */ /* 0x000fe20000000f00 */
[----:B------:R-:W-:Y:S02]  /*23a0*/  @P1 VIADD R6, R6, 0x1 ;  /* 0x0000000106061836 */ /* 0x000fe40000000000 */
[----:B------:R-:W-:-:S04]  /*23b0*/  IMAD R7, R8, UR15, RZ ;  /* 0x0000000f08077c24 */ /* 0x000fc8000f8e02ff */
[----:B------:R-:W-:Y:S02]  /*23c0*/  @!P3 IADD3 R6, PT, PT, -R6, RZ, RZ ;  /* 0x000000ff0606b210 */ /* 0x000fe40007ffe1ff */
[----:B------:R-:W-:Y:S02]  /*23d0*/  @!P2 LOP3.LUT R6, RZ, R13, RZ, 0x33, !PT ;  /* 0x0000000dff06a212 */ /* 0x000fe400078e33ff */
[--C-:B------:R-:W-:Y:S02]  /*23e0*/  SHF.R.S32.HI R8, RZ, 0x1f, R7.reuse ;  /* 0x0000001fff087819 */ /* 0x100fe40000011407 */
[----:B------:R-:W-:Y:S01]  /*23f0*/  IADD3 R7, P1, P2, R4, R5, R7 ;  /* 0x0000000504077210 */ /* 0x000fe20007a3e007 */
[----:B------:R-:W-:Y:S01]  /*2400*/  IMAD.MOV R11, RZ, RZ, -R6 ;  /* 0x000000ffff0b7224 */ /* 0x000fe200078e0a06 */
[----:B------:R-:W-:Y:S01]  /*2410*/  SHF.R.S32.HI R5, RZ, 0x1f, R5 ;  /* 0x0000001fff057819 */ /* 0x000fe20000011405 */
[----:B--2---:R-:W-:Y:S01]  /*2420*/  IMAD R6, R6, UR5, RZ ;  /* 0x0000000506067c24 */ /* 0x004fe2000f8e02ff */
[----:B------:R-:W-:Y:S01]  /*2430*/  SHF.R.S32.HI R4, RZ, 0x1f, R4 ;  /* 0x0000001fff047819 */ /* 0x000fe20000011404 */
[----:B------:R-:W-:-:S03]  /*2440*/  IMAD R3, R13, R11, R14 ;  /* 0x0000000b0d037224 */ /* 0x000fc600078e020e */
[----:B------:R-:W-:Y:S01]  /*2450*/  IADD3.X R4, PT, PT, R4, R5, R8, P1, P2 ;  /* 0x0000000504047210 */ /* 0x000fe20000fe4408 */
[----:B------:R-:W-:-:S05]  /*2460*/  IMAD R3, R3, UR12, RZ ;  /* 0x0000000c03037c24 */ /* 0x000fca000f8e02ff */
[--C-:B------:R-:W-:Y:S02]  /*2470*/  IADD3 R5, P1, P2, R6, R7, R3.reuse ;  /* 0x0000000706057210 */ /* 0x100fe40007a3e003 */
[----:B------:R-:W-:Y:S02]  /*2480*/  SHF.R.S32.HI R6, RZ, 0x1f, R6 ;  /* 0x0000001fff067819 */ /* 0x000fe40000011406 */
[----:B------:R-:W-:-:S04]  /*2490*/  SHF.R.S32.HI R3, RZ, 0x1f, R3 ;  /* 0x0000001fff037819 */ /* 0x000fc80000011403 */
[----:B------:R-:W-:Y:S02]  /*24a0*/  IADD3.X R6, PT, PT, R6, R4, R3, P1, P2 ;  /* 0x0000000406067210 */ /* 0x000fe40000fe4403 */
[----:B----4-:R-:W-:-:S04]  /*24b0*/  LEA R4, P1, R5, UR6, 0x2 ;  /* 0x0000000605047c11 */ /* 0x010fc8000f8210ff */
[----:B------:R-:W-:-:S05]  /*24c0*/  LEA.HI.X R5, R5, UR7, R6, 0x2, P1 ;  /* 0x0000000705057c11 */ /* 0x000fca00088f1406 */
[----:B------:R0:W-:Y:S04]  /*24d0*/  STG.E desc[UR8][R4.64], RZ ;  /* 0x000000ff04007986 */ /* 0x0001e8000c101908 */
.L_x_417:
[----:B------:R-:W-:Y:S05]  /*24e0*/  BSYNC.RECONVERGENT B0 ;  /* 0x0000000000007941 */ /* 0x000fea0003800200 */
.L_x_416:
        /* <DEDUP_REMOVED lines=14> */
.L_x_418:
[----:B------:R-:W0:Y:S01]  /*25d0*/  LDC R5, c[0x0][0x3c8] ;  /* 0x0000f200ff057b82 */ /* 0x000e220000000800 */
[-C--:B------:R-:W-:Y:S02]  /*25e0*/  IABS R6, R30.reuse ;  /* 0x0000001e00067213 */ /* 0x080fe40000000000 */
[----:B------:R-:W-:-:S03]  /*25f0*/  IADD3 R2, P0, PT, R41, R30, RZ ;  /* 0x0000001e29027210 */ /* 0x000fc60007f1e0ff */
[----:B------:R-:W-:Y:S01]  /*2600*/  IMAD.HI.U32 R8, R3, R6, RZ ;  /* 0x0000000603087227 */ /* 0x000fe200078e00ff */
[----:B------:R-:W-:Y:S01]  /*2610*/  IADD3.X R31, PT, PT, RZ, R31, RZ, P0, !PT ;  /* 0x0000001fff1f7210 */ /* 0x000fe200007fe4ff */
[----:B------:R-:W1:Y:S03]  /*2620*/  LDC R4, c[0x0][0x3c4] ;  /* 0x0000f100ff047b82 */ /* 0x000e660000000800 */
[----:B------:R-:W-:Y:S02]  /*2630*/  IADD3 R9, PT, PT, -R8, RZ, RZ ;  /* 0x000000ff08097210 */ /* 0x000fe40007ffe1ff */
        /* <DEDUP_REMOVED lines=20> */
[----:B0-----:R-:W-:-:S04]  /*2780*/  IMAD.MOV R3, RZ, RZ, -R7 ;  /* 0x000000ffff037224 */ /* 0x001fc800078e0a07 */
[----:B------:R-:W-:-:S04]  /*2790*/  IMAD R3, R3, R12, RZ ;  /* 0x0000000c03037224 */ /* 0x000fc800078e02ff */
[----:B------:R-:W-:-:S04]  /*27a0*/  IMAD.HI.U32 R3, R7, R3, R6 ;  /* 0x0000000307037227 */ /* 0x000fc800078e0006 */
[----:B------:R-:W-:-:S04]  /*27b0*/  IMAD.MOV.U32 R6, RZ, RZ, R10 ;  /* 0x000000ffff067224 */ /* 0x000fc800078e000a */
[----:B------:R-:W-:-:S04]  /*27c0*/  IMAD.HI.U32 R10, R3, R6, RZ ;  /* 0x00000006030a7227 */ /* 0x000fc800078e00ff */
[----:B------:R-:W-:-:S04]  /*27d0*/  IMAD.MOV R7, RZ, RZ, -R10 ;  /* 0x000000ffff077224 */ /* 0x000fc800078e0a0a */
[----:B------:R-:W-:Y:S02]  /*27e0*/  IMAD R7, R12, R7, R6 ;  /* 0x000000070c077224 */ /* 0x000fe400078e0206 */
[----:B------:R-:W0:Y:S03]  /*27f0*/  LDC R6, c[0x0][0x3c0] ;  /* 0x0000f000ff067b82 */ /* 0x000e260000000800 */
[----:B------:R-:W-:-:S13]  /*2800*/  ISETP.GT.U32.AND P6, PT, R0, R7, PT ;  /* 0x000000070000720c */ /* 0x000fda0003fc4070 */
[----:B------:R-:W-:Y:S01]  /*2810*/  @!P6 IADD3 R7, PT, PT, R7, -R12, RZ ;  /* 0x8000000c0707e210 */ /* 0x000fe20007ffe0ff */
[----:B------:R-:W-:Y:S02]  /*2820*/  VIADD R12, R11, 0xffffffe ;  /* 0x0ffffffe0b0c7836 */ /* 0x000fe40000000000 */
[----:B------:R-:W-:Y:S01]  /*2830*/  @!P6 VIADD R10, R10, 0x1 ;  /* 0x000000010a0ae836 */ /* 0x000fe20000000000 */
[----:B------:R-:W-:Y:S01]  /*2840*/  ISETP.GE.U32.AND P4, PT, R7, R0, PT ;  /* 0x000000000700720c */ /* 0x000fe20003f86070 */
[----:B------:R-:W1:Y:S01]  /*2850*/  F2I.FTZ.U32.TRUNC.NTZ R13, R12 ;  /* 0x0000000c000d7305 */ /* 0x000e62000021f000 */
[----:B------:R-:W-:Y:S02]  /*2860*/  LOP3.LUT R7, R30, R5, RZ, 0x3c, !PT ;  /* 0x000000051e077212 */ /* 0x000fe400078e3cff */
[----:B0-----:R-:W-:Y:S02]  /*2870*/  IABS R11, R6 ;  /* 0x00000006000b7213 */ /* 0x001fe40000000000 */
[----:B------:R-:W-:-:S02]  /*2880*/  ISETP.GE.AND P2, PT, R7, RZ, PT ;  /* 0x000000ff0700720c */ /* 0x000fc40003f46270 */
[----:B------:R-:W-:-:S05]  /*2890*/  LOP3.LUT R7, RZ, R5, RZ, 0x33, !PT ;  /* 0x00000005ff077212 */ /* 0x000fca00078e33ff */
[----:B------:R-:W-:Y:S01]  /*28a0*/  @P4 VIADD R10, R10, 0x1 ;  /* 0x000000010a0a4836 */ /* 0x000fe20000000000 */
[----:B-1----:R-:W-:-:S03]  /*28b0*/  IADD3 R12, PT, PT, RZ, -R13, RZ ;  /* 0x8000000dff0c7210 */ /* 0x002fc60007ffe0ff */
[----:B------:R-:W-:Y:S02]  /*28c0*/  @!P1 IMAD.MOV R10, RZ, RZ, -R10 ;  /* 0x000000ffff0a9224 */ /* 0x000fe400078e0a0a */
        /* <DEDUP_REMOVED lines=14> */
[----:B------:R-:W-:Y:S01]  /*29b0*/  IADD3 R15, PT, PT, -R11, RZ, RZ ;  /* 0x000000ff0b0f7210 */ /* 0x000fe20007ffe1ff */
[----:B0-----:R-:W0:Y:S02]  /*29c0*/  MUFU.RCP R16, R16 ;  /* 0x0000001000107308 */ /* 0x001e240000001000 */
[----:B------:R-:W-:Y:S02]  /*29d0*/  IMAD.MOV R17, RZ, RZ, -R13 ;  /* 0x000000ffff117224 */ /* 0x000fe400078e0a0d */
[C---:B------:R-:W-:Y:S02]  /*29e0*/  IMAD R12, R19.reuse, R15, R12 ;  /* 0x0000000f130c7224 */ /* 0x040fe400078e020c */
[----:B------:R-:W-:-:S03]  /*29f0*/  IMAD R14, R19, R17, R14 ;  /* 0x00000011130e7224 */ /* 0x000fc600078e020e */
[C---:B------:R-:W-:Y:S02]  /*2a00*/  ISETP.GT.U32.AND P5, PT, R19.reuse, R12, PT ;  /* 0x0000000c1300720c */ /* 0x040fe40003fa4070 */
[----:B------:R-:W-:Y:S01]  /*2a10*/  ISETP.GT.U32.AND P6, PT, R19, R14, PT ;  /* 0x0000000e1300720c */ /* 0x000fe20003fc4070 */
[----:B0-----:R-:W-:-:S10]  /*2a20*/  VIADD R15, R16, 0xffffffe ;  /* 0x0ffffffe100f7836 */ /* 0x001fd40000000000 */
[--C-:B------:R-:W-:Y:S02]  /*2a30*/  @!P5 IMAD.IADD R12, R12, 0x1, -R19.reuse ;  /* 0x000000010c0cd824 */ /* 0x100fe400078e0a13 */
[----:B------:R-:W-:Y:S01]  /*2a40*/  @!P6 IMAD.IADD R14, R14, 0x1, -R19 ;  /* 0x000000010e0ee824 */ /* 0x000fe200078e0a13 */
[----:B------:R-:W0:Y:S01]  /*2a50*/  F2I.FTZ.U32.TRUNC.NTZ R15, R15 ;  /* 0x0000000f000f7305 */ /* 0x000e22000021f000 */
[----:B------:R-:W-:Y:S01]  /*2a60*/  @!P5 VIADD R11, R11, 0x1 ;  /* 0x000000010b0bd836 */ /* 0x000fe20000000000 */
[-C--:B------:R-:W-:Y:S02]  /*2a70*/  ISETP.GE.U32.AND P3, PT, R12, R19.reuse, PT ;  /* 0x000000130c00720c */ /* 0x080fe40003f66070 */
[----:B------:R-:W-:Y:S02]  /*2a80*/  ISETP.GE.U32.AND P4, PT, R14, R19, PT ;  /* 0x000000130e00720c */ /* 0x000fe40003f86070 */
[-C--:B------:R-:W-:Y:S02]  /*2a90*/  LOP3.LUT R12, R9, R4.reuse, RZ, 0x3c, !PT ;  /* 0x00000004090c7212 */ /* 0x080fe400078e3cff */
[----:B------:R-:W-:-:S02]  /*2aa0*/  LOP3.LUT R14, R7, R4, RZ, 0x3c, !PT ;  /* 0x00000004070e7212 */ /* 0x000fc400078e3cff */
[----:B------:R-:W-:Y:S02]  /*2ab0*/  ISETP.GE.AND P2, PT, R12, RZ, PT ;  /* 0x000000ff0c00720c */ /* 0x000fe40003f46270 */
[----:B------:R-:W-:Y:S02]  /*2ac0*/  ISETP.GE.AND P1, PT, R14, RZ, PT ;  /* 0x000000ff0e00720c */ /* 0x000fe40003f26270 */
[----:B------:R-:W-:Y:S01]  /*2ad0*/  @!P6 IADD3 R13, PT, PT, R13, 0x1, RZ ;  /* 0x000000010d0de810 */ /* 0x000fe20007ffe0ff */
[----:B------:R-:W-:Y:S01]  /*2ae0*/  @P3 VIADD R11, R11, 0x1 ;  /* 0x000000010b0b3836 */ /* 0x000fe20000000000 */
[----:B------:R-:W-:Y:S01]  /*2af0*/  ISETP.NE.AND P3, PT, R4, RZ, PT ;  /* 0x000000ff0400720c */ /* 0x000fe20003f65270 */
[----:B0-----:R-:W-:Y:S01]  /*2b00*/  IMAD.MOV R17, RZ, RZ, -R15 ;  /* 0x000000ffff117224 */ /* 0x001fe200078e0a0f */
[----:B------:R-:W-:Y:S01]  /*2b10*/  LOP3.LUT R12, RZ, R4, RZ, 0x33, !PT ;  /* 0x00000004ff0c7212 */ /* 0x000fe200078e33ff */
[----:B------:R-:W-:Y:S01]  /*2b20*/  @P4 VIADD R13, R13, 0x1 ;  /* 0x000000010d0d4836 */ /* 0x000fe20000000000 */
[----:B-1----:R-:W-:Y:S01]  /*2b30*/  IABS R14, R8 ;  /* 0x00000008000e7213 */ /* 0x002fe20000000000 */
[----:B------:R-:W-:-:S02]  /*2b40*/  IMAD R17, R17, R10, RZ ;  /* 0x0000000a11117224 */ /* 0x000fc400078e02ff */
[----:B------:R-:W-:Y:S02]  /*2b50*/  @!P2 IMAD.MOV R11, RZ, RZ, -R11 ;  /* 0x000000ffff0ba224 */ /* 0x000fe400078e0a0b */
[----:B------:R-:W-:-:S03]  /*2b60*/  @!P1 IMAD.MOV R13, RZ, RZ, -R13 ;  /* 0x000000ffff0d9224 */ /* 0x000fc600078e0a0d */
[C---:B------:R-:W-:Y:S02]  /*2b70*/  SEL R11, R12.reuse, R11, !P3 ;  /* 0x0000000b0c0b7207 */ /* 0x040fe40005800000 */
[----:B------:R-:W-:Y:S02]  /*2b80*/  SEL R13, R12, R13, !P3 ;  /* 0x0000000d0c0d7207 */ /* 0x000fe40005800000 */
[----:B------:R-:W-:Y:S01]  /*2b90*/  MOV R12, R14 ;  /* 0x0000000e000c7202 */ /* 0x000fe20000000f00 */
[----:B------:R-:W-:Y:S01]  /*2ba0*/  IMAD.MOV.U32 R14, RZ, RZ, RZ ;  /* 0x000000ffff0e7224 */ /* 0x000fe200078e00ff */
[----:B------:R-:W-:Y:S02]  /*2bb0*/  IABS R18, R11 ;  /* 0x0000000b00127213 */ /* 0x000fe40000000000 */
[----:B------:R-:W-:Y:S01]  /*2bc0*/  IABS R19, R13 ;  /* 0x0000000d00137213 */ /* 0x000fe20000000000 */
[----:B------:R-:W-:Y:S01]  /*2bd0*/  IMAD.HI.U32 R16, R15, R17, R14 ;  /* 0x000000110f107227 */ /* 0x000fe200078e000e */
[----:B------:R-:W0:Y:S03]  /*2be0*/  I2F.RP R20, R12 ;  /* 0x0000000c00147306 */ /* 0x000e260000209400 */
[----:B------:R-:W-:-:S04]  /*2bf0*/  IMAD.MOV.U32 R15, RZ, RZ, R18 ;  /* 0x000000ffff0f7224 */ /* 0x000fc800078e0012 */
[----:B------:R-:W-:-:S04]  /*2c00*/  IMAD.HI.U32 R14, R16, R15, RZ ;  /* 0x0000000f100e7227 */ /* 0x000fc800078e00ff */
[----:B------:R-:W-:-:S04]  /*2c10*/  IMAD.HI.U32 R16, R16, R19, RZ ;  /* 0x0000001310107227 */ /* 0x000fc800078e00ff */
[----:B------:R-:W-:Y:S01]  /*2c20*/  IMAD.MOV R17, RZ, RZ, -R14 ;  /* 0x000000ffff117224 */ /* 0x000fe200078e0a0e */
[----:B0-----:R-:W0:Y:S01]  /*2c30*/  MUFU.RCP R20, R20 ;  /* 0x0000001400147308 */ /* 0x001e220000001000 */
[----:B------:R-:W-:Y:S02]  /*2c40*/  IMAD.MOV R18, RZ, RZ, -R16 ;  /* 0x000000ffff127224 */ /* 0x000fe400078e0a10 */
[C---:B------:R-:W-:Y:S02]  /*2c50*/  IMAD R15, R10.reuse, R17, R15 ;  /* 0x000000110a0f7224 */ /* 0x040fe400078e020f */
[C---:B------:R-:W-:Y:S01]  /*2c60*/  IMAD R17, R10.reuse, R18, R19 ;  /* 0x000000120a117224 */ /* 0x040fe200078e0213 */
[----:B------:R-:W-:Y:S02]  /*2c70*/  LOP3.LUT R19, RZ, R6, RZ, 0x33, !PT ;  /* 0x00000006ff137212 */ /* 0x000fe400078e33ff */
[C---:B------:R-:W-:Y:S02]  /*2c80*/  ISETP.GT.U32.AND P5, PT, R10.reuse, R15, PT ;  /* 0x0000000f0a00720c */ /* 0x040fe40003fa4070 */
[----:B------:R-:W-:Y:S01]  /*2c90*/  ISETP.GT.U32.AND P6, PT, R10, R17, PT ;  /* 0x000000110a00720c */ /* 0x000fe20003fc4070 */
[----:B0-----:R-:W-:-:S10]  /*2ca0*/  VIADD R18, R20, 0xffffffe ;  /* 0x0ffffffe14127836 */ /* 0x001fd40000000000 */
[----:B------:R-:W-:Y:S02]  /*2cb0*/  @!P5 IMAD.IADD R15, R15, 0x1, -R10 ;  /* 0x000000010f0fd824 */ /* 0x000fe400078e0a0a */
[-C--:B------:R-:W-:Y:S01]  /*2cc0*/  @!P6 IADD3 R17, PT, PT, R17, -R10.reuse, RZ ;  /* 0x8000000a1111e210 */ /* 0x080fe20007ffe0ff */
[----:B------:R-:W-:Y:S02]  /*2cd0*/  @!P5 VIADD R14, R14, 0x1 ;  /* 0x000000010e0ed836 */ /* 0x000fe40000000000 */
[-C--:B------:R-:W-:Y:S01]  /*2ce0*/  ISETP.GE.U32.AND P3, PT, R15, R10.reuse, PT ;  /* 0x0000000a0f00720c */ /* 0x080fe20003f66070 */
[----:B------:R-:W-:Y:S01]  /*2cf0*/  @!P6 VIADD R16, R16, 0x1 ;  /* 0x000000011010e836 */ /* 0x000fe20000000000 */
        /* <DEDUP_REMOVED lines=57> */
[C---:B------:R-:W-:Y:S02]  /*3090*/  IMAD R4, R6.reuse, R5, R11 ;  /* 0x0000000506047224 */ /* 0x040fe400078e020b */
[----:B------:R-:W-:Y:S02]  /*30a0*/  IMAD R7, R6, R15, R13 ;  /* 0x0000000f06077224 */ /* 0x000fe400078e020d */
[----:B------:R-:W-:Y:S02]  /*30b0*/  IMAD.MOV R9, RZ, RZ, -R10 ;  /* 0x000000ffff097224 */ /* 0x000fe400078e0a0a */
[----:B------:R-:W-:Y:S01]  /*30c0*/  IMAD R6, R30, UR15, RZ ;  /* 0x0000000f1e067c24 */ /* 0x000fe2000f8e02ff */
[----:B------:R-:W-:Y:S01]  /*30d0*/  IADD3 R30, P0, PT, R41, R2, RZ ;  /* 0x00000002291e7210 */ /* 0x000fe20007f1e0ff */
[----:B------:R-:W-:-:S02]  /*30e0*/  IMAD R5, R18, UR14, RZ ;  /* 0x0000000e12057c24 */ /* 0x000fc4000f8e02ff */
        /* <DEDUP_REMOVED lines=35> */
[----:B------:R0:W-:Y:S03]  /*3320*/  STG.E desc[UR8][R4.64], RZ ;  /* 0x000000ff04007986 */ /* 0x0001e6000c101908 */
[----:B------:R-:W-:Y:S01]  /*3330*/  ISETP.GE.AND.EX P0, PT, R31, UR10, PT, P0 ;  /* 0x0000000a1f007c0c */ /* 0x000fe2000bf06300 */
[----:B------:R0:W-:-:S12]  /*3340*/  STG.E desc[UR8][R6.64], RZ ;  /* 0x000000ff06007986 */ /* 0x0001d8000c101908 */
[----:B0-----:R-:W-:Y:S05]  /*3350*/  @!P0 BRA `(.L_x_418) ;  /* 0xfffffff0009c8947 */ /* 0x001fea000383ffff */
[----:B------:R-:W-:Y:S05]  /*3360*/  EXIT ;  /* 0x000000000000794d */ /* 0x000fea0003800000 */
        .weak           $__internal_12_$__cuda_sm20_div_u64
        .type           $__internal_12_$__cuda_sm20_div_u64,@function
        .size           $__internal_12_$__cuda_sm20_div_u64,(.L_x_856 - $__internal_12_$__cuda_sm20_div_u64)
$__internal_12_$__cuda_sm20_div_u64:
[----:B------:R-:W-:Y:S02]  /*3370*/  IMAD.MOV.U32 R12, RZ, RZ, R41 ;  /* 0x000000ffff0c7224 */ /* 0x000fe400078e0029 */
        /* <DEDUP_REMOVED lines=12> */
[----:B------:R-:W-:Y:S01]  /*3440*/  IMAD.X R17, RZ, RZ, ~R11, P0 ;  /* 0x000000ffff117224 */ /* 0x000fe200000e0e0b */
[----:B------:R-:W-:-:S03]  /*3450*/  MOV R11, R8 ;  /* 0x00000008000b7202 */ /* 0x000fc60000000f00 */
        /* <DEDUP_REMOVED lines=27> */
[----:B------:R-:W-:-:S03]  /*3610*/  IMAD.WIDE.U32 R8, R10, R41, RZ ;  /* 0x000000290a087225 */ /* 0x000fc600078e00ff */
[----:B------:R-:W-:Y:S02]  /*3620*/  IADD3.X R7, PT, PT, RZ, R7, RZ, P1, !PT ;  /* 0x00000007ff077210 */ /* 0x000fe40000ffe4ff */
[----:B------:R-:W-:-:S03]  /*3630*/  IADD3 R14, P0, PT, -R8, R4, RZ ;  /* 0x00000004080e7210 */ /* 0x000fc60007f1e1ff */
[-C--:B------:R-:W-:Y:S01]  /*3640*/  IMAD R12, R7, R41.reuse, R9 ;  /* 0x00000029070c7224 */ /* 0x080fe200078e0209 */
[----:B------:R-:W-:Y:S02]  /*3650*/  IADD3 R9, P2, PT, R10, 0x1, RZ ;  /* 0x000000010a097810 */ /* 0x000fe40007f5e0ff */
[----:B------:R-:W-:Y:S01]  /*3660*/  IADD3 R4, P1, PT, -R41, R14, RZ ;  /* 0x0000000e29047210 */ /* 0x000fe20007f3e1ff */
[----:B------:R-:W-:Y:S01]  /*3670*/  IMAD.X R12, R5, 0x1, ~R12, P0 ;  /* 0x00000001050c7824 */ /* 0x000fe200000e0e0c */
[----:B------:R-:W-:Y:S01]  /*3680*/  ISETP.GE.U32.AND P0, PT, R14, R41, PT ;  /* 0x000000290e00720c */ /* 0x000fe20003f06070 */
[----:B------:R-:W-:-:S03]  /*3690*/  IMAD.X R8, RZ, RZ, R7, P2 ;  /* 0x000000ffff087224 */ /* 0x000fc600010e0607 */
[C---:B------:R-:W-:Y:S02]  /*36a0*/  ISETP.GE.U32.AND.EX P0, PT, R12.reuse, RZ, PT, P0 ;  /* 0x000000ff0c00720c */ /* 0x040fe40003f06100 */
[----:B------:R-:W-:Y:S02]  /*36b0*/  IADD3.X R5, PT, PT, R12, -0x1, RZ, P1, !PT ;  /* 0xffffffff0c057810 */ /* 0x000fe40000ffe4ff */
        /* <DEDUP_REMOVED lines=8> */
[----:B------:R-:W-:Y:S01]  /*3740*/  ISETP.NE.U32.AND P1, PT, R41, RZ, PT ;  /* 0x000000ff2900720c */ /* 0x000fe20003f25070 */
[----:B------:R-:W-:Y:S01]  /*3750*/  IMAD.X R5, RZ, RZ, R8, P2 ;  /* 0x000000ffff057224 */ /* 0x000fe200010e0608 */
[----:B------:R-:W-:Y:S02]  /*3760*/  SEL R4, R4, R9, P0 ;  /* 0x0000000904047207 */ /* 0x000fe40000000000 */
[----:B------:R-:W-:Y:S02]  /*3770*/  ISETP.NE.AND.EX P1, PT, RZ, RZ, PT, P1 ;  /* 0x000000ffff00720c */ /* 0x000fe40003f25310 */
[----:B------:R-:W-:-:S02]  /*3780*/  SEL R5, R5, R8, P0 ;  /* 0x0000000805057207 */ /* 0x000fc40000000000 */
[----:B------:R-:W-:Y:S02]  /*3790*/  SEL R4, R4, 0xffffffff, P1 ;  /* 0xffffffff04047807 */ /* 0x000fe40000800000 */
[----:B------:R-:W-:Y:S01]  /*37a0*/  SEL R5, R5, 0xffffffff, P1 ;  /* 0xffffffff05057807 */ /* 0x000fe20000800000 */
[----:B------:R-:W-:Y:S06]  /*37b0*/  RET.REL.NODEC R6 `(_ZN2at6native51_GLOBAL__N__11011a27_18_DepthwiseConv3d_cu_35e0c7b543conv_depthwise3d_cuda_backward_input_kernelIffLi3ELi3ELi3ELin1ELin1ELin1ELi1ELi1ELi1EEEvNS_27GenericPackedTensorAccessorIKT_Lm5ENS_16DefaultPtrTraitsEiEENS3_IS4_Lm5ES6_iEES7_iiiiiiiii) ;  /* 0xffffffc806107950 */ /* 0x000fec0003c3ffff */
.L_x_419:
        /* <DEDUP_REMOVED lines=12> */
.L_x_856:


//--------------------- .text._ZN2at6native51_GLOBAL__N__11011a27_18_DepthwiseConv3d_cu_35e0c7b543conv_depthwise3d_cuda_backward_input_kernelIffLi3ELi3ELi3ELi1ELi1ELi1ELin1ELin1ELin1EEEvNS_27GenericPackedTensorAccessorIKT_Lm5ENS_16DefaultPtrTraitsEiEENS3_IS4_Lm5ES6_iEES7_iiiiiiiii --------------------------
	.section	.text._ZN2at6native51_GLOBAL__N__11011a27_18_DepthwiseConv3d_cu_35e0c7b543conv_depthwise3d_cuda_backward_input_kernelIffLi3ELi3ELi3ELi1ELi1ELi1ELin1ELin1ELin1EEEvNS_27GenericPackedTensorAccessorIKT_Lm5ENS_16DefaultPtrTraitsEiEENS3_IS4_Lm5ES6_iEES7_iiiiiiiii,"ax",@progbits
	.align	128
.text._ZN2at6native51_GLOBAL__N__11011a27_18_DepthwiseConv3d_cu_35e0c7b543conv_depthwise3d_cuda_backward_input_kernelIffLi3ELi3ELi3ELi1ELi1ELi1ELin1ELin1ELin1EEEvNS_27GenericPackedTensorAccessorIKT_Lm5ENS_16DefaultPtrTraitsEiEENS3_IS4_Lm5ES6_iEES7_iiiiiiiii:
        .type           _ZN2at6native51_GLOBAL__N__11011a27_18_DepthwiseConv3d_cu_35e0c7b543conv_depthwise3d_cuda_backward_input_kernelIffLi3ELi3ELi3ELi1ELi1ELi1ELin1ELin1ELin1EEEvNS_27GenericPackedTensorAccessorIKT_Lm5ENS_16DefaultPtrTraitsEiEENS3_IS4_Lm5ES6_iEES7_iiiiiiiii,@function
        .size           _ZN2at6native51_GLOBAL__N__11011a27_18_DepthwiseConv3d_cu_35e0c7b543conv_depthwise3d_cuda_backward_input_kernelIffLi3ELi3ELi3ELi1ELi1ELi1ELin1ELin1ELin1EEEvNS_27GenericPackedTensorAccessorIKT_Lm5ENS_16DefaultPtrTraitsEiEENS3_IS4_Lm5ES6_iEES7_iiiiiiiii,(.L_x_858 - _ZN2at6native51_GLOBAL__N__11011a27_18_DepthwiseConv3d_cu_35e0c7b543conv_depthwise3d_cuda_backward_input_kernelIffLi3ELi3ELi3ELi1ELi1ELi1ELin1ELin1ELin1EEEvNS_27GenericPackedTensorAccessorIKT_Lm5ENS_16DefaultPtrTraitsEiEENS3_IS4_Lm5ES6_iEES7_iiiiiiiii)
        .other          _ZN2at6native51_GLOBAL__N__11011a27_18_DepthwiseConv3d_cu_35e0c7b543conv_depthwise3d_cuda_backward_input_kernelIffLi3ELi3ELi3ELi1ELi1ELi1ELin1ELin1ELin1EEEvNS_27GenericPackedTensorAccessorIKT_Lm5ENS_16DefaultPtrTraitsEiEENS3_IS4_Lm5ES6_iEES7_iiiiiiiii,@"STO_CUDA_ENTRY STV_DEFAULT"
_ZN2at6native51_GLOBAL__N__11011a27_18_DepthwiseConv3d_cu_35e0c7b543conv_depthwise3d_cuda_backward_input_kernelIffLi3ELi3ELi3ELi1ELi1ELi1ELin1ELin1ELin1EEEvNS_27GenericPackedTensorAccessorIKT_Lm5ENS_16DefaultPtrTraitsEiEENS3_IS4_Lm5ES6_iEES7_iiiiiiiii:
        /* <DEDUP_REMOVED lines=37> */
[----:B------:R-:W-:Y:S02]  /*0250*/  IMAD.MOV.U32 R35, RZ, RZ, R32 ;  /* 0x000000ffff237224 */ /* 0x000fe400078e0020 */
        /* <DEDUP_REMOVED lines=8> */
.L_x_424:
[----:B------:R-:W0:Y:S01]  /*02e0*/  LDC R6, c[0x0][0x3c8] ;  /* 0x0000f200ff067b82 */ /* 0x000e220000000800 */
[----:B------:R-:W4:Y:S01]  /*02f0*/  LDCU.64 UR4, c[0x0][0x420] ;  /* 0x00008400ff0477ac */ /* 0x000f220008000a00 */
[----:B------:R-:W-:Y:S01]  /*0300*/  BSSY.RECONVERGENT B0, `(.L_x_421) ;  /* 0x00001c7000007945 */ /* 0x000fe20003800200 */
[----:B------:R-:W-:-:S05]  /*0310*/  IMAD.MOV.U32 R41, RZ, RZ, RZ ;  /* 0x000000ffff297224 */ /* 0x000fca00078e00ff */
[----:B------:R-:W5:Y:S08]  /*0320*/  LDC R25, c[0x0][0x3c4] ;  /* 0x0000f100ff197b82 */ /* 0x000f700000000800 */
[----:B------:R-:W1:Y:S01]  /*0330*/  LDC R7, c[0x0][0x3c0] ;  /* 0x0000f000ff077b82 */ /* 0x000e620000000800 */
[----:B0-----:R-:W-:-:S07]  /*0340*/  IABS R9, R6 ;  /* 0x0000000600097213 */ /* 0x001fce0000000000 */
[----:B------:R-:W0:Y:S01]  /*0350*/  LDC R23, c[0x0][0x3bc] ;  /* 0x0000ef00ff177b82 */ /* 0x000e220000000800 */
[----:B------:R-:W2:Y:S01]  /*0360*/  I2F.RP R0, R9 ;  /* 0x0000000900007306 */ /* 0x000ea20000209400 */
[----:B-----5:R-:W-:-:S07]  /*0370*/  IABS R11, R25 ;  /* 0x00000019000b7213 */ /* 0x020fce0000000000 */
[----:B--2---:R-:W2:Y:S01]  /*0380*/  MUFU.RCP R0, R0 ;  /* 0x0000000000007308 */ /* 0x004ea20000001000 */
[----:B0-----:R-:W-:Y:S01]  /*0390*/  IABS R10, R23 ;  /* 0x00000017000a7213 */ /* 0x001fe20000000000 */
[----:B--2---:R-:W-:Y:S01]  /*03a0*/  VIADD R2, R0, 0xffffffe ;  /* 0x0ffffffe00027836 */ /* 0x004fe20000000000 */
[----:B------:R-:W-:-:S05]  /*03b0*/  IABS R0, R35 ;  /* 0x0000002300007213 */ /* 0x000fca0000000000 */
[----:B------:R0:W2:Y:S02]  /*03c0*/  F2I.FTZ.U32.TRUNC.NTZ R3, R2 ;  /* 0x0000000200037305 */ /* 0x0000a4000021f000 */
[----:B0-----:R-:W-:Y:S01]  /*03d0*/  IMAD.MOV.U32 R2, RZ, RZ, RZ ;  /* 0x000000ffff027224 */ /* 0x001fe200078e00ff */
[----:B--2---:R-:W-:-:S05]  /*03e0*/  IADD3 R4, PT, PT, RZ, -R3, RZ ;  /* 0x80000003ff047210 */ /* 0x004fca0007ffe0ff */
[----:B------:R-:W-:-:S04]  /*03f0*/  IMAD R5, R4, R9, RZ ;  /* 0x0000000904057224 */ /* 0x000fc800078e02ff */
[----:B------:R-:W-:Y:S02]  /*0400*/  IMAD.HI.U32 R3, R3, R5, R2 ;  /* 0x0000000503037227 */ /* 0x000fe400078e0002 */
[----:B------:R-:W0:Y:S04]  /*0410*/  I2F.RP R5, R11 ;  /* 0x0000000b00057306 */ /* 0x000e280000209400 */
[----:B------:R-:W-:Y:S02]  /*0420*/  IMAD.HI.U32 R4, R3, R0, RZ ;  /* 0x0000000003047227 */ /* 0x000fe400078e00ff */
[----:B------:R-:W2:Y:S02]  /*0430*/  LDC R3, c[0x0][0x418] ;  /* 0x00010600ff037b82 */ /* 0x000ea40000000800 */
        /* <DEDUP_REMOVED lines=9> */
[----:B------:R-:W-:Y:S01]  /*04d0*/  LOP3.LUT R0, R35, R6, RZ, 0x3c, !PT ;  /* 0x0000000623007212 */ /* 0x000fe200078e3cff */
[----:B------:R0:W5:Y:S01]  /*04e0*/  F2I.FTZ.U32.TRUNC.NTZ R9, R8 ;  /* 0x0000000800097305 */ /* 0x000162000021f000 */
[----:B-1----:R-:W-:Y:S02]  /*04f0*/  IABS R5, R7 ;  /* 0x0000000700057213 */ /* 0x002fe40000000000 */
[----:B------:R-:W-:Y:S01]  /*0500*/  ISETP.GE.AND P2, PT, R0, RZ, PT ;  /* 0x000000ff0000720c */ /* 0x000fe20003f46270 */
[----:B0-----:R-:W-:-:S06]  /*0510*/  IMAD.MOV.U32 R8, RZ, RZ, RZ ;  /* 0x000000ffff087224 */ /* 0x001fcc00078e00ff */
[----:B------:R-:W-:Y:S02]  /*0520*/  @P0 VIADD R4, R4, 0x1 ;  /* 0x0000000104040836 */ /* 0x000fe40000000000 */
[----:B-----5:R-:W-:-:S04]  /*0530*/  IMAD.MOV R0, RZ, RZ, -R9 ;  /* 0x000000ffff007224 */ /* 0x020fc800078e0a09 */
        /* <DEDUP_REMOVED lines=11> */
[----:B--2---:R-:W-:Y:S01]  /*05f0*/  IABS R0, R3 ;  /* 0x0000000300007213 */ /* 0x004fe20000000000 */
[----:B0-----:R-:W0:Y:S01]  /*0600*/  MUFU.RCP R9, R9 ;  /* 0x0000000900097308 */ /* 0x001e220000001000 */
[----:B----4-:R-:W-:Y:S02]  /*0610*/  IADD3 R38, PT, PT, R31, UR5, RZ ;  /* 0x000000051f267c10 */ /* 0x010fe4000fffe0ff */
[----:B------:R-:W-:Y:S02]  /*0620*/  ISETP.GT.U32.AND P1, PT, R11, R2, PT ;  /* 0x000000020b00720c */ /* 0x000fe40003f24070 */
[----:B------:R-:W-:Y:S01]  /*0630*/  IABS R19, R38 ;  /* 0x0000002600137213 */ /* 0x000fe20000000000 */
[----:B------:R-:W-:-:S02]  /*0640*/  VIADD R20, R38, 0xffffffff ;  /* 0xffffffff26147836 */ /* 0x000fc40000000000 */
[----:B------:R-:W1:Y:S03]  /*0650*/  I2F.RP R8, R0 ;  /* 0x0000000000087306 */ /* 0x000e660000209400 */
[----:B------:R-:W-:-:S05]  /*0660*/  IABS R21, R20 ;  /* 0x0000001400157213 */ /* 0x000fca0000000000 */
[----:B------:R-:W-:Y:S01]  /*0670*/  @!P1 IMAD.IADD R2, R2, 0x1, -R11 ;  /* 0x0000000102029824 */ /* 0x000fe200078e0a0b */
[----:B0-----:R-:W-:Y:S01]  /*0680*/  IADD3 R12, PT, PT, R9, 0xffffffe, RZ ;  /* 0x0ffffffe090c7810 */ /* 0x001fe20007ffe0ff */
[----:B------:R-:W-:Y:S01]  /*0690*/  @!P1 VIADD R18, R18, 0x1 ;  /* 0x0000000112129836 */ /* 0x000fe20000000000 */
[----:B------:R-:W-:Y:S02]  /*06a0*/  ISETP.NE.AND P1, PT, R25, RZ, PT ;  /* 0x000000ff1900720c */ /* 0x000fe40003f25270 */
[----:B------:R0:W2:Y:S01]  /*06b0*/  F2I.FTZ.U32.TRUNC.NTZ R13, R12 ;  /* 0x0000000c000d7305 */ /* 0x0000a2000021f000 */
[----:B------:R-:W-:Y:S02]  /*06c0*/  ISETP.GE.U32.AND P0, PT, R2, R11, PT ;  /* 0x0000000b0200720c */ /* 0x000fe40003f06070 */
[----:B------:R-:W-:Y:S01]  /*06d0*/  LOP3.LUT R2, R4, R25, RZ, 0x3c, !PT ;  /* 0x0000001904027212 */ /* 0x000fe200078e3cff */
[----:B------:R-:W4:Y:S03]  /*06e0*/  LDC R11, c[0x0][0x414] ;  /* 0x00010500ff0b7b82 */ /* 0x000f260000000800 */
[----:B------:R-:W-:Y:S01]  /*06f0*/  ISETP.GE.AND P2, PT, R2, RZ, PT ;  /* 0x000000ff0200720c */ /* 0x000fe20003f46270 */
[----:B-1----:R-:W1:Y:S01]  /*0700*/  MUFU.RCP R8, R8 ;  /* 0x0000000800087308 */ /* 0x002e620000001000 */
[----:B0-----:R-:W-:-:S05]  /*0710*/  IMAD.MOV.U32 R12, RZ, RZ, RZ ;  /* 0x000000ffff0c7224 */ /* 0x001fca00078e00ff */
[----:B------:R-:W-:Y:S02]  /*0720*/  @P0 VIADD R18, R18, 0x1 ;  /* 0x0000000112120836 */ /* 0x000fe40000000000 */
[----:B--2---:R-:W-:-:S04]  /*0730*/  IMAD.MOV R2, RZ, RZ, -R13 ;  /* 0x000000ffff027224 */ /* 0x004fc800078e0a0d */
[----:B------:R-:W-:Y:S01]  /*0740*/  @!P2 IMAD.MOV R18, RZ, RZ, -R18 ;  /* 0x000000ffff12a224 */ /* 0x000fe200078e0a12 */
[----:B------:R-:W-:Y:S01]  /*0750*/  @!P1 LOP3.LUT R18, RZ, R25, RZ, 0x33, !PT ;  /* 0x00000019ff129212 */ /* 0x000fe200078e33ff */
[----:B------:R-:W-:Y:S02]  /*0760*/  IMAD R15, R2, R5, RZ ;  /* 0x00000005020f7224 */ /* 0x000fe400078e02ff */
[----:B-1----:R-:W-:Y:S01]  /*0770*/  VIADD R9, R8, 0xffffffe ;  /* 0x0ffffffe08097836 */ /* 0x002fe20000000000 */
[----:B------:R-:W-:Y:S01]  /*0780*/  IABS R8, R18 ;  /* 0x0000001200087213 */ /* 0x000fe20000000000 */
[----:B------:R-:W-:Y:S01]  /*0790*/  IMAD.HI.U32 R12, R13, R15, R12 ;  /* 0x0000000f0d0c7227 */ /* 0x000fe200078e000c */
[----:B----4-:R-:W-:Y:S01]  /*07a0*/  IABS R2, R11 ;  /* 0x0000000b00027213 */ /* 0x010fe20000000000 */
[----:B------:R-:W-:Y:S04]  /*07b0*/  I2F.RP R13, R10 ;  /* 0x0000000a000d7306 */ /* 0x000fe80000209400 */
[----:B------:R-:W-:-:S04]  /*07c0*/  IMAD.HI.U32 R16, R12, R8, RZ ;  /* 0x000000080c107227 */ /* 0x000fc800078e00ff */
[----:B------:R-:W0:Y:S01]  /*07d0*/  F2I.FTZ.U32.TRUNC.NTZ R9, R9 ;  /* 0x0000000900097305 */ /* 0x000e22000021f000 */
[----:B------:R-:W-:-:S04]  /*07e0*/  IMAD.MOV R12, RZ, RZ, -R16 ;  /* 0x000000ffff0c7224 */ /* 0x000fc800078e0a10 */
[C---:B------:R-:W-:Y:S02]  /*07f0*/  IMAD R6, R5.reuse, R12, R8 ;  /* 0x0000000c05067224 */ /* 0x040fe400078e0208 */
[----:B------:R-:W-:Y:S01]  /*0800*/  IMAD.MOV.U32 R8, RZ, RZ, RZ ;  /* 0x000000ffff087224 */ /* 0x000fe200078e00ff */
[----:B------:R-:W1:Y:S02]  /*0810*/  I2F.RP R14, R2 ;  /* 0x00000002000e7306 */ /* 0x000e640000209400 */
[----:B------:R-:W-:Y:S01]  /*0820*/  ISETP.GT.U32.AND P1, PT, R5, R6, PT ;  /* 0x000000060500720c */ /* 0x000fe20003f24070 */
[----:B0-----:R-:W-:-:S05]  /*0830*/  IMAD.MOV R15, RZ, RZ, -R9 ;  /* 0x000000ffff0f7224 */ /* 0x001fca00078e0a09 */
[----:B------:R-:W0:Y:S01]  /*0840*/  MUFU.RCP R13, R13 ;  /* 0x0000000d000d7308 */ /* 0x000e220000001000 */
[----:B------:R-:W-:-:S04]  /*0850*/  IMAD R15, R15, R0, RZ ;  /* 0x000000000f0f7224 */ /* 0x000fc800078e02ff */
[----:B------:R-:W-:-:S03]  /*0860*/  IMAD.HI.U32 R15, R9, R15, R8 ;  /* 0x0000000f090f7227 */ /* 0x000fc600078e0008 */
[----:B-1----:R1:W2:Y:S01]  /*0870*/  MUFU.RCP R8, R14 ;  /* 0x0000000e00087308 */ /* 0x0022a20000001000 */
[----:B------:R-:W-:Y:S02]  /*0880*/  @!P1 IMAD.IADD R6, R6, 0x1, -R5 ;  /* 0x0000000106069824 */ /* 0x000fe400078e0a05 */
[----:B------:R-:W-:-:S03]  /*0890*/  IMAD.HI.U32 R12, R15, R19, RZ ;  /* 0x000000130f0c7227 */ /* 0x000fc600078e00ff */
[----:B------:R-:W-:Y:S01]  /*08a0*/  ISETP.GE.U32.AND P0, PT, R6, R5, PT ;  /* 0x000000050600720c */ /* 0x000fe20003f06070 */
[----:B------:R-:W-:Y:S01]  /*08b0*/  IMAD.MOV R6, RZ, RZ, -R12 ;  /* 0x000000ffff067224 */ /* 0x000fe200078e0a0c */
[C---:B------:R-:W-:Y:S01]  /*08c0*/  LOP3.LUT R5, R38.reuse, R3, RZ, 0x3c, !PT ;  /* 0x0000000326057212 */ /* 0x040fe200078e3cff */
[----:B0-----:R-:W-:Y:S02]  /*08d0*/  VIADD R9, R13, 0xffffffe ;  /* 0x0ffffffe0d097836 */ /* 0x001fe40000000000 */
[----:B-1----:R-:W-:Y:S01]  /*08e0*/  VIADD R14, R38, 0xfffffffe ;  /* 0xfffffffe260e7836 */ /* 0x002fe20000000000 */
[----:B------:R-:W-:Y:S01]  /*08f0*/  ISETP.GE.AND P4, PT, R5, RZ, PT ;  /* 0x000000ff0500720c */ /* 0x000fe20003f86270 */
[----:B------:R-:W-:Y:S01]  /*0900*/  IMAD.HI.U32 R13, R15, R21, RZ ;  /* 0x000000150f0d7227 */ /* 0x000fe200078e00ff */
[----:B------:R-:W-:Y:S01]  /*0910*/  LOP3.LUT R5, R18, R7, RZ, 0x3c, !PT ;  /* 0x0000000712057212 */ /* 0x000fe200078e3cff */
[----:B------:R-:W0:Y:S02]  /*0920*/  F2I.FTZ.U32.TRUNC.NTZ R9, R9 ;  /* 0x0000000900097305 */ /* 0x000e24000021f000 */
[----:B------:R-:W-:Y:S01]  /*0930*/  IMAD R19, R0, R6, R19 ;  /* 0x0000000600137224 */ /* 0x000fe200078e0213 */
[----:B------:R-:W-:Y:S01]  /*0940*/  IABS R6, R14 ;  /* 0x0000000e00067213 */ /* 0x000fe20000000000 */
[----:B------:R-:W-:Y:S01]  /*0950*/  @!P1 VIADD R16, R16, 0x1 ;  /* 0x0000000110109836 */ /* 0x000fe20000000000 */
[----:B------:R-:W-:Y:S01]  /*0960*/  ISETP.GE.AND P2, PT, R5, RZ, PT ;  /* 0x000000ff0500720c */ /* 0x000fe20003f46270 */
[----:B------:R-:W-:Y:S01]  /*0970*/  IMAD.MOV R17, RZ, RZ, -R13 ;  /* 0x000000ffff117224 */ /* 0x000fe200078e0a0d */
[----:B------:R-:W-:Y:S01]  /*0980*/  ISETP.NE.AND P1, PT, R7, RZ, PT ;  /* 0x000000ff0700720c */ /* 0x000fe20003f25270 */
[----:B--2---:R-:W-:Y:S01]  /*0990*/  VIADD R8, R8, 0xffffffe ;  /* 0x0ffffffe08087836 */ /* 0x004fe20000000000 */
[----:B------:R-:W-:Y:S01]  /*09a0*/  @P0 IADD3 R16, PT, PT, R16, 0x1, RZ ;  /* 0x0000000110100810 */ /* 0x000fe20007ffe0ff */
[C---:B------:R-:W-:Y:S01]  /*09b0*/  IMAD R21, R0.reuse, R17, R21 ;  /* 0x0000001100157224 */ /* 0x040fe200078e0215 */
[----:B------:R-:W-:Y:S01]  /*09c0*/  ISETP.GT.U32.AND P0, PT, R0, R19, PT ;  /* 0x000000130000720c */ /* 0x000fe20003f04070 */
[----:B------:R-:W-:Y:S01]  /*09d0*/  IMAD.MOV.U32 R17, RZ, RZ, R6 ;  /* 0x000000ffff117224 */ /* 0x000fe200078e0006 */
[----:B------:R1:W2:Y:S01]  /*09e0*/  F2I.FTZ.U32.TRUNC.NTZ R5, R8 ;  /* 0x0000000800057305 */ /* 0x0002a2000021f000 */
[----:B------:R-:W-:Y:S01]  /*09f0*/  IMAD.MOV.U32 R6, RZ, RZ, R16 ;  /* 0x000000ffff067224 */ /* 0x000fe200078e0010 */
[----:B------:R-:W-:Y:S01]  /*0a00*/  LOP3.LUT R16, R20, R3, RZ, 0x3c, !PT ;  /* 0x0000000314107212 */ /* 0x000fe200078e3cff */
[----:B------:R-:W-:Y:S01]  /*0a10*/  IMAD.HI.U32 R15, R15, R17, RZ ;  /* 0x000000110f0f7227 */ /* 0x000fe200078e00ff */
[----:B------:R-:W-:-:S02]  /*0a20*/  ISETP.GT.U32.AND P3, PT, R0, R21, PT ;  /* 0x000000150000720c */ /* 0x000fc40003f64070 */
[----:B------:R-:W-:Y:S01]  /*0a30*/  ISETP.GE.AND P5, PT, R16, RZ, PT ;  /* 0x000000ff1000720c */ /* 0x000fe20003fa6270 */
[----:B0-----:R-:W-:Y:S01]  /*0a40*/  IMAD.MOV R27, RZ, RZ, -R9 ;  /* 0x000000ffff1b7224 */ /* 0x001fe200078e0a09 */
[----:B------:R-:W-:Y:S01]  /*0a50*/  LOP3.LUT R14, R14, R3, RZ, 0x3c, !PT ;  /* 0x000000030e0e7212 */ /* 0x000fe200078e3cff */
[----:B------:R-:W-:Y:S02]  /*0a60*/  IMAD.MOV R20, RZ, RZ, -R15 ;  /* 0x000000ffff147224 */ /* 0x000fe400078e0a0f */
[----:B------:R-:W-:Y:S01]  /*0a70*/  @!P2 IMAD.MOV R6, RZ, RZ, -R6 ;  /* 0x000000ffff06a224 */ /* 0x000fe200078e0a06 */
[----:B------:R-:W-:Y:S01]  /*0a80*/  @!P1 LOP3.LUT R6, RZ, R7, RZ, 0x33, !PT ;  /* 0x00000007ff069212 */ /* 0x000fe200078e33ff */
[C---:B------:R-:W-:Y:S02]  /*0a90*/  IMAD R17, R0.reuse, R20, R17 ;  /* 0x0000001400117224 */ /* 0x040fe400078e0211 */
[----:B------:R-:W-:Y:S01]  /*0aa0*/  IMAD R27, R27, R10, RZ ;  /* 0x0000000a1b1b7224 */ /* 0x000fe200078e02ff */
[----:B------:R-:W-:Y:S01]  /*0ab0*/  IABS R20, R6 ;  /* 0x0000000600147213 */ /* 0x000fe20000000000 */
[----:B-1----:R-:W-:Y:S01]  /*0ac0*/  IMAD.MOV.U32 R8, RZ, RZ, RZ ;  /* 0x000000ffff087224 */ /* 0x002fe200078e00ff */
[----:B------:R-:W-:Y:S01]  /*0ad0*/  ISETP.GT.U32.AND P2, PT, R0, R17, PT ;  /* 0x000000110000720c */ /* 0x000fe20003f44070 */
[----:B------:R-:W-:-:S02]  /*0ae0*/  @!P0 IMAD.IADD R19, R19, 0x1, -R0 ;  /* 0x0000000113138824 */ /* 0x000fc400078e0a00 */
[----:B------:R-:W-:-:S03]  /*0af0*/  IMAD.HI.U32 R8, R9, R27, R8 ;  /* 0x0000001b09087227 */ /* 0x000fc600078e0008 */
[----:B------:R-:W-:Y:S01]  /*0b00*/  ISETP.GE.U32.AND P6, PT, R19, R0, PT ;  /* 0x000000001300720c */ /* 0x000fe20003fc6070 */
[----:B------:R-:W-:Y:S02]  /*0b10*/  IMAD.MOV.U32 R9, RZ, RZ, R20 ;  /* 0x000000ffff097224 */ /* 0x000fe400078e0014 */
[----:B------:R-:W-:Y:S02]  /*0b20*/  IMAD.MOV R16, RZ, RZ, -R18 ;  /* 0x000000ffff107224 */ /* 0x000fe400078e0a12 */
[----:B--2---:R-:W-:Y:S02]  /*0b30*/  IMAD.MOV R27, RZ, RZ, -R5 ;  /* 0x000000ffff1b7224 */ /* 0x004fe400078e0a05 */
[----:B------:R-:W-:-:S04]  /*0b40*/  IMAD.HI.U32 R24, R8, R9, RZ ;  /* 0x0000000908187227 */ /* 0x000fc800078e00ff */
[----:B------:R-:W-:Y:S02]  /*0b50*/  IMAD R25, R25, R16, R4 ;  /* 0x0000001019197224 */ /* 0x000fe400078e0204 */
[----:B------:R-:W-:Y:S02]  /*0b60*/  IMAD R19, R27, R2, RZ ;  /* 0x000000021b137224 */ /* 0x000fe400078e02ff */
[----:B------:R-:W-:Y:S01]  /*0b70*/  IMAD.MOV.U32 R4, RZ, RZ, RZ ;  /* 0x000000ffff047224 */ /* 0x000fe200078e00ff */
[----:B------:R-:W-:Y:S01]  /*0b80*/  IADD3 R36, PT, PT, R25, UR4, RZ ;  /* 0x0000000419247c10 */ /* 0x000fe2000fffe0ff */
[----:B------:R-:W-:Y:S01]  /*0b90*/  IMAD.MOV R8, RZ, RZ, -R24 ;  /* 0x000000ffff087224 */ /* 0x000fe200078e0a18 */
[----:B------:R-:W0:Y:S01]  /*0ba0*/  LDCU UR4, c[0x0][0x3fc] ;  /* 0x00007f80ff0477ac */ /* 0x000e220008000800 */
[----:B------:R-:W-:Y:S01]  /*0bb0*/  IMAD.HI.U32 R4, R5, R19, R4 ;  /* 0x0000001305047227 */ /* 0x000fe200078e0004 */
[----:B------:R-:W-:-:S03]  /*0bc0*/  IABS R19, R36 ;  /* 0x0000002400137213 */ /* 0x000fc60000000000 */
[----:B------:R-:W-:Y:S02]  /*0bd0*/  IMAD R5, R10, R8, R9 ;  /* 0x000000080a057224 */ /* 0x000fe400078e0209 */
[--C-:B------:R-:W-:Y:S02]  /*0be0*/  @!P2 IMAD.IADD R17, R17, 0x1, -R0.reuse ;  /* 0x000000011111a824 */ /* 0x100fe400078e0a00 */
[----:B------:R-:W-:Y:S02]  /*0bf0*/  @!P3 IMAD.IADD R21, R21, 0x1, -R0 ;  /* 0x000000011515b824 */ /* 0x000fe400078e0a00 */
[----:B------:R-:W-:Y:S01]  /*0c00*/  @!P0 VIADD R12, R12, 0x1 ;  /* 0x000000010c0c8836 */ /* 0x000fe20000000000 */
[----:B------:R-:W-:Y:S01]  /*0c10*/  ISETP.GT.U32.AND P0, PT, R10, R5, PT ;  /* 0x000000050a00720c */ /* 0x000fe20003f04070 */
[C---:B------:R-:W-:Y:S01]  /*0c20*/  VIADD R20, R36.reuse, 0xffffffff ;  /* 0xffffffff24147836 */ /* 0x040fe20000000000 */
[-C--:B------:R-:W-:Y:S01]  /*0c30*/  ISETP.GE.U32.AND P1, PT, R21, R0.reuse, PT ;  /* 0x000000001500720c */ /* 0x080fe20003f26070 */
[----:B------:R-:W-:Y:S01]  /*0c40*/  @!P3 VIADD R13, R13, 0x1 ;  /* 0x000000010d0db836 */ /* 0x000fe20000000000 */
[----:B------:R-:W-:Y:S01]  /*0c50*/  ISETP.GE.U32.AND P3, PT, R17, R0, PT ;  /* 0x000000001100720c */ /* 0x000fe20003f66070 */
[----:B------:R-:W-:Y:S01]  /*0c60*/  VIADD R22, R36, 0xfffffffe ;  /* 0xfffffffe24167836 */ /* 0x000fe20000000000 */
[----:B------:R-:W-:Y:S01]  /*0c70*/  @P6 IADD3 R12, PT, PT, R12, 0x1, RZ ;  /* 0x000000010c0c6810 */ /* 0x000fe20007ffe0ff */
[----:B------:R-:W-:Y:S01]  /*0c80*/  IMAD.HI.U32 R16, R4, R19, RZ ;  /* 0x0000001304107227 */ /* 0x000fe200078e00ff */
[----:B------:R-:W-:-:S02]  /*0c90*/  IABS R21, R20 ;  /* 0x0000001400157213 */ /* 0x000fc40000000000 */
[----:B------:R-:W-:Y:S01]  /*0ca0*/  ISETP.GE.AND P6, PT, R14, RZ, PT ;  /* 0x000000ff0e00720c */ /* 0x000fe20003fc6270 */
[----:B------:R-:W-:Y:S01]  /*0cb0*/  IMAD.MOV R17, RZ, RZ, -R16 ;  /* 0x000000ffff117224 */ /* 0x000fe200078e0a10 */
[----:B------:R-:W-:Y:S01]  /*0cc0*/  IABS R27, R22 ;  /* 0x00000016001b7213 */ /* 0x000fe20000000000 */
[----:B------:R-:W-:Y:S01]  /*0cd0*/  IMAD.HI.U32 R8, R4, R21, RZ ;  /* 0x0000001504087227 */ /* 0x000fe200078e00ff */
[-C--:B------:R-:W-:Y:S02]  /*0ce0*/  LOP3.LUT R20, R20, R11.reuse, RZ, 0x3c, !PT ;  /* 0x0000000b14147212 */ /* 0x080fe400078e3cff */
[----:B------:R-:W-:Y:S01]  /*0cf0*/  LOP3.LUT R22, R22, R11, RZ, 0x3c, !PT ;  /* 0x0000000b16167212 */ /* 0x000fe200078e3cff */
[----:B------:R-:W-:Y:S02]  /*0d00*/  @!P2 VIADD R15, R15, 0x1 ;  /* 0x000000010f0fa836 */ /* 0x000fe40000000000 */
[----:B------:R-:W-:-:S04]  /*0d10*/  IMAD.HI.U32 R9, R4, R27, RZ ;  /* 0x0000001b04097227 */ /* 0x000fc800078e00ff */
[----:B------:R-:W-:Y:S02]  /*0d20*/  IMAD.MOV R0, RZ, RZ, -R8 ;  /* 0x000000ffff007224 */ /* 0x000fe400078e0a08 */
[C---:B------:R-:W-:Y:S02]  /*0d30*/  IMAD R17, R2.reuse, R17, R19 ;  /* 0x0000001102117224 */ /* 0x040fe400078e0213 */
[----:B------:R-:W-:Y:S02]  /*0d40*/  @!P0 IMAD.IADD R5, R5, 0x1, -R10 ;  /* 0x0000000105058824 */ /* 0x000fe400078e0a0a */
[----:B------:R-:W-:Y:S01]  /*0d50*/  @P3 VIADD R15, R15, 0x1 ;  /* 0x000000010f0f3836 */ /* 0x000fe20000000000 */
[----:B------:R-:W-:Y:S01]  /*0d60*/  ISETP.NE.AND P3, PT, R3, RZ, PT ;  /* 0x000000ff0300720c */ /* 0x000fe20003f65270 */
[----:B------:R-:W-:Y:S01]  /*0d70*/  IMAD.MOV R4, RZ, RZ, -R9 ;  /* 0x000000ffff047224 */ /* 0x000fe200078e0a09 */
[----:B------:R-:W-:Y:S01]  /*0d80*/  ISETP.GE.U32.AND P2, PT, R5, R10, PT ;  /* 0x0000000a0500720c */ /* 0x000fe20003f46070 */
[----:B------:R-:W-:Y:S01]  /*0d90*/  IMAD R19, R2, R0, R21 ;  /* 0x0000000002137224 */ /* 0x000fe200078e0215 */
[----:B------:R-:W-:Y:S01]  /*0da0*/  LOP3.LUT R0, R6, R23, RZ, 0x3c, !PT ;  /* 0x0000001706007212 */ /* 0x000fe200078e3cff */
[----:B------:R-:W-:Y:S01]  /*0db0*/  @!P6 IMAD.MOV R15, RZ, RZ, -R15 ;  /* 0x000000ffff0fe224 */ /* 0x000fe200078e0a0f */
[C---:B------:R-:W-:Y:S01]  /*0dc0*/  ISETP.GT.U32.AND P6, PT, R2.reuse, R17, PT ;  /* 0x000000110200720c */ /* 0x040fe20003fc4070 */
[----:B------:R-:W-:Y:S01]  /*0dd0*/  IMAD R21, R2, R4, R27 ;  /* 0x0000000402157224 */ /* 0x000fe200078e021b */
[----:B------:R-:W-:Y:S01]  /*0de0*/  LOP3.LUT R5, RZ, R3, RZ, 0x33, !PT ;  /* 0x00000003ff057212 */ /* 0x000fe200078e33ff */
        /* <DEDUP_REMOVED lines=8> */
[C---:B------:R-:W-:Y:S01]  /*0e70*/  SEL R34, R5.reuse, R12, !P3 ;  /* 0x0000000c05227207 */ /* 0x040fe20005800000 */
[----:B------:R-:W-:Y:S01]  /*0e80*/  @P2 VIADD R24, R24, 0x1 ;  /* 0x0000000118182836 */ /* 0x000fe20000000000 */
[----:B------:R-:W-:Y:S01]  /*0e90*/  SEL R32, R5, R13, !P3 ;  /* 0x0000000d05207207 */ /* 0x000fe20005800000 */
[----:B------:R-:W-:Y:S01]  /*0ea0*/  @!P6 IMAD.IADD R17, R17, 0x1, -R2 ;  /* 0x000000011111e824 */ /* 0x000fe200078e0a02 */
[----:B------:R-:W-:Y:S01]  /*0eb0*/  SEL R30, R5, R15, !P3 ;  /* 0x0000000f051e7207 */ /* 0x000fe20005800000 */
[----:B------:R-:W-:Y:S01]  /*0ec0*/  @!P1 IMAD.MOV R24, RZ, RZ, -R24 ;  /* 0x000000ffff189224 */ /* 0x000fe200078e0a18 */
[----:B------:R-:W-:Y:S01]  /*0ed0*/  LOP3.LUT R0, R36, R11, RZ, 0x3c, !PT ;  /* 0x0000000b24007212 */ /* 0x000fe200078e3cff */
[----:B------:R-:W-:Y:S01]  /*0ee0*/  @!P4 IMAD.IADD R21, R21, 0x1, -R2 ;  /* 0x000000011515c824 */ /* 0x000fe200078e0a02 */
[-C--:B------:R-:W-:Y:S01]  /*0ef0*/  ISETP.GE.U32.AND P1, PT, R17, R2.reuse, PT ;  /* 0x000000021100720c */ /* 0x080fe20003f26070 */
[----:B------:R-:W-:Y:S01]  /*0f00*/  @!P6 VIADD R16, R16, 0x1 ;  /* 0x000000011010e836 */ /* 0x000fe20000000000 */
[-C--:B------:R-:W-:Y:S01]  /*0f10*/  @!P5 IADD3 R19, PT, PT, R19, -R2.reuse, RZ ;  /* 0x800000021313d210 */ /* 0x080fe20007ffe0ff */
[----:B------:R-:W1:Y:S01]  /*0f20*/  LDC.64 R4, c[0x0][0x3e0] ;  /* 0x0000f800ff047b82 */ /* 0x000e620000000a00 */
[----:B------:R-:W-:Y:S01]  /*0f30*/  @!P0 LOP3.LUT R24, RZ, R23, RZ, 0x33, !PT ;  /* 0x00000017ff188212 */ /* 0x000fe200078e33ff */
[----:B------:R-:W-:Y:S01]  /*0f40*/  @!P5 VIADD R8, R8, 0x1 ;  /* 0x000000010808d836 */ /* 0x000fe20000000000 */
[-C--:B------:R-:W-:Y:S01]  /*0f50*/  ISETP.GE.U32.AND P3, PT, R19, R2.reuse, PT ;  /* 0x000000021300720c */ /* 0x080fe20003f66070 */
[----:B------:R-:W-:Y:S01]  /*0f60*/  @!P4 VIADD R9, R9, 0x1 ;  /* 0x000000010909c836 */ /* 0x000fe20000000000 */
[----:B------:R-:W-:Y:S01]  /*0f70*/  ISETP.GE.U32.AND P0, PT, R21, R2, PT ;  /* 0x000000021500720c */ /* 0x000fe20003f06070 */
[----:B------:R-:W-:Y:S01]  /*0f80*/  IMAD R15, R34, R3, RZ ;  /* 0x00000003220f7224 */ /* 0x000fe200078e02ff */
[----:B------:R-:W-:Y:S01]  /*0f90*/  ISETP.GE.AND P2, PT, R0, RZ, PT ;  /* 0x000000ff0000720c */ /* 0x000fe20003f46270 */
[----:B------:R-:W-:Y:S01]  /*0fa0*/  IMAD.MOV R0, RZ, RZ, -R24 ;  /* 0x000000ffff007224 */ /* 0x000fe200078e0a18 */
[----:B------:R-:W-:Y:S01]  /*0fb0*/  ISETP.GE.AND P6, PT, R20, RZ, PT ;  /* 0x000000ff1400720c */ /* 0x000fe20003fc6270 */
[----:B------:R-:W-:Y:S01]  /*0fc0*/  @P1 VIADD R16, R16, 0x1 ;  /* 0x0000000110101836 */ /* 0x000fe20000000000 */
[----:B------:R-:W-:Y:S01]  /*0fd0*/  ISETP.GE.AND P5, PT, R22, RZ, PT ;  /* 0x000000ff1600720c */ /* 0x000fe20003fa6270 */
[----:B------:R-:W-:Y:S01]  /*0fe0*/  IMAD R23, R23, R0, R6 ;  /* 0x0000000017177224 */ /* 0x000fe200078e0206 */
[----:B------:R-:W-:Y:S01]  /*0ff0*/  ISETP.NE.AND P1, PT, R11, RZ, PT ;  /* 0x000000ff0b00720c */ /* 0x000fe20003f25270 */
[----:B------:R-:W-:Y:S01]  /*1000*/  IMAD.MOV.U32 R21, RZ, RZ, R16 ;  /* 0x000000ffff157224 */ /* 0x000fe200078e0010 */
[----:B------:R-:W-:Y:S01]  /*1010*/  LOP3.LUT R0, RZ, R11, RZ, 0x33, !PT ;  /* 0x0000000bff007212 */ /* 0x000fe200078e33ff */
[----:B------:R-:W-:Y:S01]  /*1020*/  @P3 VIADD R8, R8, 0x1 ;  /* 0x0000000108083836 */ /* 0x000fe20000000000 */
[----:B------:R-:W-:Y:S01]  /*1030*/  IADD3 R6, PT, PT, -R6, RZ, RZ ;  /* 0x000000ff06067210 */ /* 0x000fe20007ffe1ff */
[----:B------:R-:W-:-:S02]  /*1040*/  @P0 VIADD R9, R9, 0x1 ;  /* 0x0000000109090836 */ /* 0x000fc40000000000 */
[----:B------:R-:W-:Y:S02]  /*1050*/  @!P2 IMAD.MOV R21, RZ, RZ, -R21 ;  /* 0x000000ffff15a224 */ /* 0x000fe400078e0a15 */
[----:B------:R-:W-:Y:S02]  /*1060*/  @!P6 IMAD.MOV R8, RZ, RZ, -R8 ;  /* 0x000000ffff08e224 */ /* 0x000fe400078e0a08 */
[----:B------:R-:W-:Y:S01]  /*1070*/  @!P5 IMAD.MOV R9, RZ, RZ, -R9 ;  /* 0x000000ffff09d224 */ /* 0x000fe200078e0a09 */
[----:B------:R-:W-:Y:S01]  /*1080*/  SEL R21, R0, R21, !P1 ;  /* 0x0000001500157207 */ /* 0x000fe20004800000 */
[----:B------:R-:W-:Y:S01]  /*1090*/  IMAD R22, R42, R23, RZ ;  /* 0x000000172a167224 */ /* 0x000fe200078e02ff */
[C---:B------:R-:W-:Y:S01]  /*10a0*/  SEL R20, R0.reuse, R8, !P1 ;  /* 0x0000000800147207 */ /* 0x040fe20004800000 */
[----:B------:R-:W-:Y:S01]  /*10b0*/  IMAD R18, R7, R6, R18 ;  /* 0x0000000607127224 */ /* 0x000fe200078e0212 */
[----:B------:R-:W-:Y:S01]  /*10c0*/  SEL R19, R0, R9, !P1 ;  /* 0x0000000900137207 */ /* 0x000fe20004800000 */
[----:B0-----:R-:W-:-:S02]  /*10d0*/  IMAD R17, R22, UR4, RZ ;  /* 0x0000000416117c24 */ /* 0x001fc4000f8e02ff */
[-C--:B------:R-:W-:Y:S02]  /*10e0*/  IMAD R13, R21, R11.reuse, RZ ;  /* 0x0000000b150d7224 */ /* 0x080fe400078e02ff */
[----:B------:R-:W-:Y:S02]  /*10f0*/  IMAD R12, R20, R11, RZ ;  /* 0x0000000b140c7224 */ /* 0x000fe400078e02ff */
[----:B-1----:R-:W-:-:S04]  /*1100*/  IMAD.WIDE R16, R17, 0x4, R4 ;  /* 0x0000000411107825 */ /* 0x002fc800078e0204 */
[----:B------:R-:W-:Y:S02]  /*1110*/  IMAD R14, R32, R3, RZ ;  /* 0x00000003200e7224 */ /* 0x000fe400078e02ff */
[----:B------:R-:W-:-:S07]  /*1120*/  IMAD R11, R19, R11, RZ ;  /* 0x0000000b130b7224 */ /* 0x000fce00078e02ff */
.L_x_423:
[----:B------:R-:W0:Y:S01]  /*1130*/  LDC R0, c[0x0][0x410] ;  /* 0x00010400ff007b82 */ /* 0x000e220000000800 */
[----:B------:R-:W1:Y:S01]  /*1140*/  LDCU UR12, c[0x0][0x39c] ;  /* 0x00007380ff0c77ac */ /* 0x000e620008000800 */
[----:B------:R-:W-:Y:S01]  /*1150*/  IMAD R7, R42, R23, RZ ;  /* 0x000000172a077224 */ /* 0x000fe200078e02ff */
[----:B------:R-:W-:Y:S01]  /*1160*/  MOV R28, R16 ;  /* 0x00000010001c7202 */ /* 0x000fe20000000f00 */
[----:B------:R-:W-:Y:S01]  /*1170*/  VIADD R6, R38, 0xfffffffe ;  /* 0xfffffffe26067836 */ /* 0x000fe20000000000 */
[----:B------:R-:W2:Y:S01]  /*1180*/  LDCU UR4, c[0x0][0x3a0] ;  /* 0x00007400ff0477ac */ /* 0x000ea20008000800 */
[----:B------:R-:W-:Y:S01]  /*1190*/  IMAD.MOV.U32 R29, RZ, RZ, R17 ;  /* 0x000000ffff1d7224 */ /* 0x000fe200078e0011 */
[----:B------:R-:W4:Y:S01]  /*11a0*/  LDCU UR9, c[0x0][0x418] ;  /* 0x00008300ff0977ac */ /* 0x000f220008000800 */
[----:B------:R-:W5:Y:S01]  /*11b0*/  LDCU UR5, c[0x0][0x394] ;  /* 0x00007280ff0577ac */ /* 0x000f620008000800 */
[----:B------:R-:W3:Y:S01]  /*11c0*/  LDCU UR8, c[0x0][0x398] ;  /* 0x00007300ff0877ac */ /* 0x000ee20008000800 */
[----:B-1----:R-:W-:-:S02]  /*11d0*/  IMAD R9, R24, UR12, RZ ;  /* 0x0000000c18097c24 */ /* 0x002fc4000f8e02ff */
[C---:B--2---:R-:W-:Y:S01]  /*11e0*/  IMAD R8, R22.reuse, UR4, RZ ;  /* 0x0000000416087c24 */ /* 0x044fe2000f8e02ff */
[----:B0-----:R-:W-:Y:S01]  /*11f0*/  IABS R10, R0 ;  /* 0x00000000000a7213 */ /* 0x001fe20000000000 */
[----:B------:R-:W0:Y:S01]  /*1200*/  LDCU UR4, c[0x0][0x41c] ;  /* 0x00008380ff0477ac */ /* 0x000e220008000800 */
[----:B------:R-:W-:Y:S01]  /*1210*/  SHF.R.S32.HI R3, RZ, 0x1f, R9 ;  /* 0x0000001fff037819 */ /* 0x000fe20000011409 */
[----:B------:R-:W-:Y:S01]  /*1220*/  VIADD R22, R22, 0x1 ;  /* 0x0000000116167836 */ /* 0x000fe20000000000 */
[----:B------:R-:W1:Y:S01]  /*1230*/  I2F.RP R0, R10 ;  /* 0x0000000a00007306 */ /* 0x000e620000209400 */
[----:B------:R-:W-:-:S04]  /*1240*/  IADD3 R9, P0, PT, R9, R8, RZ ;  /* 0x0000000809097210 */ /* 0x000fc80007f1e0ff */
[----:B------:R-:W-:Y:S01]  /*1250*/  LEA.HI.X.SX32 R8, R8, R3, 0x1, P0 ;  /* 0x0000000308087211 */ /* 0x000fe200000f0eff */
[----:B------:R-:W-:Y:S01]  /*1260*/  IMAD.IADD R3, R42, 0x1, R7 ;  /* 0x000000012a037824 */ /* 0x000fe200078e0207 */
[----:B-----5:R-:W-:Y:S01]  /*1270*/  ISETP.GE.AND P0, PT, R21, UR5, PT ;  /* 0x0000000515007c0c */ /* 0x020fe2000bf06270 */
[----:B----4-:R-:W-:-:S03]  /*1280*/  IMAD R7, R30, UR9, RZ ;  /* 0x000000091e077c24 */ /* 0x010fc6000f8e02ff */
[----:B------:R-:W-:Y:S02]  /*1290*/  ISETP.GE.AND P1, PT, R22, R3, PT ;  /* 0x000000031600720c */ /* 0x000fe40003f26270 */
[----:B---3--:R-:W-:Y:S01]  /*12a0*/  ISETP.GE.OR P2, PT, R34, UR8, P0 ;  /* 0x0000000822007c0c */ /* 0x008fe20008746670 */
[----:B-1----:R-:W1:Y:S01]  /*12b0*/  MUFU.RCP R0, R0 ;  /* 0x0000000000007308 */ /* 0x002e620000001000 */
[----:B------:R-:W-:Y:S02]  /*12c0*/  P2R R37, PR, RZ, 0x2 ;  /* 0x00000002ff257803 */ /* 0x000fe40000000000 */
[----:B------:R-:W-:Y:S02]  /*12d0*/  ISETP.NE.AND P1, PT, R7, R6, PT ;  /* 0x000000060700720c */ /* 0x000fe40003f25270 */
[----:B------:R-:W-:Y:S01]  /*12e0*/  P2R R2, PR, RZ, 0x4 ;  /* 0x00000004ff027803 */ /* 0x000fe20000000000 */
[----:B-1----:R-:W-:Y:S01]  /*12f0*/  VIADD R4, R0, 0xffffffe ;  /* 0x0ffffffe00047836 */ /* 0x002fe20000000000 */
[----:B------:R-:W-:-:S03]  /*1300*/  P2R R0, PR, RZ, 0x2 ;  /* 0x00000002ff007803 */ /* 0x000fc60000000000 */
[----:B------:R1:W2:Y:S02]  /*1310*/  F2I.FTZ.U32.TRUNC.NTZ R5, R4 ;  /* 0x0000000400057305 */ /* 0x0002a4000021f000 */
[----:B-1----:R-:W-:Y:S02]  /*1320*/  IMAD.MOV.U32 R4, RZ, RZ, RZ ;  /* 0x000000ffff047224 */ /* 0x002fe400078e00ff */
[----:B--2---:R-:W-:-:S04]  /*1330*/  IMAD.MOV R27, RZ, RZ, -R5 ;  /* 0x000000ffff1b7224 */ /* 0x004fc800078e0a05 */
[----:B------:R-:W-:-:S04]  /*1340*/  IMAD R3, R27, R10, RZ ;  /* 0x0000000a1b037224 */ /* 0x000fc800078e02ff */
[----:B------:R-:W-:-:S04]  /*1350*/  IMAD.HI.U32 R5, R5, R3, R4 ;  /* 0x0000000305057227 */ /* 0x000fc800078e0004 */
[----:B0-----:R-:W-:-:S07]  /*1360*/  VIADD R3, R18, UR4 ;  /* 0x0000000412037c36 */ /* 0x001fce0008000000 */
.L_x_422:
[----:B------:R-:W0:Y:S01]  /*1370*/  LDC R46, c[0x0][0x410] ;  /* 0x00010400ff2e7b82 */ /* 0x000e220000000800 */
[----:B------:R-:W-:Y:S02]  /*1380*/  IABS R26, R3 ;  /* 0x00000003001a7213 */ /* 0x000fe40000000000 */
[----:B------:R-:W-:-:S03]  /*1390*/  ISETP.NE.AND P4, PT, R2, RZ, PT ;  /* 0x000000ff0200720c */ /* 0x000fc60003f85270 */
[----:B------:R-:W-:-:S04]  /*13a0*/  IMAD.HI.U32 R39, R5, R26, RZ ;  /* 0x0000001a05277227 */ /* 0x000fc800078e00ff */
[----:B------:R-:W-:Y:S01]  /*13b0*/  IMAD.MOV R27, RZ, RZ, -R39 ;  /* 0x000000ffff1b7224 */ /* 0x000fe200078e0a27 */
        /* <DEDUP_REMOVED lines=17> */
[----:B------:R-:W-:-:S02]  /*14d0*/  ISETP.LT.OR P2, PT, R44, RZ, P2 ;  /* 0x000000ff2c00720c */ /* 0x000fc40001741670 */
[C---:B------:R-:W-:Y:S02]  /*14e0*/  ISETP.GE.OR P1, PT, R39.reuse, UR10, P1 ;  /* 0x0000000a27007c0c */ /* 0x040fe40008f26670 */
[----:B------:R-:W-:-:S11]  /*14f0*/  ISETP.GE.OR P2, PT, R39, UR10, P2 ;  /* 0x0000000a27007c0c */ /* 0x000fd60009746670 */
[----:B------:R-:W0:Y:S01]  /*1500*/  @!P1 LDC.64 R26, c[0x0][0x380] ;  /* 0x0000e000ff1a9b82 */ /* 0x000e220000000a00 */
[C---:B------:R-:W-:Y:S02]  /*1510*/  @!P1 IMAD R43, R49.reuse, UR16, R34 ;  /* 0x00000010312b9c24 */ /* 0x040fe4000f8e0222 */
[----:B------:R-:W-:-:S03]  /*1520*/  @!P2 IMAD R47, R49, UR16, R32 ;  /* 0x00000010312fac24 */ /* 0x000fc6000f8e0220 */
[----:B------:R-:W-:-:S04]  /*1530*/  @!P1 IADD3 R45, P3, PT, R43, R9, RZ ;  /* 0x000000092b2d9210 */ /* 0x000fc80007f7e0ff */
[----:B------:R-:W-:Y:S02]  /*1540*/  @!P1 LEA.HI.X.SX32 R48, R43, R8, 0x1, P3 ;  /* 0x000000082b309211 */ /* 0x000fe400018f0eff */
[----:B------:R-:W-:Y:S02]  /*1550*/  LOP3.LUT R43, R39, R30, R21, 0xfe, !PT ;  /* 0x0000001e272b7212 */ /* 0x000fe400078efe15 */
[----:B0-----:R-:W-:-:S04]  /*1560*/  @!P1 LEA R44, P3, R45, R26, 0x2 ;  /* 0x0000001a2d2c9211 */ /* 0x001fc800078610ff */
[----:B------:R-:W-:Y:S01]  /*1570*/  @!P1 LEA.HI.X R45, R45, R27, R48, 0x2, P3 ;  /* 0x0000001b2d2d9211 */ /* 0x000fe200018f1430 */
[----:B------:R-:W-:Y:S01]  /*1580*/  IMAD.MOV.U32 R48, RZ, RZ, RZ ;  /* 0x000000ffff307224 */ /* 0x000fe200078e00ff */
[----:B------:R-:W-:Y:S01]  /*1590*/  ISETP.GE.AND P3, PT, R21, UR11, PT ;  /* 0x0000000b15007c0c */ /* 0x000fe2000bf66270 */
[----:B------:R-:W0:Y:S03]  /*15a0*/  @!P2 LDC.64 R26, c[0x0][0x380] ;  /* 0x0000e000ff1aab82 */ /* 0x000e260000000a00 */
[----:B------:R-:W-:Y:S01]  /*15b0*/  ISETP.GE.OR P3, PT, R30, UR16, P3 ;  /* 0x000000101e007c0c */ /* 0x000fe20009f66670 */
[----:B------:R1:W2:Y:S03]  /*15c0*/  @!P1 LDG.E R48, desc[UR6][R44.64] ;  /* 0x000000062c309981 */ /* 0x0002a6000c1e1900 */
[----:B------:R-:W-:-:S04]  /*15d0*/  ISETP.LT.OR P3, PT, R43, RZ, P3 ;  /* 0x000000ff2b00720c */ /* 0x000fc80001f61670 */
[----:B------:R-:W-:Y:S01]  /*15e0*/  ISETP.GE.OR P3, PT, R39, UR10, P3 ;  /* 0x0000000a27007c0c */ /* 0x000fe20009f66670 */
[----:B-1----:R-:W-:Y:S02]  /*15f0*/  IMAD.MOV.U32 R44, RZ, RZ, R28 ;  /* 0x000000ffff2c7224 */ /* 0x002fe400078e001c */
[----:B------:R-:W-:Y:S01]  /*1600*/  IMAD.MOV.U32 R45, RZ, RZ, R29 ;  /* 0x000000ffff2d7224 */ /* 0x000fe200078e001d */
[----:B------:R-:W-:-:S04]  /*1610*/  @!P2 IADD3 R50, P1, PT, R47, R9, RZ ;  /* 0x000000092f32a210 */ /* 0x000fc80007f3e0ff */
[----:B------:R-:W2:Y:S05]  /*1620*/  LDG.E R43, desc[UR6][R44.64] ;  /* 0x000000062c2b7981 */ /* 0x000eaa000c1e1900 */
[----:B------:R-:W1:Y:S01]  /*1630*/  @!P3 LDC.64 R28, c[0x0][0x380] ;  /* 0x0000e000ff1cbb82 */ /* 0x000e620000000a00 */
[----:B------:R-:W-:Y:S02]  /*1640*/  @!P2 LEA.HI.X.SX32 R47, R47, R8, 0x1, P1 ;  /* 0x000000082f2fa211 */ /* 0x000fe400008f0eff */
[----:B0-----:R-:W-:Y:S01]  /*1650*/  @!P2 LEA R26, P1, R50, R26, 0x2 ;  /* 0x0000001a321aa211 */ /* 0x001fe200078210ff */
[----:B------:R-:W-:-:S03]  /*1660*/  @!P3 IMAD R49, R49, UR16, R30 ;  /* 0x000000103131bc24 */ /* 0x000fc6000f8e021e */
[----:B------:R-:W-:Y:S01]  /*1670*/  @!P2 LEA.HI.X R27, R50, R27, R47, 0x2, P1 ;  /* 0x0000001b321ba211 */ /* 0x000fe200008f142f */
[----:B------:R-:W-:Y:S01]  /*1680*/  HFMA2 R47, -RZ, RZ, 0, 0 ;  /* 0x00000000ff2f7431 */ /* 0x000fe200000001ff */
[C---:B------:R-:W-:Y:S01]  /*1690*/  @!P3 IADD3 R51, P1, PT, R49.reuse, R9, RZ ;  /* 0x000000093133b210 */ /* 0x040fe20007f3e0ff */
[----:B------:R-:W3:Y:S04]  /*16a0*/  LDG.E R50, desc[UR6][R44.64+0x4] ;  /* 0x000004062c327981 */ /* 0x000ee8000c1e1900 */
[----:B------:R0:W3:Y:S01]  /*16b0*/  @!P2 LDG.E R47, desc[UR6][R26.64] ;  /* 0x000000061a2fa981 */ /* 0x0000e2000c1e1900 */
[----:B------:R-:W-:Y:S02]  /*16c0*/  @!P3 LEA.HI.X.SX32 R54, R49, R8, 0x1, P1 ;  /* 0x000000083136b211 */ /* 0x000fe400008f0eff */
[----:B-1----:R-:W-:-:S02]  /*16d0*/  @!P3 LEA R52, P1, R51, R28, 0x2 ;  /* 0x0000001c3334b211 */ /* 0x002fc400078210ff */
[----:B------:R-:W4:Y:S02]  /*16e0*/  LDG.E R28, desc[UR6][R44.64+0x8] ;  /* 0x000008062c1c7981 */ /* 0x000f24000c1e1900 */
[----:B------:R-:W-:Y:S01]  /*16f0*/  @!P3 LEA.HI.X R53, R51, R29, R54, 0x2, P1 ;  /* 0x0000001d3335b211 */ /* 0x000fe200008f1436 */
[----:B------:R-:W-:-:S06]  /*1700*/  IMAD.MOV.U32 R51, RZ, RZ, RZ ;  /* 0x000000ffff337224 */ /* 0x000fcc00078e00ff */
[----:B------:R1:W4:Y:S01]  /*1710*/  @!P3 LDG.E R51, desc[UR6][R52.64] ;  /* 0x000000063433b981 */ /* 0x000322000c1e1900 */
[----:B------:R-:W-:Y:S02]  /*1720*/  ISETP.GE.AND P5, PT, R20, UR11, PT ;  /* 0x0000000b14007c0c */ /* 0x000fe4000bfa6270 */
[----:B0-----:R-:W-:Y:S02]  /*1730*/  LOP3.LUT R26, R39, R34, R20, 0xfe, !PT ;  /* 0x00000022271a7212 */ /* 0x001fe400078efe14 */
[----:B------:R-:W-:-:S04]  /*1740*/  ISETP.GE.OR P1, PT, R34, UR16, P5 ;  /* 0x0000001022007c0c */ /* 0x000fc8000af26670 */
[----:B------:R-:W-:-:S04]  /*1750*/  ISETP.LT.OR P1, PT, R26, RZ, P1 ;  /* 0x000000ff1a00720c */ /* 0x000fc80000f21670 */
[C---:B------:R-:W-:Y:S01]  /*1760*/  ISETP.GE.OR P1, PT, R39.reuse, UR10, P1 ;  /* 0x0000000a27007c0c */ /* 0x040fe20008f26670 */
[----:B------:R-:W-:-:S12]  /*1770*/  IMAD R29, R39, UR11, R20 ;  /* 0x0000000b271d7c24 */ /* 0x000fd8000f8e0214 */
[----:B------:R-:W0:Y:S01]  /*1780*/  @!P1 LDC.64 R26, c[0x0][0x380] ;  /* 0x0000e000ff1a9b82 */ /* 0x000e220000000a00 */
[----:B------:R-:W-:-:S05]  /*1790*/  @!P1 IMAD R54, R29, UR16, R34 ;  /* 0x000000101d369c24 */ /* 0x000fca000f8e0222 */
[----:B------:R-:W-:-:S04]  /*17a0*/  @!P1 IADD3 R49, P2, PT, R54, R9, RZ ;  /* 0x0000000936319210 */ /* 0x000fc80007f5e0ff */
[----:B-1----:R-:W-:Y:S02]  /*17b0*/  @!P1 LEA.HI.X.SX32 R52, R54, R8, 0x1, P2 ;  /* 0x0000000836349211 */ /* 0x002fe400010f0eff */
[----:B0-----:R-:W-:Y:S02]  /*17c0*/  @!P1 LEA R54, P2, R49, R26, 0x2 ;  /* 0x0000001a31369211 */ /* 0x001fe400078410ff */
[----:B------:R-:W-:Y:S02]  /*17d0*/  LOP3.LUT R26, R39, R32, R20, 0xfe, !PT ;  /* 0x00000020271a7212 */ /* 0x000fe400078efe14 */
[----:B------:R-:W-:Y:S02]  /*17e0*/  @!P1 LEA.HI.X R55, R49, R27, R52, 0x2, P2 ;  /* 0x0000001b31379211 */ /* 0x000fe400010f1434 */
[----:B------:R-:W-:-:S04]  /*17f0*/  ISETP.GE.OR P2, PT, R32, UR16, P5 ;  /* 0x0000001020007c0c */ /* 0x000fc8000af46670 */
[----:B------:R-:W-:-:S04]  /*1800*/  ISETP.LT.OR P2, PT, R26, RZ, P2 ;  /* 0x000000ff1a00720c */ /* 0x000fc80001741670 */
[----:B------:R-:W-:Y:S01]  /*1810*/  ISETP.GE.OR P2, PT, R39, UR10, P2 ;  /* 0x0000000a27007c0c */ /* 0x000fe20009746670 */
[----:B------:R-:W-:-:S06]  /*1820*/  IMAD.MOV.U32 R49, RZ, RZ, RZ ;  /* 0x000000ffff317224 */ /* 0x000fcc00078e00ff */
[----:B------:R-:W5:Y:S06]  /*1830*/  @!P1 LDG.E R49, desc[UR6][R54.64] ;  /* 0x0000000636319981 */ /* 0x000f6c000c1e1900 */
[----:B------:R-:W0:Y:S01]  /*1840*/  @!P2 LDC.64 R26, c[0x0][0x380] ;  /* 0x0000e000ff1aab82 */ /* 0x000e220000000a00 */
[----:B------:R-:W-:Y:S02]  /*1850*/  @!P2 IMAD R53, R29, UR16, R32 ;  /* 0x000000101d35ac24 */ /* 0x000fe4000f8e0220 */
[----:B------:R-:W-:Y:S01]  /*1860*/  IMAD R46, R39, R46, RZ ;  /* 0x0000002e272e7224 */ /* 0x000fe200078e02ff */
[----:B------:R-:W-:Y:S01]  /*1870*/  ISETP.GE.OR P5, PT, R30, UR16, P5 ;  /* 0x000000101e007c0c */ /* 0x000fe2000afa6670 */
[----:B------:R-:W5:Y:S01]  /*1880*/  LDG.E R54, desc[UR6][R44.64+0x14] ;  /* 0x000014062c367981 */ /* 0x000f62000c1e1900 */
[----:B------:R-:W-:-:S04]  /*1890*/  @!P2 IADD3 R52, P1, PT, R53, R9, RZ ;  /* 0x000000093534a210 */ /* 0x000fc80007f3e0ff */
[----:B------:R-:W-:Y:S02]  /*18a0*/  @!P2 LEA.HI.X.SX32 R53, R53, R8, 0x1, P1 ;  /* 0x000000083535a211 */ /* 0x000fe400008f0eff */
[----:B------:R-:W-:Y:S02]  /*18b0*/  ISETP.NE.AND P4, PT, R3, R46, PT ;  /* 0x0000002e0300720c */ /* 0x000fe40003f85270 */
[----:B0-----:R-:W-:-:S04]  /*18c0*/  @!P2 LEA R26, P1, R52, R26, 0x2 ;  /* 0x0000001a341aa211 */ /* 0x001fc800078210ff */
[----:B------:R-:W-:Y:S01]  /*18d0*/  @!P2 LEA.HI.X R27, R52, R27, R53, 0x2, P1 ;  /* 0x0000001b341ba211 */ /* 0x000fe200008f1435 */
[----:B------:R-:W-:-:S06]  /*18e0*/  IMAD.MOV.U32 R52, RZ, RZ, RZ ;  /* 0x000000ffff347224 */ /* 0x000fcc00078e00ff */
[----:B------:R0:W5:Y:S01]  /*18f0*/  @!P2 LDG.E R52, desc[UR6][R26.64] ;  /* 0x000000061a34a981 */ /* 0x000162000c1e1900 */
[----:B------:R-:W-:Y:S02]  /*1900*/  ISETP.NE.AND P2, PT, R15, R38, PT ;  /* 0x000000260f00720c */ /* 0x000fe40003f45270 */
[----:B------:R-:W-:Y:S02]  /*1910*/  ISETP.NE.AND P6, PT, R13, R36, PT ;  /* 0x000000240d00720c */ /* 0x000fe40003fc5270 */
[----:B0-----:R-:W-:-:S04]  /*1920*/  LOP3.LUT R26, R39, R30, R20, 0xfe, !PT ;  /* 0x0000001e271a7212 */ /* 0x001fc800078efe14 */
[----:B------:R-:W-:-:S04]  /*1930*/  ISETP.LT.OR P5, PT, R26, RZ, P5 ;  /* 0x000000ff1a00720c */ /* 0x000fc80002fa1670 */
[----:B------:R-:W-:Y:S02]  /*1940*/  ISETP.GE.OR P5, PT, R39, UR10, P5 ;  /* 0x0000000a27007c0c */ /* 0x000fe4000afa6670 */
[----:B------:R-:W-:-:S11]  /*1950*/  ISETP.NE.AND P3, PT, R7, R6, PT ;  /* 0x000000060700720c */ /* 0x000fd60003f65270 */
[----:B------:R-:W0:Y:S01]  /*1960*/  @!P5 LDC.64 R26, c[0x0][0x380] ;  /* 0x0000e000ff1adb82 */ /* 0x000e220000000a00 */
[----:B------:R-:W-:Y:S02]  /*1970*/  @!P5 IMAD R29, R29, UR16, R30 ;  /* 0x000000101d1ddc24 */ /* 0x000fe4000f8e021e */
[----:B--2---:R-:W-:-:S05]  /*1980*/  FFMA.FTZ R48, R43, R48, R41 ;  /* 0x000000302b307223 */ /* 0x004fca0000010029 */
[----:B------:R-:W-:Y:S01]  /*1990*/  FSEL R48, R48, R41, !P2 ;  /* 0x0000002930307208 */ /* 0x000fe20005000000 */
[----:B------:R-:W-:-:S03]  /*19a0*/  VIADD R43, R38, 0xffffffff ;  /* 0xffffffff262b7836 */ /* 0x000fc60000000000 */
[----:B------:R-:W-:Y:S02]  /*19b0*/  @!P4 FSEL R41, R48, R41, !P6 ;  /* 0x000000293029c208 */ /* 0x000fe40007000000 */
[----:B------:R-:W-:Y:S01]  /*19c0*/  ISETP.NE.AND P1, PT, R14, R43, PT ;  /* 0x0000002b0e00720c */ /* 0x000fe20003f25270 */
[----:B------:R-:W5:Y:S02]  /*19d0*/  LDG.E R48, desc[UR6][R44.64+0xc] ;  /* 0x00000c062c307981 */ /* 0x000f64000c1e1900 */
[----:B---3--:R-:W-:-:S05]  /*19e0*/  FFMA.FTZ R50, R50, R47, R41 ;  /* 0x0000002f32327223 */ /* 0x008fca0000010029 */
[----:B------:R-:W-:-:S04]  /*19f0*/  FSEL R50, R50, R41, !P1 ;  /* 0x0000002932327208 */ /* 0x000fc80004800000 */
[----:B------:R-:W-:Y:S02]  /*1a00*/  @!P4 FSEL R41, R50, R41, !P6 ;  /* 0x000000293229c208 */ /* 0x000fe40007000000 */
[----:B------:R-:W2:Y:S03]  /*1a10*/  LDG.E R50, desc[UR6][R44.64+0x10] ;  /* 0x000010062c327981 */ /* 0x000ea6000c1e1900 */
[----:B----4-:R-:W-:-:S05]  /*1a20*/  FFMA.FTZ R28, R28, R51, R41 ;  /* 0x000000331c1c7223 */ /* 0x010fca0000010029 */
[----:B------:R-:W-:-:S04]  /*1a30*/  FSEL R28, R28, R41, !P3 ;  /* 0x000000291c1c7208 */ /* 0x000fc80005800000 */
[----:B------:R-:W-:Y:S02]  /*1a40*/  @!P4 FSEL R41, R28, R41, !P6 ;  /* 0x000000291c29c208 */ /* 0x000fe40007000000 */
[----:B------:R-:W-:-:S04]  /*1a50*/  @!P5 IADD3 R28, P6, PT, R29, R9, RZ ;  /* 0x000000091d1cd210 */ /* 0x000fc80007fde0ff */
[----:B------:R-:W-:Y:S02]  /*1a60*/  @!P5 LEA.HI.X.SX32 R29, R29, R8, 0x1, P6 ;  /* 0x000000081d1dd211 */ /* 0x000fe400030f0eff */
[----:B0-----:R-:W-:-:S04]  /*1a70*/  @!P5 LEA R26, P6, R28, R26, 0x2 ;  /* 0x0000001a1c1ad211 */ /* 0x001fc800078c10ff */
[----:B------:R-:W-:Y:S01]  /*1a80*/  @!P5 LEA.HI.X R27, R28, R27, R29, 0x2, P6 ;  /* 0x0000001b1c1bd211 */ /* 0x000fe200030f141d */
[----:B------:R-:W-:-:S06]  /*1a90*/  IMAD.MOV.U32 R28, RZ, RZ, RZ ;  /* 0x000000ffff1c7224 */ /* 0x000fcc00078e00ff */
[----:B------:R0:W3:Y:S01]  /*1aa0*/  @!P5 LDG.E R28, desc[UR6][R26.64] ;  /* 0x000000061a1cd981 */ /* 0x0000e2000c1e1900 */
[----:B------:R-:W-:-:S05]  /*1ab0*/  VIADD R29, R36, 0xffffffff ;  /* 0xffffffff241d7836 */ /* 0x000fca0000000000 */
[----:B------:R-:W-:Y:S02]  /*1ac0*/  ISETP.NE.AND P5, PT, R12, R29, PT ;  /* 0x0000001d0c00720c */ /* 0x000fe40003fa5270 */
[----:B0-----:R-:W-:Y:S01]  /*1ad0*/  LOP3.LUT R26, R39, R34, R19, 0xfe, !PT ;  /* 0x00000022271a7212 */ /* 0x001fe200078efe13 */
[----:B-----5:R-:W-:-:S05]  /*1ae0*/  FFMA.FTZ R48, R48, R49, R41 ;  /* 0x0000003130307223 */ /* 0x020fca0000010029 */
[----:B------:R-:W-:-:S04]  /*1af0*/  FSEL R48, R48, R41, !P2 ;  /* 0x0000002930307208 */ /* 0x000fc80005000000 */
[----:B------:R-:W-:-:S05]  /*1b00*/  @!P4 FSEL R41, R48, R41, !P5 ;  /* 0x000000293029c208 */ /* 0x000fca0006800000 */
[----:B------:R-:W-:-:S04]  /*1b10*/  IMAD.MOV.U32 R43, RZ, RZ, R41 ;  /* 0x000000ffff2b7224 */ /* 0x000fc800078e0029 */
[----:B--2---:R-:W-:-:S05]  /*1b20*/  FFMA.FTZ R52, R50, R52, R43 ;  /* 0x0000003432347223 */ /* 0x004fca000001002b */
[----:B------:R-:W-:-:S04]  /*1b30*/  FSEL R52, R52, R43, !P1 ;  /* 0x0000002b34347208 */ /* 0x000fc80004800000 */
[----:B------:R-:W-:-:S05]  /*1b40*/  @!P4 FSEL R43, R52, R43, !P5 ;  /* 0x0000002b342bc208 */ /* 0x000fca0006800000 */
[----:B---3--:R-:W-:Y:S01]  /*1b50*/  FFMA.FTZ R28, R54, R28, R43 ;  /* 0x0000001c361c7223 */ /* 0x008fe2000001002b */
[----:B------:R-:W-:Y:S01]  /*1b60*/  IMAD R41, R39, UR11, R19 ;  /* 0x0000000b27297c24 */ /* 0x000fe2000f8e0213 */
[----:B------:R-:W2:Y:S03]  /*1b70*/  LDG.E R54, desc[UR6][R44.64+0x20] ;  /* 0x000020062c367981 */ /* 0x000ea6000c1e1900 */
[----:B------:R-:W-:-:S04]  /*1b80*/  FSEL R28, R28, R43, !P3 ;  /* 0x0000002b1c1c7208 */ /* 0x000fc80005800000 */
[----:B------:R-:W-:Y:S02]  /*1b90*/  @!P4 FSEL R43, R28, R43, !P5 ;  /* 0x0000002b1c2bc208 */ /* 0x000fe40006800000 */
[----:B------:R-:W-:-:S04]  /*1ba0*/  ISETP.GE.AND P4, PT, R19, UR11, PT ;  /* 0x0000000b13007c0c */ /* 0x000fc8000bf86270 */
[----:B------:R-:W-:-:S04]  /*1bb0*/  ISETP.GE.OR P3, PT, R34, UR16, P4 ;  /* 0x0000001022007c0c */ /* 0x000fc8000a766670 */
[----:B------:R-:W-:-:S04]  /*1bc0*/  ISETP.LT.OR P3, PT, R26, RZ, P3 ;  /* 0x000000ff1a00720c */ /* 0x000fc80001f61670 */
[----:B------:R-:W-:-:S13]  /*1bd0*/  ISETP.GE.OR P5, PT, R39, UR10, P3 ;  /* 0x0000000a27007c0c */ /* 0x000fda0009fa6670 */
[----:B------:R-:W-:-:S05]  /*1be0*/  @!P5 IMAD R26, R41, UR16, R34 ;  /* 0x00000010291adc24 */ /* 0x000fca000f8e0222 */
[----:B------:R-:W-:-:S04]  /*1bf0*/  @!P5 IADD3 R28, P3, PT, R26, R9, RZ ;  /* 0x000000091a1cd210 */ /* 0x000fc80007f7e0ff */
[----:B------:R-:W-:Y:S02]  /*1c00*/  @!P5 LEA.HI.X.SX32 R47, R26, R8, 0x1, P3 ;  /* 0x000000081a2fd211 */ /* 0x000fe400018f0eff */
[----:B------:R-:W-:Y:S02]  /*1c10*/  LOP3.LUT R26, R39, R32, R19, 0xfe, !PT ;  /* 0x00000020271a7212 */ /* 0x000fe400078efe13 */
[----:B------:R-:W-:-:S04]  /*1c20*/  ISETP.GE.OR P3, PT, R32, UR16, P4 ;  /* 0x0000001020007c0c */ /* 0x000fc8000a766670 */
[----:B------:R-:W-:Y:S02]  /*1c30*/  ISETP.LT.OR P3, PT, R26, RZ, P3 ;  /* 0x000000ff1a00720c */ /* 0x000fe40001f61670 */
[----:B------:R-:W0:Y:S02]  /*1c40*/  @!P5 LDC.64 R26, c[0x0][0x380] ;  /* 0x0000e000ff1adb82 */ /* 0x000e240000000a00 */
[----:B------:R-:W-:-:S13]  /*1c50*/  ISETP.GE.OR P3, PT, R39, UR10, P3 ;  /* 0x0000000a27007c0c */ /* 0x000fda0009f66670 */
[----:B------:R-:W-:-:S05]  /*1c60*/  @!P3 IMAD R50, R41, UR16, R32 ;  /* 0x000000102932bc24 */ /* 0x000fca000f8e0220 */
[----:B------:R-:W-:-:S04]  /*1c70*/  @!P3 IADD3 R29, P6, PT, R50, R9, RZ ;  /* 0x00000009321db210 */ /* 0x000fc80007fde0ff */
[----:B------:R-:W-:Y:S02]  /*1c80*/  @!P3 LEA.HI.X.SX32 R50, R50, R8, 0x1, P6 ;  /* 0x000000083232b211 */ /* 0x000fe400030f0eff */
[----:B0-----:R-:W-:-:S04]  /*1c90*/  @!P5 LEA R48, P6, R28, R26, 0x2 ;  /* 0x0000001a1c30d211 */ /* 0x001fc800078c10ff */
[----:B------:R-:W-:Y:S02]  /*1ca0*/  @!P5 LEA.HI.X R49, R28, R27, R47, 0x2, P6 ;  /* 0x0000001b1c31d211 */ /* 0x000fe400030f142f */
[----:B------:R-:W0:Y:S02]  /*1cb0*/  @!P3 LDC.64 R26, c[0x0][0x380] ;  /* 0x0000e000ff1abb82 */ /* 0x000e240000000a00 */
[----:B0-----:R-:W-:Y:S01]  /*1cc0*/  @!P3 LEA R28, P6, R29, R26, 0x2 ;  /* 0x0000001a1d1cb211 */ /* 0x001fe200078c10ff */
[----:B------:R-:W-:-:S03]  /*1cd0*/  IMAD.MOV.U32 R26, RZ, RZ, RZ ;  /* 0x000000ffff1a7224 */ /* 0x000fc600078e00ff */
[----:B------:R-:W-:Y:S02]  /*1ce0*/  @!P3 LEA.HI.X R29, R29, R27, R50, 0x2, P6 ;  /* 0x0000001b1d1db211 */ /* 0x000fe400030f1432 */
[----:B------:R-:W3:Y:S04]  /*1cf0*/  LDG.E R50, desc[UR6][R44.64+0x18] ;  /* 0x000018062c327981 */ /* 0x000ee8000c1e1900 */
[----:B------:R-:W3:Y:S01]  /*1d00*/  @!P5 LDG.E R26, desc[UR6][R48.64] ;  /* 0x00000006301ad981 */ /* 0x000ee2000c1e1900 */
[----:B------:R-:W-:Y:S01]  /*1d10*/  ISETP.GE.OR P4, PT, R30, UR16, P4 ;  /* 0x000000101e007c0c */ /* 0x000fe2000a786670 */
[----:B------:R-:W-:-:S06]  /*1d20*/  IMAD.MOV.U32 R52, RZ, RZ, RZ ;  /* 0x000000ffff347224 */ /* 0x000fcc00078e00ff */
[----:B------:R0:W4:Y:S01]  /*1d30*/  @!P3 LDG.E R52, desc[UR6][R28.64] ;  /* 0x000000061c34b981 */ /* 0x000122000c1e1900 */
[----:B------:R-:W-:Y:S01]  /*1d40*/  ISETP.NE.AND P3, PT, R3, R46, PT ;  /* 0x0000002e0300720c */ /* 0x000fe20003f65270 */
[----:B---3--:R-:W-:-:S05]  /*1d50*/  FFMA.FTZ R26, R50, R26, R43 ;  /* 0x0000001a321a7223 */ /* 0x008fca000001002b */
[----:B------:R-:W-:Y:S02]  /*1d60*/  FSEL R50, R26, R43, !P2 ;  /* 0x0000002b1a327208 */ /* 0x000fe40005000000 */
[----:B------:R-:W-:-:S04]  /*1d70*/  LOP3.LUT R26, R39, R30, R19, 0xfe, !PT ;  /* 0x0000001e271a7212 */ /* 0x000fc800078efe13 */
[----:B------:R-:W-:-:S04]  /*1d80*/  ISETP.LT.OR P4, PT, R26, RZ, P4 ;  /* 0x000000ff1a00720c */ /* 0x000fc80002781670 */
[----:B------:R-:W-:-:S13]  /*1d90*/  ISETP.GE.OR P4, PT, R39, UR10, P4 ;  /* 0x0000000a27007c0c */ /* 0x000fda000a786670 */
[----:B------:R-:W1:Y:S01]  /*1da0*/  @!P4 LDC.64 R26, c[0x0][0x380] ;  /* 0x0000e000ff1acb82 */ /* 0x000e620000000a00 */
[----:B------:R-:W-:-:S05]  /*1db0*/  @!P4 IMAD R41, R41, UR16, R30 ;  /* 0x000000102929cc24 */ /* 0x000fca000f8e021e */
[----:B------:R-:W-:-:S04]  /*1dc0*/  @!P4 IADD3 R39, P2, PT, R41, R9, RZ ;  /* 0x000000092927c210 */ /* 0x000fc80007f5e0ff */
[----:B------:R-:W-:Y:S02]  /*1dd0*/  @!P4 LEA.HI.X.SX32 R48, R41, R8, 0x1, P2 ;  /* 0x000000082930c211 */ /* 0x000fe400010f0eff */
[----:B-1----:R-:W-:-:S04]  /*1de0*/  @!P4 LEA R26, P2, R39, R26, 0x2 ;  /* 0x0000001a271ac211 */ /* 0x002fc800078410ff */
[----:B------:R-:W-:Y:S01]  /*1df0*/  @!P4 LEA.HI.X R27, R39, R27, R48, 0x2, P2 ;  /* 0x0000001b271bc211 */ /* 0x000fe200010f1430 */
[----:B------:R-:W-:-:S05]  /*1e00*/  VIADD R48, R36, 0xfffffffe ;  /* 0xfffffffe24307836 */ /* 0x000fca0000000000 */
[----:B------:R-:W-:-:S04]  /*1e10*/  ISETP.NE.AND P2, PT, R11, R48, PT ;  /* 0x000000300b00720c */ /* 0x000fc80003f45270 */
[----:B------:R-:W-:Y:S02]  /*1e20*/  @!P3 FSEL R43, R50, R43, !P2 ;  /* 0x0000002b322bb208 */ /* 0x000fe40005000000 */
[----:B------:R-:W4:Y:S01]  /*1e30*/  LDG.E R50, desc[UR6][R44.64+0x1c] ;  /* 0x00001c062c327981 */ /* 0x000f22000c1e1900 */
[----:B------:R-:W-:-:S06]  /*1e40*/  MOV R48, RZ ;  /* 0x000000ff00307202 */ /* 0x000fcc0000000f00 */
[----:B------:R-:W2:Y:S01]  /*1e50*/  @!P4 LDG.E R48, desc[UR6][R26.64] ;  /* 0x000000061a30c981 */ /* 0x000ea2000c1e1900 */
[C---:B------:R-:W-:Y:S01]  /*1e60*/  ISETP.EQ.AND P2, PT, R3.reuse, R46, !P2 ;  /* 0x0000002e0300720c */ /* 0x040fe20005742270 */
[----:B------:R-:W-:Y:S01]  /*1e70*/  VIADD R4, R4, 0x24 ;  /* 0x0000002404047836 */ /* 0x000fe20000000000 */
[----:B0-----:R-:W-:Y:S02]  /*1e80*/  IADD3 R28, P3, PT, R44, 0x24, RZ ;  /* 0x000000242c1c7810 */ /* 0x001fe40007f7e0ff */
[----:B------:R-:W-:Y:S01]  /*1e90*/  ISETP.NE.AND P6, PT, R0, RZ, PT ;  /* 0x000000ff0000720c */ /* 0x000fe20003fc5270 */
[----:B------:R-:W-:Y:S02]  /*1ea0*/  VIADD R3, R3, 0xffffffff ;  /* 0xffffffff03037836 */ /* 0x000fe40000000000 */
[----:B------:R-:W-:Y:S02]  /*1eb0*/  IMAD.X R29, RZ, RZ, R45, P3 ;  /* 0x000000ffff1d7224 */ /* 0x000fe400018e062d */
[----:B----4-:R-:W-:-:S05]  /*1ec0*/  FFMA.FTZ R52, R50, R52, R43 ;  /* 0x0000003432347223 */ /* 0x010fca000001002b */
[----:B------:R-:W-:Y:S02]  /*1ed0*/  @P2 FSEL R43, R52, R43, !P1 ;  /* 0x0000002b342b2208 */ /* 0x000fe40004800000 */
[----:B------:R-:W-:-:S03]  /*1ee0*/  ISETP.NE.AND P1, PT, R4, 0x6c, PT ;  /* 0x0000006c0400780c */ /* 0x000fc60003f25270 */
[----:B------:R-:W-:-:S04]  /*1ef0*/  IMAD.MOV.U32 R41, RZ, RZ, R43 ;  /* 0x000000ffff297224 */ /* 0x000fc800078e002b */
[----:B--2---:R-:W-:-:S05]  /*1f00*/  FFMA.FTZ R48, R54, R48, R41 ;  /* 0x0000003036307223 */ /* 0x004fca0000010029 */
[----:B------:R-:W-:Y:S01]  /*1f10*/  @P2 FSEL R41, R48, R41, !P6 ;  /* 0x0000002930292208 */ /* 0x000fe20007000000 */
[----:B------:R-:W-:Y:S06]  /*1f20*/  @P1 BRA `(.L_x_422) ;  /* 0xfffffff400101947 */ /* 0x000fec000383ffff */
[----:B------:R-:W-:Y:S02]  /*1f30*/  ISETP.NE.AND P6, PT, R37, RZ, PT ;  /* 0x000000ff2500720c */ /* 0x000fe40003fc5270 */
[----:B------:R-:W-:-:S05]  /*1f40*/  IADD3 R16, P0, PT, R16, 0x6c, RZ ;  /* 0x0000006c10107810 */ /* 0x000fca0007f1e0ff */
[----:B------:R-:W-:-:S06]  /*1f50*/  IMAD.X R17, RZ, RZ, R17, P0 ;  /* 0x000000ffff117224 */ /* 0x000fcc00000e0611 */
[----:B------:R-:W-:Y:S05]  /*1f60*/  @!P6 BRA `(.L_x_423) ;  /* 0xfffffff00070e947 */ /* 0x000fea000383ffff */
[----:B------:R-:W-:Y:S05]  /*1f70*/  BSYNC.RECONVERGENT B0 ;  /* 0x0000000000007941 */ /* 0x000fea0003800200 */
.L_x_421:
        /* <DEDUP_REMOVED lines=30> */
.L_x_420:
        /* <DEDUP_REMOVED lines=23> */
[----:B------:R0:W4:Y:S02]  /*22d0*/  F2I.FTZ.U32.TRUNC.NTZ R7, R6 ;  /* 0x0000000600077305 */ /* 0x000124000021f000 */
[----:B0-----:R-:W-:Y:S02]  /*22e0*/  IMAD.MOV.U32 R6, RZ, RZ, RZ ;  /* 0x000000ffff067224 */ /* 0x001fe400078e00ff */
[----:B----4-:R-:W-:-:S04]  /*22f0*/  IMAD R9, R9, R7, RZ ;  /* 0x0000000709097224 */ /* 0x010fc800078e02ff */
        /* <DEDUP_REMOVED lines=12> */
.L_x_426:
[----:B------:R-:W-:-:S07]  /*23c0*/  MOV R4, 0x23e0 ;  /* 0x000023e000047802 */ /* 0x000fce0000000f00 */
[----:B-123--:R-:W-:Y:S05]  /*23d0*/  CALL.REL.NOINC `($__internal_13_$__cuda_sm20_div_u64) ;  /* 0x0000001400d47944 */ /* 0x00efea0003c00000 */
[----:B------:R-:W-:Y:S02]  /*23e0*/  IMAD.MOV.U32 R4, RZ, RZ, R6 ;  /* 0x000000ffff047224 */ /* 0x000fe400078e0006 */
[----:B------:R-:W-:-:S07]  /*23f0*/  IMAD.MOV.U32 R5, RZ, RZ, R7 ;  /* 0x000000ffff057224 */ /* 0x000fce00078e0007 */
.L_x_427:
[----:B-123--:R-:W-:Y:S05]  /*2400*/  BSYNC.RECONVERGENT B0 ;  /* 0x0000000000007941 */ /* 0x00efea0003800200 */
.L_x_425:
        /* <DEDUP_REMOVED lines=139> */
[----:B------:R0:W-:Y:S04]  /*2cc0*/  STG.E desc[UR6][R4.64], RZ ;  /* 0x000000ff04007986 */ /* 0x0001e8000c101906 */
.L_x_429:
[----:B------:R-:W-:Y:S05]  /*2cd0*/  BSYNC.RECONVERGENT B0 ;  /* 0x0000000000007941 */ /* 0x000fea0003800200 */
.L_x_428:
        /* <DEDUP_REMOVED lines=14> */
.L_x_430:
        /* <DEDUP_REMOVED lines=22> */
[----:B------:R-:W-:Y:S01]  /*2f20*/  @P3 IADD3 R7, PT, PT, R7, 0x1, RZ ;  /* 0x0000000107073810 */ /* 0x000fe20007ffe0ff */
[----:B------:R0:W2:Y:S01]  /*2f30*/  F2I.FTZ.U32.TRUNC.NTZ R9, R8 ;  /* 0x0000000800097305 */ /* 0x0000a2000021f000 */
[----:B------:R-:W-:Y:S01]  /*2f40*/  ISETP.NE.AND P3, PT, R6, RZ, PT ;  /* 0x000000ff0600720c */ /* 0x000fe20003f65270 */
[----:B0-----:R-:W-:Y:S01]  /*2f50*/  IMAD.MOV.U32 R8, RZ, RZ, RZ ;  /* 0x000000ffff087224 */ /* 0x001fe200078e00ff */
[----:B--2---:R-:W-:-:S05]  /*2f60*/  IADD3 R13, PT, PT, RZ, -R9, RZ ;  /* 0x80000009ff0d7210 */ /* 0x004fca0007ffe0ff */
        /* <DEDUP_REMOVED lines=133> */
[----:B------:R-:W-:Y:S02]  /*37c0*/  @!P1 IMAD.MOV R15, RZ, RZ, -R15 ;  /* 0x000000ffff0f9224 */ /* 0x000fe400078e0a0f */
[----:B------:R-:W-:Y:S01]  /*37d0*/  IMAD R19, R4, R13, R9 ;  /* 0x0000000d04137224 */ /* 0x000fe200078e0209 */
[----:B------:R-:W-:Y:S01]  /*37e0*/  SEL R14, R18, R14, !P3 ;  /* 0x0000000e120e7207 */ /* 0x000fe20005800000 */
[----:B------:R-:W-:Y:S01]  /*37f0*/  IMAD R20, R6, R16, R3 ;  /* 0x0000001006147224 */ /* 0x000fe200078e0203 */
[----:B------:R-:W-:Y:S01]  /*3800*/  IADD3 R16, PT, PT, -R17, RZ, RZ ;  /* 0x000000ff11107210 */ /* 0x000fe20007ffe1ff */
[----:B------:R-:W-:Y:S01]  /*3810*/  IMAD.MOV R13, RZ, RZ, -R12 ;  /* 0x000000ffff0d7224 */ /* 0x000fe200078e0a0c */
[----:B------:R-:W-:Y:S01]  /*3820*/  SEL R15, R18, R15, !P3 ;  /* 0x0000000f120f7207 */ /* 0x000fe20005800000 */
        /* <DEDUP_REMOVED lines=43> */
[----:B------:R0:W-:Y:S03]  /*3ae0*/  STG.E desc[UR6][R4.64], RZ ;  /* 0x000000ff04007986 */ /* 0x0001e6000c101906 */
[----:B------:R-:W-:Y:S01]  /*3af0*/  ISETP.GE.AND.EX P0, PT, R33, UR14, PT, P0 ;  /* 0x0000000e21007c0c */ /* 0x000fe2000bf06300 */
[----:B------:R0:W-:-:S12]  /*3b00*/  STG.E desc[UR6][R6.64], RZ ;  /* 0x000000ff06007986 */ /* 0x0001d8000c101906 */
[----:B0-----:R-:W-:Y:S05]  /*3b10*/  @!P0 BRA `(.L_x_430) ;  /* 0xfffffff000a88947 */ /* 0x001fea000383ffff */
[----:B------:R-:W-:Y:S05]  /*3b20*/  EXIT ;  /* 0x000000000000794d */ /* 0x000fea0003800000 */
        .weak           $__internal_13_$__cuda_sm20_div_u64
        .type           $__internal_13_$__cuda_sm20_div_u64,@function
        .size           $__internal_13_$__cuda_sm20_div_u64,(.L_x_858 - $__internal_13_$__cuda_sm20_div_u64)
$__internal_13_$__cuda_sm20_div_u64:
        /* <DEDUP_REMOVED lines=67> */
[----:B------:R-:W-:Y:S06]  /*3f60*/  RET.REL.NODEC R4 `(_ZN2at6native51_GLOBAL__N__11011a27_18_DepthwiseConv3d_cu_35e0c7b543conv_depthwise3d_cuda_backward_input_kernelIffLi3ELi3ELi3ELi1ELi1ELi1ELin1ELin1ELin1EEEvNS_27GenericPackedTensorAccessorIKT_Lm5ENS_16DefaultPtrTraitsEiEENS3_IS4_Lm5ES6_iEES7_iiiiiiiii) ;  /* 0xffffffc004247950 */ /* 0x000fec0003c3ffff */
.L_x_431:
        /* <DEDUP_REMOVED lines=9> */
.L_x_858:


//--------------------- .text._ZN2at6native51_GLOBAL__N__11011a27_18_DepthwiseConv3d_cu_35e0c7b543conv_depthwise3d_cuda_backward_input_kernelIffLi3ELi3ELi3ELi1ELi1ELi1ELi1ELi1ELi1EEEvNS_27GenericPackedTensorAccessorIKT_Lm5ENS_16DefaultPtrTraitsEiEENS3_IS4_Lm5ES6_iEES7_iiiiiiiii --------------------------
	.section	.text._ZN2at6native51_GLOBAL__N__11011a27_18_DepthwiseConv3d_cu_35e0c7b543conv_depthwise3d_cuda_backward_input_kernelIffLi3ELi3ELi3ELi1ELi1ELi1ELi1ELi1ELi1EEEvNS_27GenericPackedTensorAccessorIKT_Lm5ENS_16DefaultPtrTraitsEiEENS3_IS4_Lm5ES6_iEES7_iiiiiiiii,"ax",@progbits
	.align	128
.text._ZN2at6native51_GLOBAL__N__11011a27_18_DepthwiseConv3d_cu_35e0c7b543conv_depthwise3d_cuda_backward_input_kernelIffLi3ELi3ELi3ELi1ELi1ELi1ELi1ELi1ELi1EEEvNS_27GenericPackedTensorAccessorIKT_Lm5ENS_16DefaultPtrTraitsEiEENS3_IS4_Lm5ES6_iEES7_iiiiiiiii:
        .type           _ZN2at6native51_GLOBAL__N__11011a27_18_DepthwiseConv3d_cu_35e0c7b543conv_depthwise3d_cuda_backward_input_kernelIffLi3ELi3ELi3ELi1ELi1ELi1ELi1ELi1ELi1EEEvNS_27GenericPackedTensorAccessorIKT_Lm5ENS_16DefaultPtrTraitsEiEENS3_IS4_Lm5ES6_iEES7_iiiiiiiii,@function
        .size           _ZN2at6native51_GLOBAL__N__11011a27_18_DepthwiseConv3d_cu_35e0c7b543conv_depthwise3d_cuda_backward_input_kernelIffLi3ELi3ELi3ELi1ELi1ELi1ELi1ELi1ELi1EEEvNS_27GenericPackedTensorAccessorIKT_Lm5ENS_16DefaultPtrTraitsEiEENS3_IS4_Lm5ES6_iEES7_iiiiiiiii,(.L_x_860 - _ZN2at6native51_GLOBAL__N__11011a27_18_DepthwiseConv3d_cu_35e0c7b543conv_depthwise3d_cuda_backward_input_kernelIffLi3ELi3ELi3ELi1ELi1ELi1ELi1ELi1ELi1EEEvNS_27GenericPackedTensorAccessorIKT_Lm5ENS_16DefaultPtrTraitsEiEENS3_IS4_Lm5ES6_iEES7_iiiiiiiii)
        .other          _ZN2at6native51_GLOBAL__N__11011a27_18_DepthwiseConv3d_cu_35e0c7b543conv_depthwise3d_cuda_backward_input_kernelIffLi3ELi3ELi3ELi1ELi1ELi1ELi1ELi1ELi1EEEvNS_27GenericPackedTensorAccessorIKT_Lm5ENS_16DefaultPtrTraitsEiEENS3_IS4_Lm5ES6_iEES7_iiiiiiiii,@"STO_CUDA_ENTRY STV_DEFAULT"
_ZN2at6native51_GLOBAL__N__11011a27_18_DepthwiseConv3d_cu_35e0c7b543conv_depthwise3d_cuda_backward_input_kernelIffLi3ELi3ELi3ELi1ELi1ELi1ELi1ELi1ELi1EEEvNS_27GenericPackedTensorAccessorIKT_Lm5ENS_16DefaultPtrTraitsEiEENS3_IS4_Lm5ES6_iEES7_iiiiiiiii:
        /* <DEDUP_REMOVED lines=35> */
[----:B------:R-:W0:Y:S03]  /*0230*/  LDCU UR4, c[0x0][0x370] ;  /* 0x00006e00ff0477ac */ /* 0x000e260008000800 */
[----:B------:R-:W-:Y:S01]  /*0240*/  @P1 VIADD R7, R7, 0x1 ;  /* 0x0000000107071836 */ /* 0x000fe20000000000 */
[----:B------:R-:W1:Y:S04]  /*0250*/  LDCU.64 UR6, c[0x0][0x358] ;  /* 0x00006b00ff0677ac */ /* 0x000e680008000a00 */
[----:B------:R-:W-:Y:S01]  /*0260*/  @!P3 IADD3 R7, PT, PT, -R7, RZ, RZ ;  /* 0x000000ff0707b210 */ /* 0x000fe20007ffe1ff */
[----:B------:R-:W2:Y:S02]  /*0270*/  LDCU UR11, c[0x0][0x398] ;  /* 0x00007300ff0b77ac */ /* 0x000ea40008000800 */
[----:B------:R-:W-:Y:S01]  /*0280*/  @!P0 LOP3.LUT R7, RZ, R6, RZ, 0x33, !PT ;  /* 0x00000006ff078212 */ /* 0x000fe200078e33ff */
[----:B------:R-:W-:Y:S01]  /*0290*/  IMAD.MOV.U32 R6, RZ, RZ, R4 ;  /* 0x000000ffff067224 */ /* 0x000fe200078e0004 */
[----:B------:R-:W3:Y:S02]  /*02a0*/  LDCU UR16, c[0x0][0x394] ;  /* 0x00007280ff1077ac */ /* 0x000ee40008000800 */
[----:B------:R-:W-:Y:S01]  /*02b0*/  ISETP.GE.AND P0, PT, R7, 0x1, PT ;  /* 0x000000010700780c */ /* 0x000fe20003f06270 */
[----:B------:R-:W4:Y:S01]  /*02c0*/  LDCU UR10, c[0x0][0x390] ;  /* 0x00007200ff0a77ac */ /* 0x000f220008000800 */
[----:B0-----:R-:W-:-:S11]  /*02d0*/  IMAD R33, R33, UR4, RZ ;  /* 0x0000000421217c24 */ /* 0x001fd6000f8e02ff */
[----:B-12---:R-:W-:Y:S05]  /*02e0*/  @!P0 BRA `(.L_x_432) ;  /* 0x0000001400288947 */ /* 0x006fea0003800000 */
.L_x_436:
[----:B------:R-:W0:Y:S01]  /*02f0*/  LDC R9, c[0x0][0x3c8] ;  /* 0x0000f200ff097b82 */ /* 0x000e220000000800 */
[----:B------:R-:W1:Y:S01]  /*0300*/  LDCU UR5, c[0x0][0x3fc] ;  /* 0x00007f80ff0577ac */ /* 0x000e620008000800 */
[----:B------:R-:W-:Y:S01]  /*0310*/  BSSY.RECONVERGENT B0, `(.L_x_433) ;  /* 0x0000129000007945 */ /* 0x000fe20003800200 */
[----:B------:R-:W-:Y:S01]  /*0320*/  IMAD.MOV.U32 R38, RZ, RZ, RZ ;  /* 0x000000ffff267224 */ /* 0x000fe200078e00ff */
[----:B------:R-:W2:Y:S04]  /*0330*/  LDCU UR4, c[0x0][0x41c] ;  /* 0x00008380ff0477ac */ /* 0x000ea80008000800 */
[----:B------:R-:W5:Y:S01]  /*0340*/  LDC R3, c[0x0][0x3c4] ;  /* 0x0000f100ff037b82 */ /* 0x000f620000000800 */
[----:B------:R-:W3:Y:S01]  /*0350*/  LDCU UR8, c[0x0][0x394] ;  /* 0x00007280ff0877ac */ /* 0x000ee20008000800 */
[----:B------:R-:W4:Y:S01]  /*0360*/  LDCU UR9, c[0x0][0x398] ;  /* 0x00007300ff0977ac */ /* 0x000f220008000800 */
[----:B0-----:R-:W-:-:S04]  /*0370*/  IABS R13, R9 ;  /* 0x00000009000d7213 */ /* 0x001fc80000000000 */
[----:B------:R-:W0:Y:S01]  /*0380*/  I2F.RP R0, R13 ;  /* 0x0000000d00007306 */ /* 0x000e220000209400 */
[----:B-----5:R-:W-:-:S07]  /*0390*/  IABS R17, R3 ;  /* 0x0000000300117213 */ /* 0x020fce0000000000 */
[----:B------:R-:W5:Y:S08]  /*03a0*/  I2F.RP R4, R17 ;  /* 0x0000001100047306 */ /* 0x000f700000209400 */
[----:B0-----:R-:W0:Y:S08]  /*03b0*/  MUFU.RCP R0, R0 ;  /* 0x0000000000007308 */ /* 0x001e300000001000 */
[----:B-----5:R-:W-:Y:S01]  /*03c0*/  MUFU.RCP R4, R4 ;  /* 0x0000000400047308 */ /* 0x020fe20000001000 */
[----:B0-----:R-:W-:Y:S01]  /*03d0*/  VIADD R10, R0, 0xffffffe ;  /* 0x0ffffffe000a7836 */ /* 0x001fe20000000000 */
[----:B------:R-:W-:-:S06]  /*03e0*/  IABS R0, R6 ;  /* 0x0000000600007213 */ /* 0x000fcc0000000000 */
[----:B------:R0:W5:Y:S02]  /*03f0*/  F2I.FTZ.U32.TRUNC.NTZ R11, R10 ;  /* 0x0000000a000b7305 */ /* 0x000164000021f000 */
[----:B0-----:R-:W-:Y:S02]  /*0400*/  IMAD.MOV.U32 R10, RZ, RZ, RZ ;  /* 0x000000ffff0a7224 */ /* 0x001fe400078e00ff */
[----:B-----5:R-:W-:-:S04]  /*0410*/  IMAD.MOV R2, RZ, RZ, -R11 ;  /* 0x000000ffff027224 */ /* 0x020fc800078e0a0b */
[----:B------:R-:W-:-:S04]  /*0420*/  IMAD R15, R2, R13, RZ ;  /* 0x0000000d020f7224 */ /* 0x000fc800078e02ff */
[----:B------:R-:W-:-:S04]  /*0430*/  IMAD.HI.U32 R11, R11, R15, R10 ;  /* 0x0000000f0b0b7227 */ /* 0x000fc800078e000a */
[----:B------:R-:W-:Y:S02]  /*0440*/  VIADD R10, R4, 0xffffffe ;  /* 0x0ffffffe040a7836 */ /* 0x000fe40000000000 */
[----:B------:R-:W-:Y:S02]  /*0450*/  IMAD.HI.U32 R8, R11, R0, RZ ;  /* 0x000000000b087227 */ /* 0x000fe400078e00ff */
[----:B------:R0:W5:Y:S02]  /*0460*/  F2I.FTZ.U32.TRUNC.NTZ R11, R10 ;  /* 0x0000000a000b7305 */ /* 0x000164000021f000 */
[----:B------:R-:W-:-:S04]  /*0470*/  IMAD.MOV R2, RZ, RZ, -R8 ;  /* 0x000000ffff027224 */ /* 0x000fc800078e0a08 */
[----:B------:R-:W-:Y:S01]  /*0480*/  IMAD R0, R13, R2, R0 ;  /* 0x000000020d007224 */ /* 0x000fe200078e0200 */
[----:B------:R-:W-:Y:S01]  /*0490*/  LOP3.LUT R2, R6, R9, RZ, 0x3c, !PT ;  /* 0x0000000906027212 */ /* 0x000fe200078e3cff */
[----:B0-----:R-:W-:-:S03]  /*04a0*/  IMAD.MOV.U32 R10, RZ, RZ, RZ ;  /* 0x000000ffff0a7224 */ /* 0x001fc600078e00ff */
[----:B------:R-:W-:Y:S02]  /*04b0*/  ISETP.GT.U32.AND P1, PT, R13, R0, PT ;  /* 0x000000000d00720c */ /* 0x000fe40003f24070 */
[----:B------:R-:W-:Y:S01]  /*04c0*/  ISETP.GE.AND P2, PT, R2, RZ, PT ;  /* 0x000000ff0200720c */ /* 0x000fe20003f46270 */
[----:B-----5:R-:W-:-:S10]  /*04d0*/  IMAD.MOV R2, RZ, RZ, -R11 ;  /* 0x000000ffff027224 */ /* 0x020fd400078e0a0b */
[----:B------:R-:W-:Y:S02]  /*04e0*/  @!P1 IMAD.IADD R0, R0, 0x1, -R13 ;  /* 0x0000000100009824 */ /* 0x000fe400078e0a0d */
[----:B------:R-:W-:Y:S01]  /*04f0*/  @!P1 VIADD R8, R8, 0x1 ;  /* 0x0000000108089836 */ /* 0x000fe20000000000 */
[----:B------:R-:W-:Y:S02]  /*0500*/  ISETP.NE.AND P1, PT, R9, RZ, PT ;  /* 0x000000ff0900720c */ /* 0x000fe40003f25270 */
[----:B------:R-:W-:Y:S01]  /*0510*/  ISETP.GE.U32.AND P0, PT, R0, R13, PT ;  /* 0x0000000d0000720c */ /* 0x000fe20003f06070 */
[----:B------:R-:W-:Y:S01]  /*0520*/  IMAD R13, R2, R17, RZ ;  /* 0x00000011020d7224 */ /* 0x000fe200078e02ff */
[----:B------:R-:W0:Y:S03]  /*0530*/  LDC R0, c[0x0][0x3c0] ;  /* 0x0000f000ff007b82 */ /* 0x000e260000000800 */
[----:B------:R-:W-:-:S08]  /*0540*/  IMAD.HI.U32 R10, R11, R13, R10 ;  /* 0x0000000d0b0a7227 */ /* 0x000fd000078e000a */
[----:B------:R-:W-:-:S05]  /*0550*/  @P0 IADD3 R8, PT, PT, R8, 0x1, RZ ;  /* 0x0000000108080810 */ /* 0x000fca0007ffe0ff */
[----:B------:R-:W-:Y:S01]  /*0560*/  @!P2 IMAD.MOV R8, RZ, RZ, -R8 ;  /* 0x000000ffff08a224 */ /* 0x000fe200078e0a08 */
[----:B------:R-:W-:-:S04]  /*0570*/  @!P1 LOP3.LUT R8, RZ, R9, RZ, 0x33, !PT ;  /* 0x00000009ff089212 */ /* 0x000fc800078e33ff */
[----:B------:R-:W-:Y:S02]  /*0580*/  IABS R2, R8 ;  /* 0x0000000800027213 */ /* 0x000fe40000000000 */
[----:B0-----:R-:W-:-:S03]  /*0590*/  IABS R15, R0 ;  /* 0x00000000000f7213 */ /* 0x001fc60000000000 */
[----:B------:R-:W-:Y:S01]  /*05a0*/  IMAD.HI.U32 R13, R10, R2, RZ ;  /* 0x000000020a0d7227 */ /* 0x000fe200078e00ff */
[----:B------:R-:W0:Y:S03]  /*05b0*/  I2F.RP R12, R15 ;  /* 0x0000000f000c7306 */ /* 0x000e260000209400 */
[----:B------:R-:W-:-:S04]  /*05c0*/  IMAD.MOV R4, RZ, RZ, -R13 ;  /* 0x000000ffff047224 */ /* 0x000fc800078e0a0d */
[----:B------:R-:W-:Y:S01]  /*05d0*/  IMAD R2, R17, R4, R2 ;  /* 0x0000000411027224 */ /* 0x000fe200078e0202 */
[----:B------:R-:W-:-:S04]  /*05e0*/  LOP3.LUT R4, R8, R3, RZ, 0x3c, !PT ;  /* 0x0000000308047212 */ /* 0x000fc800078e3cff */
[----:B------:R-:W-:Y:S02]  /*05f0*/  ISETP.GT.U32.AND P1, PT, R17, R2, PT ;  /* 0x000000021100720c */ /* 0x000fe40003f24070 */
[----:B------:R-:W-:Y:S01]  /*0600*/  ISETP.GE.AND P2, PT, R4, RZ, PT ;  /* 0x000000ff0400720c */ /* 0x000fe20003f46270 */
[----:B0-----:R-:W0:Y:S10]  /*0610*/  MUFU.RCP R12, R12 ;  /* 0x0000000c000c7308 */ /* 0x001e340000001000 */
[----:B------:R-:W-:-:S02]  /*0620*/  @!P1 IMAD.IADD R2, R2, 0x1, -R17 ;  /* 0x0000000102029824 */ /* 0x000fc400078e0a11 */
[----:B------:R-:W-:Y:S01]  /*0630*/  @!P1 VIADD R13, R13, 0x1 ;  /* 0x000000010d0d9836 */ /* 0x000fe20000000000 */
[----:B------:R-:W-:Y:S02]  /*0640*/  ISETP.NE.AND P1, PT, R3, RZ, PT ;  /* 0x000000ff0300720c */ /* 0x000fe40003f25270 */
[----:B------:R-:W-:Y:S02]  /*0650*/  ISETP.GE.U32.AND P0, PT, R2, R17, PT ;  /* 0x000000110200720c */ /* 0x000fe40003f06070 */
[----:B------:R-:W5:Y:S01]  /*0660*/  LDC R2, c[0x0][0x3bc] ;  /* 0x0000ef00ff027b82 */ /* 0x000f620000000800 */
[----:B0-----:R-:W-:-:S04]  /*0670*/  VIADD R10, R12, 0xffffffe ;  /* 0x0ffffffe0c0a7836 */ /* 0x001fc80000000000 */
[----:B------:R0:W1:Y:S06]  /*0680*/  F2I.FTZ.U32.TRUNC.NTZ R11, R10 ;  /* 0x0000000a000b7305 */ /* 0x00006c000021f000 */
[----:B------:R-:W-:-:S04]  /*0690*/  @P0 VIADD R13, R13, 0x1 ;  /* 0x000000010d0d0836 */ /* 0x000fc80000000000 */
[----:B------:R-:W-:Y:S01]  /*06a0*/  @!P2 IMAD.MOV R13, RZ, RZ, -R13 ;  /* 0x000000ffff0da224 */ /* 0x000fe200078e0a0d */
[----:B------:R-:W-:Y:S01]  /*06b0*/  @!P1 LOP3.LUT R13, RZ, R3, RZ, 0x33, !PT ;  /* 0x00000003ff0d9212 */ /* 0x000fe200078e33ff */
[----:B0-----:R-:W-:Y:S01]  /*06c0*/  IMAD.MOV.U32 R10, RZ, RZ, RZ ;  /* 0x000000ffff0a7224 */ /* 0x001fe200078e00ff */
[----:B-1----:R-:W-:-:S03]  /*06d0*/  IADD3 R4, PT, PT, RZ, -R11, RZ ;  /* 0x8000000bff047210 */ /* 0x002fc60007ffe0ff */
[----:B------:R-:W-:Y:S01]  /*06e0*/  IMAD.MOV R16, RZ, RZ, -R13 ;  /* 0x000000ffff107224 */ /* 0x000fe200078e0a0d */
[----:B-----5:R-:W-:Y:S01]  /*06f0*/  IABS R19, R2 ;  /* 0x0000000200137213 */ /* 0x020fe20000000000 */
[----:B------:R-:W-:Y:S01]  /*0700*/  IMAD R17, R4, R15, RZ ;  /* 0x0000000f04117224 */ /* 0x000fe200078e02ff */
[----:B------:R-:W-:Y:S02]  /*0710*/  IABS R4, R13 ;  /* 0x0000000d00047213 */ /* 0x000fe40000000000 */
[----:B------:R-:W0:Y:S01]  /*0720*/  I2F.RP R12, R19 ;  /* 0x00000013000c7306 */ /* 0x000e220000209400 */
[----:B------:R-:W-:Y:S02]  /*0730*/  IMAD R3, R3, R16, R8 ;  /* 0x0000001003037224 */ /* 0x000fe400078e0208 */
[----:B------:R-:W-:-:S06]  /*0740*/  IMAD.HI.U32 R10, R11, R17, R10 ;  /* 0x000000110b0a7227 */ /* 0x000fcc00078e000a */
[----:B------:R-:W-:-:S04]  /*0750*/  IMAD.HI.U32 R10, R10, R4, RZ ;  /* 0x000000040a0a7227 */ /* 0x000fc800078e00ff */
[----:B------:R-:W-:Y:S01]  /*0760*/  IMAD.MOV R11, RZ, RZ, -R10 ;  /* 0x000000ffff0b7224 */ /* 0x000fe200078e0a0a */
[----:B0-----:R-:W0:Y:S03]  /*0770*/  MUFU.RCP R12, R12 ;  /* 0x0000000c000c7308 */ /* 0x001e260000001000 */
[----:B------:R-:W-:-:S05]  /*0780*/  IMAD R4, R15, R11, R4 ;  /* 0x0000000b0f047224 */ /* 0x000fca00078e0204 */
[----:B------:R-:W-:Y:S01]  /*0790*/  ISETP.GT.U32.AND P1, PT, R15, R4, PT ;  /* 0x000000040f00720c */ /* 0x000fe20003f24070 */
[----:B0-----:R-:W-:-:S12]  /*07a0*/  VIADD R11, R12, 0xffffffe ;  /* 0x0ffffffe0c0b7836 */ /* 0x001fd80000000000 */
[----:B------:R-:W-:Y:S02]  /*07b0*/  @!P1 IMAD.IADD R4, R4, 0x1, -R15 ;  /* 0x0000000104049824 */ /* 0x000fe400078e0a0f */
[----:B------:R-:W-:Y:S01]  /*07c0*/  @!P1 VIADD R10, R10, 0x1 ;  /* 0x000000010a0a9836 */ /* 0x000fe20000000000 */
[----:B------:R-:W-:Y:S01]  /*07d0*/  ISETP.NE.AND P1, PT, R0, RZ, PT ;  /* 0x000000ff0000720c */ /* 0x000fe20003f25270 */
[----:B------:R-:W0:Y:S01]  /*07e0*/  F2I.FTZ.U32.TRUNC.NTZ R11, R11 ;  /* 0x0000000b000b7305 */ /* 0x000e22000021f000 */
[----:B------:R-:W-:Y:S01]  /*07f0*/  ISETP.GE.U32.AND P0, PT, R4, R15, PT ;  /* 0x0000000f0400720c */ /* 0x000fe20003f06070 */
[----:B------:R-:W-:Y:S01]  /*0800*/  IMAD.MOV R12, RZ, RZ, -R8 ;  /* 0x000000ffff0c7224 */ /* 0x000fe200078e0a08 */
[----:B------:R-:W-:-:S03]  /*0810*/  LOP3.LUT R4, R13, R0, RZ, 0x3c, !PT ;  /* 0x000000000d047212 */ /* 0x000fc600078e3cff */
[----:B------:R-:W-:Y:S01]  /*0820*/  IMAD R8, R9, R12, R6 ;  /* 0x0000000c09087224 */ /* 0x000fe200078e0206 */
[----:B------:R-:W-:-:S07]  /*0830*/  ISETP.GE.AND P2, PT, R4, RZ, PT ;  /* 0x000000ff0400720c */ /* 0x000fce0003f46270 */
[----:B------:R-:W-:Y:S01]  /*0840*/  @P0 VIADD R10, R10, 0x1 ;  /* 0x000000010a0a0836 */ /* 0x000fe20000000000 */
[----:B0-----:R-:W-:-:S03]  /*0850*/  IADD3 R4, PT, PT, RZ, -R11, RZ ;  /* 0x8000000bff047210 */ /* 0x001fc60007ffe0ff */
[----:B------:R-:W-:Y:S02]  /*0860*/  IMAD.MOV.U32 R21, RZ, RZ, R10 ;  /* 0x000000ffff157224 */ /* 0x000fe400078e000a */
[----:B------:R-:W-:Y:S02]  /*0870*/  IMAD R15, R4, R19, RZ ;  /* 0x00000013040f7224 */ /* 0x000fe400078e02ff */
[----:B------:R-:W-:Y:S01]  /*0880*/  @!P2 IMAD.MOV R21, RZ, RZ, -R21 ;  /* 0x000000ffff15a224 */ /* 0x000fe200078e0a15 */
        /* <DEDUP_REMOVED lines=10> */
[----:B------:R-:W-:Y:S02]  /*0930*/  IMAD R10, R19, R11, R10 ;  /* 0x0000000b130a7224 */ /* 0x000fe400078e020a */
[----:B--2---:R-:W-:-:S03]  /*0940*/  VIADD R17, R0, UR4 ;  /* 0x0000000400117c36 */ /* 0x004fc60008000000 */
[----:B------:R-:W-:-:S13]  /*0950*/  ISETP.GT.U32.AND P1, PT, R19, R10, PT ;  /* 0x0000000a1300720c */ /* 0x000fda0003f24070 */
[----:B------:R-:W-:Y:S02]  /*0960*/  @!P1 IMAD.IADD R10, R10, 0x1, -R19 ;  /* 0x000000010a0a9824 */ /* 0x000fe400078e0a13 */
[----:B------:R-:W-:Y:S01]  /*0970*/  @!P1 VIADD R4, R4, 0x1 ;  /* 0x0000000104049836 */ /* 0x000fe20000000000 */
[----:B------:R-:W-:Y:S02]  /*0980*/  ISETP.NE.AND P1, PT, R2, RZ, PT ;  /* 0x000000ff0200720c */ /* 0x000fe40003f25270 */
[----:B------:R-:W-:Y:S02]  /*0990*/  ISETP.GE.U32.AND P0, PT, R10, R19, PT ;  /* 0x000000130a00720c */ /* 0x000fe40003f06070 */
[----:B------:R-:W-:-:S04]  /*09a0*/  LOP3.LUT R10, R21, R2, RZ, 0x3c, !PT ;  /* 0x00000002150a7212 */ /* 0x000fc800078e3cff */
[----:B------:R-:W-:Y:S02]  /*09b0*/  ISETP.GE.AND P2, PT, R10, RZ, PT ;  /* 0x000000ff0a00720c */ /* 0x000fe40003f46270 */
[----:B------:R-:W1:Y:S05]  /*09c0*/  LDC.64 R10, c[0x0][0x420] ;  /* 0x00010800ff0a7b82 */ /* 0x000e6a0000000a00 */
[----:B------:R-:W-:-:S06]  /*09d0*/  @P0 VIADD R4, R4, 0x1 ;  /* 0x0000000104040836 */ /* 0x000fcc0000000000 */
[----:B------:R-:W-:Y:S02]  /*09e0*/  @!P2 IADD3 R4, PT, PT, -R4, RZ, RZ ;  /* 0x000000ff0404a210 */ /* 0x000fe40007ffe1ff */
[----:B------:R-:W-:-:S05]  /*09f0*/  @!P1 LOP3.LUT R4, RZ, R2, RZ, 0x33, !PT ;  /* 0x00000002ff049212 */ /* 0x000fca00078e33ff */
[----:B------:R-:W-:-:S04]  /*0a00*/  IMAD.MOV R19, RZ, RZ, -R4 ;  /* 0x000000ffff137224 */ /* 0x000fc800078e0a04 */
[----:B------:R-:W-:Y:S01]  /*0a10*/  IMAD R2, R2, R19, R21 ;  /* 0x0000001302027224 */ /* 0x000fe200078e0215 */
[C-C-:B-1----:R-:W-:Y:S01]  /*0a20*/  IADD3 R12, PT, PT, R3.reuse, -0x1, R10.reuse ;  /* 0xffffffff030c7810 */ /* 0x142fe20007ffe00a */
[C-C-:B------:R-:W-:Y:S01]  /*0a30*/  IMAD.IADD R9, R3.reuse, 0x1, R10.reuse ;  /* 0x0000000103097824 */ /* 0x140fe200078e020a */
[----:B------:R-:W-:Y:S01]  /*0a40*/  IADD3 R16, PT, PT, R3, -0x2, R10 ;  /* 0xfffffffe03107810 */ /* 0x000fe20007ffe00a */
[----:B------:R-:W-:Y:S02]  /*0a50*/  IMAD R32, R7, R2, RZ ;  /* 0x0000000207207224 */ /* 0x000fe400078e02ff */
[C---:B---3--:R-:W-:Y:S02]  /*0a60*/  IMAD R12, R17.reuse, UR8, R12 ;  /* 0x00000008110c7c24 */ /* 0x048fe4000f8e020c */
[----:B------:R-:W-:Y:S02]  /*0a70*/  IMAD R13, R32, UR5, RZ ;  /* 0x00000005200d7c24 */ /* 0x000fe4000f8e02ff */
[----:B------:R-:W-:-:S02]  /*0a80*/  IMAD R16, R17, UR8, R16 ;  /* 0x0000000811107c24 */ /* 0x000fc4000f8e0210 */
[----:B0-----:R-:W-:Y:S01]  /*0a90*/  IMAD.WIDE R14, R13, 0x4, R14 ;  /* 0x000000040d0e7825 */ /* 0x001fe200078e020e */
[----:B------:R-:W-:-:S03]  /*0aa0*/  IADD3 R13, PT, PT, R8, -0x2, R11 ;  /* 0xfffffffe080d7810 */ /* 0x000fc60007ffe00b */
[----:B------:R-:W-:Y:S02]  /*0ab0*/  IMAD.IADD R10, R8, 0x1, R11 ;  /* 0x00000001080a7824 */ /* 0x000fe400078e020b */
[----:B------:R-:W-:Y:S02]  /*0ac0*/  IMAD R18, R17, UR8, R9 ;  /* 0x0000000811127c24 */ /* 0x000fe4000f8e0209 */
[--C-:B----4-:R-:W-:Y:S02]  /*0ad0*/  IMAD R11, R12, UR9, R13.reuse ;  /* 0x000000090c0b7c24 */ /* 0x110fe4000f8e020d */
[--C-:B------:R-:W-:Y:S01]  /*0ae0*/  IMAD R12, R16, UR9, R13.reuse ;  /* 0x00000009100c7c24 */ /* 0x100fe2000f8e020d */
[----:B------:R-:W-:Y:S01]  /*0af0*/  IADD3 R16, PT, PT, R10, -0x1, RZ ;  /* 0xffffffff0a107810 */ /* 0x000fe20007ffe0ff */
[----:B------:R-:W-:Y:S02]  /*0b00*/  VIADD R17, R9, 0xfffffffe ;  /* 0xfffffffe09117836 */ /* 0x000fe40000000000 */
[----:B------:R-:W-:-:S02]  /*0b10*/  IMAD R13, R18, UR9, R13 ;  /* 0x00000009120d7c24 */ /* 0x000fc4000f8e020d */
[----:B------:R-:W-:Y:S01]  /*0b20*/  VIADD R18, R10, 0xfffffffe ;  /* 0xfffffffe0a127836 */ /* 0x000fe20000000000 */
[----:B------:R-:W-:Y:S01]  /*0b30*/  LOP3.LUT R20, R16, R17, RZ, 0xfc, !PT ;  /* 0x0000001110147212 */ /* 0x000fe200078efcff */
[----:B------:R-:W-:-:S07]  /*0b40*/  VIADD R19, R9, 0xffffffff ;  /* 0xffffffff09137836 */ /* 0x000fce0000000000 */
.L_x_435:
[----:B------:R-:W0:Y:S01]  /*0b50*/  LDCU UR9, c[0x0][0x39c] ;  /* 0x00007380ff0977ac */ /* 0x000e220008000800 */
[C---:B------:R-:W-:Y:S01]  /*0b60*/  IMAD R22, R7.reuse, R2, RZ ;  /* 0x0000000207167224 */ /* 0x040fe200078e02ff */
[----:B------:R-:W-:Y:S01]  /*0b70*/  MOV R28, R13 ;  /* 0x0000000d001c7202 */ /* 0x000fe20000000f00 */
[----:B------:R-:W-:Y:S01]  /*0b80*/  IMAD.MOV.U32 R27, RZ, RZ, RZ ;  /* 0x000000ffff1b7224 */ /* 0x000fe200078e00ff */
[----:B------:R-:W1:Y:S01]  /*0b90*/  LDCU UR4, c[0x0][0x3a0] ;  /* 0x00007400ff0477ac */ /* 0x000e620008000800 */
[----:B------:R-:W-:Y:S02]  /*0ba0*/  IMAD.IADD R25, R7, 0x1, R22 ;  /* 0x0000000107197824 */ /* 0x000fe400078e0216 */
[----:B------:R-:W-:Y:S01]  /*0bb0*/  IMAD.MOV.U32 R29, RZ, RZ, R12 ;  /* 0x000000ffff1d7224 */ /* 0x000fe200078e000c */
[----:B------:R-:W2:Y:S01]  /*0bc0*/  LDCU UR5, c[0x0][0x394] ;  /* 0x00007280ff0577ac */ /* 0x000ea20008000800 */
[----:B------:R-:W-:Y:S02]  /*0bd0*/  IMAD.MOV.U32 R30, RZ, RZ, R11 ;  /* 0x000000ffff1e7224 */ /* 0x000fe400078e000b */
[----:B------:R-:W-:Y:S01]  /*0be0*/  IMAD.MOV.U32 R37, RZ, RZ, R14 ;  /* 0x000000ffff257224 */ /* 0x000fe200078e000e */
[----:B------:R-:W3:Y:S01]  /*0bf0*/  LDCU UR8, c[0x0][0x398] ;  /* 0x00007300ff0877ac */ /* 0x000ee20008000800 */
[----:B------:R-:W-:Y:S01]  /*0c00*/  IMAD.MOV.U32 R40, RZ, RZ, R15 ;  /* 0x000000ffff287224 */ /* 0x000fe200078e000f */
[----:B------:R-:W4:Y:S01]  /*0c10*/  LDCU UR12, c[0x0][0x41c] ;  /* 0x00008380ff0c77ac */ /* 0x000f220008000800 */
[----:B0-----:R-:W-:-:S02]  /*0c20*/  IMAD R21, R4, UR9, RZ ;  /* 0x0000000904157c24 */ /* 0x001fc4000f8e02ff */
[----:B-1----:R-:W-:-:S03]  /*0c30*/  IMAD R26, R32, UR4, RZ ;  /* 0x00000004201a7c24 */ /* 0x002fc6000f8e02ff */
[----:B------:R-:W-:Y:S01]  /*0c40*/  SHF.R.S32.HI R23, RZ, 0x1f, R21 ;  /* 0x0000001fff177819 */ /* 0x000fe20000011415 */
[----:B------:R-:W-:Y:S01]  /*0c50*/  VIADD R32, R32, 0x1 ;  /* 0x0000000120207836 */ /* 0x000fe20000000000 */
[----:B--2---:R-:W-:Y:S02]  /*0c60*/  ISETP.GE.AND P2, PT, R9, UR5, PT ;  /* 0x0000000509007c0c */ /* 0x004fe4000bf46270 */
[----:B------:R-:W-:Y:S02]  /*0c70*/  IADD3 R21, P0, PT, R21, R26, RZ ;  /* 0x0000001a15157210 */ /* 0x000fe40007f1e0ff */
[----:B------:R-:W-:Y:S02]  /*0c80*/  ISETP.GE.AND P3, PT, R32, R25, PT ;  /* 0x000000192000720c */ /* 0x000fe40003f66270 */
[----:B------:R-:W-:Y:S02]  /*0c90*/  LEA.HI.X.SX32 R26, R26, R23, 0x1, P0 ;  /* 0x000000171a1a7211 */ /* 0x000fe400000f0eff */
[----:B---3--:R-:W-:Y:S01]  /*0ca0*/  ISETP.GE.OR P4, PT, R10, UR8, P2 ;  /* 0x000000080a007c0c */ /* 0x008fe20009786670 */
[----:B----4-:R-:W-:-:S12]  /*0cb0*/  VIADD R31, R0, UR12 ;  /* 0x0000000c001f7c36 */ /* 0x010fd80008000000 */
.L_x_434:
[----:B------:R-:W-:Y:S01]  /*0cc0*/  LOP3.LUT R22, R10, R9, RZ, 0xfc, !PT ;  /* 0x000000090a167212 */ /* 0x000fe200078efcff */
[----:B------:R-:W-:Y:S02]  /*0cd0*/  IMAD.MOV.U32 R39, RZ, RZ, RZ ;  /* 0x000000ffff277224 */ /* 0x000fe400078e00ff */
[----:B------:R-:W-:Y:S01]  /*0ce0*/  IMAD.MOV.U32 R35, RZ, RZ, R40 ;  /* 0x000000ffff237224 */ /* 0x000fe200078e0028 */
[----:B------:R-:W-:-:S04]  /*0cf0*/  LOP3.LUT R22, R22, R31, RZ, 0xfc, !PT ;  /* 0x0000001f16167212 */ /* 0x000fc800078efcff */
[----:B------:R-:W-:-:S04]  /*0d00*/  ISETP.LT.OR P0, PT, R22, RZ, P4 ;  /* 0x000000ff1600720c */ /* 0x000fc80002701670 */
[----:B------:R-:W-:-:S13]  /*0d10*/  ISETP.GE.OR P0, PT, R31, UR10, P0 ;  /* 0x0000000a1f007c0c */ /* 0x000fda0008706670 */
[----:B------:R-:W0:Y:S01]  /*0d20*/  @!P0 LDC.64 R22, c[0x0][0x380] ;  /* 0x0000e000ff168b82 */ /* 0x000e220000000a00 */
[----:B------:R-:W-:-:S05]  /*0d30*/  @!P0 VIADD R24, R28, 0x2 ;  /* 0x000000021c188836 */ /* 0x000fca0000000000 */
[----:B------:R-:W-:-:S04]  /*0d40*/  @!P0 IADD3 R25, P1, PT, R24, R21, RZ ;  /* 0x0000001518198210 */ /* 0x000fc80007f3e0ff */
[----:B------:R-:W-:Y:S02]  /*0d50*/  @!P0 LEA.HI.X.SX32 R34, R24, R26, 0x1, P1 ;  /* 0x0000001a18228211 */ /* 0x000fe400008f0eff */
[----:B0-----:R-:W-:-:S04]  /*0d60*/  @!P0 LEA R24, P1, R25, R22, 0x2 ;  /* 0x0000001619188211 */ /* 0x001fc800078210ff */
[----:B------:R-:W-:Y:S02]  /*0d70*/  @!P0 LEA.HI.X R25, R25, R23, R34, 0x2, P1 ;  /* 0x0000001719198211 */ /* 0x000fe400008f1422 */
[----:B------:R-:W-:-:S03]  /*0d80*/  MOV R34, R37 ;  /* 0x0000002500227202 */ /* 0x000fc60000000f00 */
[----:B------:R0:W2:Y:S04]  /*0d90*/  @!P0 LDG.E R39, desc[UR6][R24.64] ;  /* 0x0000000618278981 */ /* 0x0000a8000c1e1900 */
[----:B------:R-:W2:Y:S01]  /*0da0*/  LDG.E R43, desc[UR6][R34.64] ;  /* 0x00000006222b7981 */ /* 0x000ea2000c1e1900 */
[----:B------:R-:W-:Y:S02]  /*0db0*/  ISETP.GE.OR P0, PT, R16, UR11, P2 ;  /* 0x0000000b10007c0c */ /* 0x000fe40009706670 */
[----:B------:R-:W-:-:S04]  /*0dc0*/  LOP3.LUT R22, R31, R16, R9, 0xfe, !PT ;  /* 0x000000101f167212 */ /* 0x000fc800078efe09 */
[----:B------:R-:W-:-:S04]  /*0dd0*/  ISETP.LT.OR P0, PT, R22, RZ, P0 ;  /* 0x000000ff1600720c */ /* 0x000fc80000701670 */
[----:B------:R-:W-:Y:S02]  /*0de0*/  ISETP.GE.OR P5, PT, R31, UR10, P0 ;  /* 0x0000000a1f007c0c */ /* 0x000fe400087a6670 */
[----:B------:R-:W-:-:S11]  /*0df0*/  ISETP.GE.AND P0, PT, R9, UR16, PT ;  /* 0x0000001009007c0c */ /* 0x000fd6000bf06270 */
[----:B------:R-:W1:Y:S01]  /*0e00*/  @!P5 LDC.64 R22, c[0x0][0x380] ;  /* 0x0000e000ff16db82 */ /* 0x000e620000000a00 */
[----:B------:R-:W-:Y:S01]  /*0e10*/  LOP3.LUT R36, R31, R18, R9, 0xfe, !PT ;  /* 0x000000121f247212 */ /* 0x000fe200078efe09 */
[----:B------:R-:W-:Y:S01]  /*0e20*/  VIADD R37, R28, 0x1 ;  /* 0x000000011c257836 */ /* 0x000fe20000000000 */
[----:B------:R-:W-:-:S04]  /*0e30*/  ISETP.GE.OR P0, PT, R18, UR11, P0 ;  /* 0x0000000b12007c0c */ /* 0x000fc80008706670 */
[----:B------:R-:W-:Y:S02]  /*0e40*/  ISETP.LT.OR P0, PT, R36, RZ, P0 ;  /* 0x000000ff2400720c */ /* 0x000fe40000701670 */
[----:B0-----:R-:W-:Y:S02]  /*0e50*/  @!P5 IADD3 R24, P6, PT, R37, R21, RZ ;  /* 0x000000152518d210 */ /* 0x001fe40007fde0ff */
[----:B------:R-:W-:Y:S02]  /*0e60*/  ISETP.GE.OR P1, PT, R31, UR10, P0 ;  /* 0x0000000a1f007c0c */ /* 0x000fe40008726670 */
[----:B------:R-:W-:Y:S01]  /*0e70*/  @!P5 LEA.HI.X.SX32 R25, R37, R26, 0x1, P6 ;  /* 0x0000001a2519d211 */ /* 0x000fe200030f0eff */
[----:B------:R-:W-:Y:S01]  /*0e80*/  IMAD.MOV.U32 R36, RZ, RZ, RZ ;  /* 0x000000ffff247224 */ /* 0x000fe200078e00ff */
[----:B------:R-:W3:Y:S01]  /*0e90*/  LDG.E R37, desc[UR6][R34.64+0x4] ;  /* 0x0000040622257981 */ /* 0x000ee2000c1e1900 */
[----:B-1----:R-:W-:-:S04]  /*0ea0*/  @!P5 LEA R40, P0, R24, R22, 0x2 ;  /* 0x000000161828d211 */ /* 0x002fc800078010ff */
[----:B------:R-:W-:Y:S02]  /*0eb0*/  @!P5 LEA.HI.X R41, R24, R23, R25, 0x2, P0 ;  /* 0x000000171829d211 */ /* 0x000fe400000f1419 */
[----:B------:R-:W-:Y:S02]  /*0ec0*/  ISETP.GE.AND P0, PT, R19, UR16, PT ;  /* 0x0000001013007c0c */ /* 0x000fe4000bf06270 */
[----:B------:R-:W0:Y:S01]  /*0ed0*/  @!P1 LDC.64 R22, c[0x0][0x380] ;  /* 0x0000e000ff169b82 */ /* 0x000e220000000a00 */
[----:B------:R-:W-:Y:S01]  /*0ee0*/  LOP3.LUT R24, R31, R10, R19, 0xfe, !PT ;  /* 0x0000000a1f187212 */ /* 0x000fe200078efe13 */
[----:B------:R1:W3:Y:S01]  /*0ef0*/  @!P5 LDG.E R36, desc[UR6][R40.64] ;  /* 0x000000062824d981 */ /* 0x0002e2000c1e1900 */
[----:B------:R-:W-:-:S04]  /*0f00*/  ISETP.GE.OR P5, PT, R10, UR11, P0 ;  /* 0x0000000b0a007c0c */ /* 0x000fc800087a6670 */
[----:B------:R-:W-:-:S04]  /*0f10*/  ISETP.LT.OR P5, PT, R24, RZ, P5 ;  /* 0x000000ff1800720c */ /* 0x000fc80002fa1670 */
[----:B------:R-:W-:Y:S01]  /*0f20*/  ISETP.GE.OR P5, PT, R31, UR10, P5 ;  /* 0x0000000a1f007c0c */ /* 0x000fe2000afa6670 */
[----:B------:R-:W4:Y:S01]  /*0f30*/  LDG.E R41, desc[UR6][R34.64+0xc] ;  /* 0x00000c0622297981 */ /* 0x000f22000c1e1900 */
[----:B------:R-:W-:-:S11]  /*0f40*/  @!P1 IADD3 R44, P6, PT, R28, R21, RZ ;  /* 0x000000151c2c9210 */ /* 0x000fd60007fde0ff */
[----:B------:R-:W5:Y:S01]  /*0f50*/  @!P5 LDC.64 R24, c[0x0][0x380] ;  /* 0x0000e000ff18db82 */ /* 0x000f620000000a00 */
[----:B-1----:R-:W-:Y:S02]  /*0f60*/  IMAD.MOV.U32 R40, RZ, RZ, RZ ;  /* 0x000000ffff287224 */ /* 0x002fe400078e00ff */
[----:B--2---:R-:W-:Y:S01]  /*0f70*/  FFMA.FTZ R38, R43, R39, R38 ;  /* 0x000000272b267223 */ /* 0x004fe20000010026 */
[----:B------:R-:W-:Y:S02]  /*0f80*/  @!P1 LEA.HI.X.SX32 R39, R28, R26, 0x1, P6 ;  /* 0x0000001a1c279211 */ /* 0x000fe400030f0eff */
[C---:B0-----:R-:W-:Y:S02]  /*0f90*/  @!P1 LEA R42, P6, R44.reuse, R22, 0x2 ;  /* 0x000000162c2a9211 */ /* 0x041fe400078c10ff */
[----:B------:R-:W-:Y:S02]  /*0fa0*/  LOP3.LUT R22, R31, R16, R19, 0xfe, !PT ;  /* 0x000000101f167212 */ /* 0x000fe400078efe13 */
[----:B------:R-:W-:-:S02]  /*0fb0*/  @!P1 LEA.HI.X R43, R44, R23, R39, 0x2, P6 ;  /* 0x000000172c2b9211 */ /* 0x000fc400030f1427 */
[----:B------:R-:W-:Y:S01]  /*0fc0*/  ISETP.GE.OR P6, PT, R16, UR11, P0 ;  /* 0x0000000b10007c0c */ /* 0x000fe200087c6670 */
[----:B------:R-:W-:-:S03]  /*0fd0*/  IMAD.MOV.U32 R39, RZ, RZ, RZ ;  /* 0x000000ffff277224 */ /* 0x000fc600078e00ff */
[----:B------:R-:W-:Y:S01]  /*0fe0*/  ISETP.LT.OR P6, PT, R22, RZ, P6 ;  /* 0x000000ff1600720c */ /* 0x000fe200037c1670 */
[----:B------:R-:W-:Y:S02]  /*0ff0*/  @!P5 VIADD R22, R30, 0x2 ;  /* 0x000000021e16d836 */ /* 0x000fe40000000000 */
[----:B------:R0:W2:Y:S03]  /*1000*/  @!P1 LDG.E R39, desc[UR6][R42.64] ;  /* 0x000000062a279981 */ /* 0x0000a6000c1e1900 */
[----:B------:R-:W-:-:S04]  /*1010*/  @!P5 IADD3 R23, P1, PT, R22, R21, RZ ;  /* 0x000000151617d210 */ /* 0x000fc80007f3e0ff */
[----:B------:R-:W-:Y:S02]  /*1020*/  @!P5 LEA.HI.X.SX32 R22, R22, R26, 0x1, P1 ;  /* 0x0000001a1616d211 */ /* 0x000fe400008f0eff */
[C---:B-----5:R-:W-:Y:S01]  /*1030*/  @!P5 LEA R44, P1, R23.reuse, R24, 0x2 ;  /* 0x00000018172cd211 */ /* 0x060fe200078210ff */
[----:B------:R-:W5:Y:S04]  /*1040*/  LDG.E R43, desc[UR6][R34.64+0x10] ;  /* 0x00001006222b7981 */ /* 0x000f68000c1e1900 */
[----:B------:R-:W2:Y:S01]  /*1050*/  LDG.E R24, desc[UR6][R34.64+0x8] ;  /* 0x0000080622187981 */ /* 0x000ea2000c1e1900 */
[----:B------:R-:W-:Y:S02]  /*1060*/  @!P5 LEA.HI.X R45, R23, R25, R22, 0x2, P1 ;  /* 0x00000019172dd211 */ /* 0x000fe400008f1416 */
[----:B------:R-:W-:-:S03]  /*1070*/  ISETP.GE.OR P6, PT, R31, UR10, P6 ;  /* 0x0000000a1f007c0c */ /* 0x000fc6000b7c6670 */
[----:B------:R1:W4:Y:S10]  /*1080*/  @!P5 LDG.E R40, desc[UR6][R44.64] ;  /* 0x000000062c28d981 */ /* 0x000334000c1e1900 */
[----:B------:R-:W1:Y:S01]  /*1090*/  @!P6 LDC.64 R22, c[0x0][0x380] ;  /* 0x0000e000ff16eb82 */ /* 0x000e620000000a00 */
[----:B0-----:R-:W-:-:S05]  /*10a0*/  VIADD R42, R30, 0x1 ;  /* 0x000000011e2a7836 */ /* 0x001fca0000000000 */
[----:B------:R-:W-:-:S04]  /*10b0*/  @!P6 IADD3 R25, P1, PT, R42, R21, RZ ;  /* 0x000000152a19e210 */ /* 0x000fc80007f3e0ff */
[----:B------:R-:W-:Y:S02]  /*10c0*/  @!P6 LEA.HI.X.SX32 R42, R42, R26, 0x1, P1 ;  /* 0x0000001a2a2ae211 */ /* 0x000fe400008f0eff */
[----:B-1----:R-:W-:-:S04]  /*10d0*/  @!P6 LEA R44, P1, R25, R22, 0x2 ;  /* 0x00000016192ce211 */ /* 0x002fc800078210ff */
[----:B------:R-:W-:Y:S01]  /*10e0*/  @!P6 LEA.HI.X R45, R25, R23, R42, 0x2, P1 ;  /* 0x00000017192de211 */ /* 0x000fe200008f142a */
[----:B------:R-:W-:-:S06]  /*10f0*/  HFMA2 R42, -RZ, RZ, 0, 0 ;  /* 0x00000000ff2a7431 */ /* 0x000fcc00000001ff */
[----:B------:R4:W5:Y:S01]  /*1100*/  @!P6 LDG.E R42, desc[UR6][R44.64] ;  /* 0x000000062c2ae981 */ /* 0x000962000c1e1900 */
[----:B------:R-:W-:Y:S02]  /*1110*/  ISETP.GE.OR P0, PT, R18, UR11, P0 ;  /* 0x0000000b12007c0c */ /* 0x000fe40008706670 */
[----:B------:R-:W-:-:S04]  /*1120*/  LOP3.LUT R22, R31, R18, R19, 0xfe, !PT ;  /* 0x000000121f167212 */ /* 0x000fc800078efe13 */
[----:B------:R-:W-:-:S04]  /*1130*/  ISETP.LT.OR P0, PT, R22, RZ, P0 ;  /* 0x000000ff1600720c */ /* 0x000fc80000701670 */
[----:B------:R-:W-:-:S13]  /*1140*/  ISETP.GE.OR P5, PT, R31, UR10, P0 ;  /* 0x0000000a1f007c0c */ /* 0x000fda00087a6670 */
[----:B------:R-:W0:Y:S01]  /*1150*/  @!P5 LDC.64 R22, c[0x0][0x380] ;  /* 0x0000e000ff16db82 */ /* 0x000e220000000a00 */
[C---:B------:R-:W-:Y:S01]  /*1160*/  @!P5 IADD3 R25, P0, PT, R30.reuse, R21, RZ ;  /* 0x000000151e19d210 */ /* 0x040fe20007f1e0ff */
[----:B---3--:R-:W-:Y:S01]  /*1170*/  FFMA.FTZ R38, R37, R36, R38 ;  /* 0x0000002425267223 */ /* 0x008fe20000010026 */
[----:B------:R-:W-:Y:S02]  /*1180*/  ISETP.GE.AND P6, PT, R17, UR16, PT ;  /* 0x0000001011007c0c */ /* 0x000fe4000bfc6270 */
[C---:B0-----:R-:W-:Y:S02]  /*1190*/  @!P5 LEA R36, P1, R25.reuse, R22, 0x2 ;  /* 0x000000161924d211 */ /* 0x041fe400078210ff */
[----:B------:R-:W-:Y:S02]  /*11a0*/  @!P5 LEA.HI.X.SX32 R22, R30, R26, 0x1, P0 ;  /* 0x0000001a1e16d211 */ /* 0x000fe400000f0eff */
[----:B------:R-:W-:Y:S02]  /*11b0*/  ISETP.GE.OR P0, PT, R10, UR11, P6 ;  /* 0x0000000b0a007c0c */ /* 0x000fe4000b706670 */
[----:B------:R-:W-:-:S02]  /*11c0*/  @!P5 LEA.HI.X R37, R25, R23, R22, 0x2, P1 ;  /* 0x000000171925d211 */ /* 0x000fc400008f1416 */
[----:B------:R-:W-:-:S04]  /*11d0*/  LOP3.LUT R22, R31, R10, R17, 0xfe, !PT ;  /* 0x0000000a1f167212 */ /* 0x000fc800078efe11 */
[----:B------:R-:W-:-:S04]  /*11e0*/  ISETP.LT.OR P0, PT, R22, RZ, P0 ;  /* 0x000000ff1600720c */ /* 0x000fc80000701670 */
[C---:B------:R-:W-:Y:S02]  /*11f0*/  ISETP.GE.OR P1, PT, R31.reuse, UR10, P0 ;  /* 0x0000000a1f007c0c */ /* 0x040fe40008726670 */
[----:B------:R-:W-:-:S04]  /*1200*/  ISETP.GE.AND P0, PT, R31, RZ, PT ;  /* 0x000000ff1f00720c */ /* 0x000fc80003f06270 */
[----:B------:R-:W-:-:S04]  /*1210*/  ISETP.LE.OR P0, PT, R20, -0x1, !P0 ;  /* 0xffffffff1400780c */ /* 0x000fc80004703670 */
[----:B------:R-:W-:-:S04]  /*1220*/  ISETP.GE.OR P0, PT, R16, UR11, P0 ;  /* 0x0000000b10007c0c */ /* 0x000fc80008706670 */
[----:B------:R-:W-:-:S04]  /*1230*/  ISETP.GE.OR P0, PT, R17, UR16, P0 ;  /* 0x0000001011007c0c */ /* 0x000fc80008706670 */
[C---:B------:R-:W-:Y:S02]  /*1240*/  ISETP.GE.OR P0, PT, R31.reuse, UR10, P0 ;  /* 0x0000000a1f007c0c */ /* 0x040fe40008706670 */
[----:B------:R-:W-:Y:S02]  /*1250*/  LOP3.LUT R22, R31, R18, R17, 0xfe, !PT ;  /* 0x000000121f167212 */ /* 0x000fe400078efe11 */
[----:B------:R-:W-:-:S04]  /*1260*/  ISETP.GE.OR P6, PT, R18, UR11, P6 ;  /* 0x0000000b12007c0c */ /* 0x000fc8000b7c6670 */
[----:B------:R-:W-:-:S05]  /*1270*/  ISETP.LT.OR P6, PT, R22, RZ, P6 ;  /* 0x000000ff1600720c */ /* 0x000fca00037c1670 */
[----:B------:R-:W0:Y:S01]  /*1280*/  @!P0 LDC.64 R22, c[0x0][0x380] ;  /* 0x0000e000ff168b82 */ /* 0x000e220000000a00 */
[----:B--2---:R-:W-:-:S07]  /*1290*/  FFMA.FTZ R38, R24, R39, R38 ;  /* 0x0000002718267223 */ /* 0x004fce0000010026 */
[----:B------:R-:W1:Y:S01]  /*12a0*/  @!P1 LDC.64 R24, c[0x0][0x380] ;  /* 0x0000e000ff189b82 */ /* 0x000e620000000a00 */
[----:B----4-:R-:W-:Y:S01]  /*12b0*/  FFMA.FTZ R44, R41, R40, R38 ;  /* 0x00000028292c7223 */ /* 0x010fe20000010026 */
[----:B------:R-:W-:Y:S02]  /*12c0*/  IMAD.MOV.U32 R40, RZ, RZ, RZ ;  /* 0x000000ffff287224 */ /* 0x000fe400078e00ff */
[----:B------:R-:W-:-:S04]  /*12d0*/  @!P1 VIADD R38, R29, 0x2 ;  /* 0x000000021d269836 */ /* 0x000fc80000000000 */
[----:B------:R2:W3:Y:S01]  /*12e0*/  @!P5 LDG.E R40, desc[UR6][R36.64] ;  /* 0x000000062428d981 */ /* 0x0004e2000c1e1900 */
[----:B------:R-:W-:Y:S02]  /*12f0*/  ISETP.GE.OR P5, PT, R31, UR10, P6 ;  /* 0x0000000a1f007c0c */ /* 0x000fe4000b7a6670 */
[----:B------:R-:W-:-:S04]  /*1300*/  @!P1 IADD3 R39, P6, PT, R38, R21, RZ ;  /* 0x0000001526279210 */ /* 0x000fc80007fde0ff */
[----:B------:R-:W-:Y:S02]  /*1310*/  @!P1 LEA.HI.X.SX32 R41, R38, R26, 0x1, P6 ;  /* 0x0000001a26299211 */ /* 0x000fe400030f0eff */
[----:B-1----:R-:W-:Y:S01]  /*1320*/  @!P1 LEA R38, P6, R39, R24, 0x2 ;  /* 0x0000001827269211 */ /* 0x002fe200078c10ff */
[----:B--2---:R-:W-:-:S03]  /*1330*/  VIADD R37, R29, 0x1 ;  /* 0x000000011d257836 */ /* 0x004fc60000000000 */
[----:B------:R-:W-:Y:S01]  /*1340*/  @!P1 LEA.HI.X R39, R39, R25, R41, 0x2, P6 ;  /* 0x0000001927279211 */ /* 0x000fe200030f1429 */
[----:B------:R-:W-:Y:S01]  /*1350*/  IMAD.MOV.U32 R41, RZ, RZ, RZ ;  /* 0x000000ffff297224 */ /* 0x000fe200078e00ff */
[----:B------:R-:W1:Y:S05]  /*1360*/  @!P5 LDC.64 R24, c[0x0][0x380] ;  /* 0x0000e000ff18db82 */ /* 0x000e6a0000000a00 */
[----:B------:R2:W4:Y:S01]  /*1370*/  @!P1 LDG.E R41, desc[UR6][R38.64] ;  /* 0x0000000626299981 */ /* 0x000522000c1e1900 */
[----:B------:R-:W-:-:S04]  /*1380*/  @!P0 IADD3 R36, P1, PT, R37, R21, RZ ;  /* 0x0000001525248210 */ /* 0x000fc80007f3e0ff */
[----:B------:R-:W-:Y:S02]  /*1390*/  @!P0 LEA.HI.X.SX32 R37, R37, R26, 0x1, P1 ;  /* 0x0000001a25258211 */ /* 0x000fe400008f0eff */
[C---:B0-----:R-:W-:Y:S01]  /*13a0*/  @!P0 LEA R22, P1, R36.reuse, R22, 0x2 ;  /* 0x0000001624168211 */ /* 0x041fe200078210ff */
[----:B------:R-:W4:Y:S03]  /*13b0*/  LDG.E R39, desc[UR6][R34.64+0x20] ;  /* 0x0000200622277981 */ /* 0x000f26000c1e1900 */
[----:B------:R-:W-:Y:S01]  /*13c0*/  @!P0 LEA.HI.X R23, R36, R23, R37, 0x2, P1 ;  /* 0x0000001724178211 */ /* 0x000fe200008f1425 */
[----:B------:R-:W-:Y:S01]  /*13d0*/  IMAD.MOV.U32 R36, RZ, RZ, RZ ;  /* 0x000000ffff247224 */ /* 0x000fe200078e00ff */
[----:B------:R-:W-:Y:S01]  /*13e0*/  @!P5 IADD3 R37, P1, PT, R29, R21, RZ ;  /* 0x000000151d25d210 */ /* 0x000fe20007f3e0ff */
[----:B-----5:R-:W-:Y:S02]  /*13f0*/  FFMA.FTZ R43, R43, R42, R44 ;  /* 0x0000002a2b2b7223 */ /* 0x020fe4000001002c */
[----:B------:R-:W3:Y:S01]  /*1400*/  LDG.E R44, desc[UR6][R34.64+0x14] ;  /* 0x00001406222c7981 */ /* 0x000ee2000c1e1900 */
[----:B------:R-:W-:-:S03]  /*1410*/  @!P5 LEA.HI.X.SX32 R42, R29, R26, 0x1, P1 ;  /* 0x0000001a1d2ad211 */ /* 0x000fc600008f0eff */
[----:B------:R0:W5:Y:S01]  /*1420*/  @!P0 LDG.E R36, desc[UR6][R22.64] ;  /* 0x0000000616248981 */ /* 0x000162000c1e1900 */
[----:B-1----:R-:W-:-:S04]  /*1430*/  @!P5 LEA R24, P0, R37, R24, 0x2 ;  /* 0x000000182518d211 */ /* 0x002fc800078010ff */
[----:B------:R-:W-:Y:S02]  /*1440*/  @!P5 LEA.HI.X R25, R37, R25, R42, 0x2, P0 ;  /* 0x000000192519d211 */ /* 0x000fe400000f142a */
[----:B------:R-:W4:Y:S01]  /*1450*/  LDG.E R37, desc[UR6][R34.64+0x18] ;  /* 0x0000180622257981 */ /* 0x000f22000c1e1900 */
[----:B--2---:R-:W-:-:S03]  /*1460*/  IMAD.MOV.U32 R38, RZ, RZ, RZ ;  /* 0x000000ffff267224 */ /* 0x004fc600078e00ff */
[----:B------:R-:W5:Y:S04]  /*1470*/  LDG.E R42, desc[UR6][R34.64+0x1c] ;  /* 0x00001c06222a7981 */ /* 0x000f68000c1e1900 */
[----:B------:R-:W2:Y:S01]  /*1480*/  @!P5 LDG.E R38, desc[UR6][R24.64] ;  /* 0x000000061826d981 */ /* 0x000ea2000c1e1900 */
[----:B------:R-:W-:Y:S01]  /*1490*/  VIADD R27, R27, 0x24 ;  /* 0x000000241b1b7836 */ /* 0x000fe20000000000 */
[----:B0-----:R-:W-:Y:S01]  /*14a0*/  IADD3 R23, PT, PT, RZ, -UR16, RZ ;  /* 0x80000010ff177c10 */ /* 0x001fe2000fffe0ff */
[----:B------:R-:W-:-:S04]  /*14b0*/  VIADD R31, R31, 0xffffffff ;  /* 0xffffffff1f1f7836 */ /* 0x000fc80000000000 */
[C---:B------:R-:W-:Y:S02]  /*14c0*/  IMAD R30, R23.reuse, UR11, R30 ;  /* 0x0000000b171e7c24 */ /* 0x040fe4000f8e021e */
[C---:B------:R-:W-:Y:S02]  /*14d0*/  IMAD R29, R23.reuse, UR11, R29 ;  /* 0x0000000b171d7c24 */ /* 0x040fe4000f8e021d */
[----:B------:R-:W-:Y:S02]  /*14e0*/  IMAD R28, R23, UR11, R28 ;  /* 0x0000000b171c7c24 */ /* 0x000fe4000f8e021c */
[----:B---3--:R-:W-:-:S04]  /*14f0*/  FFMA.FTZ R40, R44, R40, R43 ;  /* 0x000000282c287223 */ /* 0x008fc8000001002b */
[----:B----4-:R-:W-:Y:S01]  /*1500*/  FFMA.FTZ R41, R37, R41, R40 ;  /* 0x0000002925297223 */ /* 0x010fe20000010028 */
[----:B------:R-:W-:-:S05]  /*1510*/  IADD3 R37, P0, PT, R34, 0x24, RZ ;  /* 0x0000002422257810 */ /* 0x000fca0007f1e0ff */
[----:B------:R-:W-:Y:S01]  /*1520*/  IMAD.X R40, RZ, RZ, R35, P0 ;  /* 0x000000ffff287224 */ /* 0x000fe200000e0623 */
[----:B------:R-:W-:Y:S01]  /*1530*/  ISETP.NE.AND P0, PT, R27, 0x6c, PT ;  /* 0x0000006c1b00780c */ /* 0x000fe20003f05270 */
[----:B-----5:R-:W-:-:S04]  /*1540*/  FFMA.FTZ R36, R42, R36, R41 ;  /* 0x000000242a247223 */ /* 0x020fc80000010029 */
[----:B--2---:R-:W-:-:S08]  /*1550*/  FFMA.FTZ R38, R39, R38, R36 ;  /* 0x0000002627267223 */ /* 0x004fd00000010024 */
[----:B------:R-:W-:Y:S05]  /*1560*/  @P0 BRA `(.L_x_434) ;  /* 0xfffffff400d40947 */ /* 0x000fea000383ffff */
[----:B------:R-:W-:-:S05]  /*1570*/  IADD3 R14, P0, PT, R14, 0x6c, RZ ;  /* 0x0000006c0e0e7810 */ /* 0x000fca0007f1e0ff */
[----:B------:R-:W-:Y:S01]  /*1580*/  IMAD.X R15, RZ, RZ, R15, P0 ;  /* 0x000000ffff0f7224 */ /* 0x000fe200000e060f */
[----:B------:R-:W-:Y:S07]  /*1590*/  @!P3 BRA `(.L_x_435) ;  /* 0xfffffff4006cb947 */ /* 0x000fee000383ffff */
[----:B------:R-:W-:Y:S05]  /*15a0*/  BSYNC.RECONVERGENT B0 ;  /* 0x0000000000007941 */ /* 0x000fea0003800200 */
.L_x_433:
[----:B------:R-:W0:Y:S01]  /*15b0*/  LDCU.128 UR12, c[0x0][0x3d0] ;  /* 0x00007a00ff0c77ac */ /* 0x000e220008000c00 */
[----:B------:R-:W1:Y:S01]  /*15c0*/  LDCU UR5, c[0x0][0x3cc] ;  /* 0x00007980ff0577ac */ /* 0x000e620008000800 */
[----:B------:R-:W2:Y:S01]  /*15d0*/  LDCU.64 UR8, c[0x0][0x3b0] ;  /* 0x00007600ff0877ac */ /* 0x000ea20008000a00 */
[----:B------:R-:W3:Y:S01]  /*15e0*/  LDCU UR4, c[0x0][0x3b8] ;  /* 0x00007700ff0477ac */ /* 0x000ee20008000800 */
[----:B0-----:R-:W-:Y:S02]  /*15f0*/  IMAD R0, R0, UR13, RZ ;  /* 0x0000000d00007c24 */ /* 0x001fe4000f8e02ff */
[----:B------:R-:W-:Y:S02]  /*1600*/  IMAD R9, R3, UR14, RZ ;  /* 0x0000000e03097c24 */ /* 0x000fe4000f8e02ff */
[----:B------:R-:W-:Y:S02]  /*1610*/  IMAD R8, R8, UR15, RZ ;  /* 0x0000000f08087c24 */ /* 0x000fe4000f8e02ff */
[----:B------:R-:W-:Y:S01]  /*1620*/  IMAD R3, R2, UR12, RZ ;  /* 0x0000000c02037c24 */ /* 0x000fe2000f8e02ff */
[----:B------:R-:W-:Y:S01]  /*1630*/  SHF.R.S32.HI R2, RZ, 0x1f, R0 ;  /* 0x0000001fff027819 */ /* 0x000fe20000011400 */
[----:B-1----:R-:W-:Y:S01]  /*1640*/  IMAD R4, R4, UR5, RZ ;  /* 0x0000000504047c24 */ /* 0x002fe2000f8e02ff */
[----:B------:R-:W3:Y:S01]  /*1650*/  LDCU UR5, c[0x0][0x3cc] ;  /* 0x00007980ff0577ac */ /* 0x000ee20008000800 */
        /* <DEDUP_REMOVED lines=19> */
.L_x_432:
        /* <DEDUP_REMOVED lines=24> */
[----:B0-----:R-:W-:Y:S01]  /*1910*/  MOV R8, RZ ;  /* 0x000000ff00087202 */ /* 0x001fe20000000f00 */
        /* <DEDUP_REMOVED lines=10> */
[----:B------:R-:W-:Y:S01]  /*19c0*/  @P1 VIADD R8, R8, 0x1 ;  /* 0x0000000108081836 */ /* 0x000fe20000000000 */
[----:B------:R-:W-:Y:S01]  /*19d0*/  @!P2 LOP3.LUT R8, RZ, R33, RZ, 0x33, !PT ;  /* 0x00000021ff08a212 */ /* 0x000fe200078e33ff */
[----:B------:R-:W-:Y:S06]  /*19e0*/  BRA `(.L_x_439) ;  /* 0x0000000000107947 */ /* 0x000fec0003800000 */
.L_x_438:
[----:B------:R-:W-:-:S07]  /*19f0*/  MOV R8, 0x1a10 ;  /* 0x00001a1000087802 */ /* 0x000fce0000000f00 */
[----:B---34-:R-:W-:Y:S05]  /*1a00*/  CALL.REL.NOINC `($__internal_14_$__cuda_sm20_div_u64) ;  /* 0x0000001400cc7944 */ /* 0x018fea0003c00000 */
[----:B------:R-:W-:Y:S02]  /*1a10*/  IMAD.MOV.U32 R8, RZ, RZ, R4 ;  /* 0x000000ffff087224 */ /* 0x000fe400078e0004 */
[----:B------:R-:W-:-:S07]  /*1a20*/  IMAD.MOV.U32 R9, RZ, RZ, R7 ;  /* 0x000000ffff097224 */ /* 0x000fce00078e0007 */
.L_x_439:
[----:B---34-:R-:W-:Y:S05]  /*1a30*/  BSYNC.RECONVERGENT B0 ;  /* 0x0000000000007941 */ /* 0x018fea0003800200 */
.L_x_437:
        /* <DEDUP_REMOVED lines=38> */
[----:B------:R-:W-:Y:S01]  /*1ca0*/  ISETP.NE.AND P2, PT, R3, RZ, PT ;  /* 0x000000ff0300720c */ /* 0x000fe20003f45270 */
[----:B------:R-:W-:Y:S01]  /*1cb0*/  IMAD.MOV.U32 R8, RZ, RZ, RZ ;  /* 0x000000ffff087224 */ /* 0x000fe200078e00ff */
[----:B------:R-:W-:Y:S02]  /*1cc0*/  ISETP.GE.U32.AND P1, PT, R5, R10, PT ;  /* 0x0000000a0500720c */ /* 0x000fe40003f26070 */
[----:B------:R-:W0:Y:S01]  /*1cd0*/  LDC R5, c[0x0][0x3c0] ;  /* 0x0000f000ff057b82 */ /* 0x000e220000000800 */
[----:B------:R-:W-:-:S10]  /*1ce0*/  IMAD.HI.U32 R13, R9, R13, R8 ;  /* 0x0000000d090d7227 */ /* 0x000fd400078e0008 */
[----:B------:R-:W-:-:S05]  /*1cf0*/  @P1 IADD3 R7, PT, PT, R7, 0x1, RZ ;  /* 0x0000000107071810 */ /* 0x000fca0007ffe0ff */
[----:B------:R-:W-:Y:S01]  /*1d00*/  @!P3 IMAD.MOV R7, RZ, RZ, -R7 ;  /* 0x000000ffff07b224 */ /* 0x000fe200078e0a07 */
[----:B------:R-:W-:-:S04]  /*1d10*/  @!P2 LOP3.LUT R7, RZ, R3, RZ, 0x33, !PT ;  /* 0x00000003ff07a212 */ /* 0x000fc800078e33ff */
[----:B------:R-:W-:Y:S02]  /*1d20*/  IABS R10, R7 ;  /* 0x00000007000a7213 */ /* 0x000fe40000000000 */
[----:B0-----:R-:W-:-:S03]  /*1d30*/  IABS R14, R5 ;  /* 0x00000005000e7213 */ /* 0x001fc60000000000 */
[----:B------:R-:W-:Y:S01]  /*1d40*/  IMAD.MOV.U32 R8, RZ, RZ, R10 ;  /* 0x000000ffff087224 */ /* 0x000fe200078e000a */
[----:B------:R-:W0:Y:S03]  /*1d50*/  I2F.RP R15, R14 ;  /* 0x0000000e000f7306 */ /* 0x000e260000209400 */
        /* <DEDUP_REMOVED lines=8> */
[----:B------:R-:W-:Y:S02]  /*1de0*/  @!P2 IADD3 R10, PT, PT, R10, 0x1, RZ ;  /* 0x000000010a0aa810 */ /* 0x000fe40007ffe0ff */
[----:B------:R-:W-:Y:S01]  /*1df0*/  ISETP.NE.AND P2, PT, R4, RZ, PT ;  /* 0x000000ff0400720c */ /* 0x000fe20003f45270 */
[----:B0-----:R-:W-:Y:S01]  /*1e00*/  VIADD R12, R15, 0xffffffe ;  /* 0x0ffffffe0f0c7836 */ /* 0x001fe20000000000 */
[----:B------:R-:W-:Y:S02]  /*1e10*/  ISETP.GE.U32.AND P1, PT, R8, R11, PT ;  /* 0x0000000b0800720c */ /* 0x000fe40003f26070 */
[----:B------:R-:W0:Y:S01]  /*1e20*/  LDC R8, c[0x0][0x3bc] ;  /* 0x0000ef00ff087b82 */ /* 0x000e220000000800 */
[----:B------:R3:W4:Y:S02]  /*1e30*/  F2I.FTZ.U32.TRUNC.NTZ R13, R12 ;  /* 0x0000000c000d7305 */ /* 0x000724000021f000 */
[----:B---3--:R-:W-:-:S08]  /*1e40*/  IMAD.MOV.U32 R12, RZ, RZ, RZ ;  /* 0x000000ffff0c7224 */ /* 0x008fd000078e00ff */
[----:B------:R-:W-:Y:S02]  /*1e50*/  @P1 VIADD R10, R10, 0x1 ;  /* 0x000000010a0a1836 */ /* 0x000fe40000000000 */
[----:B----4-:R-:W-:Y:S02]  /*1e60*/  IMAD.MOV R9, RZ, RZ, -R13 ;  /* 0x000000ffff097224 */ /* 0x010fe400078e0a0d */
[----:B------:R-:W-:Y:S01]  /*1e70*/  @!P3 IMAD.MOV R10, RZ, RZ, -R10 ;  /* 0x000000ffff0ab224 */ /* 0x000fe200078e0a0a */
[----:B------:R-:W-:Y:S01]  /*1e80*/  @!P2 LOP3.LUT R10, RZ, R4, RZ, 0x33, !PT ;  /* 0x00000004ff0aa212 */ /* 0x000fe200078e33ff */
[----:B------:R-:W-:-:S03]  /*1e90*/  IMAD R9, R9, R14, RZ ;  /* 0x0000000e09097224 */ /* 0x000fc600078e02ff */
[----:B------:R-:W-:Y:S01]  /*1ea0*/  IABS R11, R10 ;  /* 0x0000000a000b7213 */ /* 0x000fe20000000000 */
[----:B------:R-:W-:Y:S01]  /*1eb0*/  IMAD.HI.U32 R12, R13, R9, R12 ;  /* 0x000000090d0c7227 */ /* 0x000fe200078e000c */
[----:B0-----:R-:W-:-:S04]  /*1ec0*/  IABS R16, R8 ;  /* 0x0000000800107213 */ /* 0x001fc80000000000 */
[----:B------:R-:W0:Y:S01]  /*1ed0*/  I2F.RP R15, R16 ;  /* 0x00000010000f7306 */ /* 0x000e220000209400 */
[----:B------:R-:W-:-:S04]  /*1ee0*/  IMAD.HI.U32 R9, R12, R11, RZ ;  /* 0x0000000b0c097227 */ /* 0x000fc800078e00ff */
[----:B------:R-:W-:-:S04]  /*1ef0*/  IMAD.MOV R12, RZ, RZ, -R9 ;  /* 0x000000ffff0c7224 */ /* 0x000fc800078e0a09 */
[----:B------:R-:W-:-:S05]  /*1f00*/  IMAD R11, R14, R12, R11 ;  /* 0x0000000c0e0b7224 */ /* 0x000fca00078e020b */
[----:B------:R-:W-:Y:S01]  /*1f10*/  ISETP.GT.U32.AND P2, PT, R14, R11, PT ;  /* 0x0000000b0e00720c */ /* 0x000fe20003f44070 */
[----:B0-----:R-:W0:-:S12]  /*1f20*/  MUFU.RCP R15, R15 ;  /* 0x0000000f000f7308 */ /* 0x001e180000001000 */
[----:B------:R-:W-:Y:S01]  /*1f30*/  @!P2 IMAD.IADD R11, R11, 0x1, -R14 ;  /* 0x000000010b0ba824 */ /* 0x000fe200078e0a0e */
[----:B------:R-:W-:Y:S02]  /*1f40*/  @!P2 IADD3 R9, PT, PT, R9, 0x1, RZ ;  /* 0x000000010909a810 */ /* 0x000fe40007ffe0ff */
[----:B------:R-:W-:Y:S02]  /*1f50*/  ISETP.NE.AND P2, PT, R5, RZ, PT ;  /* 0x000000ff0500720c */ /* 0x000fe40003f45270 */
[----:B------:R-:W-:Y:S01]  /*1f60*/  ISETP.GE.U32.AND P1, PT, R11, R14, PT ;  /* 0x0000000e0b00720c */ /* 0x000fe20003f26070 */
[----:B0-----:R-:W-:Y:S01]  /*1f70*/  VIADD R12, R15, 0xffffffe ;  /* 0x0ffffffe0f0c7836 */ /* 0x001fe20000000000 */
[----:B------:R-:W-:-:S03]  /*1f80*/  LOP3.LUT R11, R10, R5, RZ, 0x3c, !PT ;  /* 0x000000050a0b7212 */ /* 0x000fc600078e3cff */
[----:B------:R0:W3:Y:S01]  /*1f90*/  F2I.FTZ.U32.TRUNC.NTZ R13, R12 ;  /* 0x0000000c000d7305 */ /* 0x0000e2000021f000 */
[----:B------:R-:W-:-:S07]  /*1fa0*/  ISETP.GE.AND P3, PT, R11, RZ, PT ;  /* 0x000000ff0b00720c */ /* 0x000fce0003f66270 */
[----:B------:R-:W-:Y:S02]  /*1fb0*/  @P1 VIADD R9, R9, 0x1 ;  /* 0x0000000109091836 */ /* 0x000fe40000000000 */
[----:B0-----:R-:W-:Y:S02]  /*1fc0*/  IMAD.MOV.U32 R12, RZ, RZ, RZ ;  /* 0x000000ffff0c7224 */ /* 0x001fe400078e00ff */
[----:B------:R-:W-:Y:S02]  /*1fd0*/  IMAD.MOV.U32 R17, RZ, RZ, R9 ;  /* 0x000000ffff117224 */ /* 0x000fe400078e0009 */
[----:B---3--:R-:W-:Y:S02]  /*1fe0*/  IMAD.MOV R9, RZ, RZ, -R13 ;  /* 0x000000ffff097224 */ /* 0x008fe400078e0a0d */
[----:B------:R-:W-:Y:S01]  /*1ff0*/  @!P3 IMAD.MOV R17, RZ, RZ, -R17 ;  /* 0x000000ffff11b224 */ /* 0x000fe200078e0a11 */
[----:B------:R-:W-:Y:S01]  /*2000*/  @!P2 LOP3.LUT R17, RZ, R5, RZ, 0x33, !PT ;  /* 0x00000005ff11a212 */ /* 0x000fe200078e33ff */
[----:B------:R-:W-:-:S03]  /*2010*/  IMAD R9, R9, R16, RZ ;  /* 0x0000001009097224 */ /* 0x000fc600078e02ff */
[----:B------:R-:W-:Y:S01]  /*2020*/  IABS R11, R17 ;  /* 0x00000011000b7213 */ /* 0x000fe20000000000 */
[----:B------:R-:W-:-:S04]  /*2030*/  IMAD.HI.U32 R12, R13, R9, R12 ;  /* 0x000000090d0c7227 */ /* 0x000fc800078e000c */
[----:B------:R-:W-:Y:S02]  /*2040*/  IMAD.MOV R13, RZ, RZ, -R17 ;  /* 0x000000ffff0d7224 */ /* 0x000fe400078e0a11 */
[----:B------:R-:W-:-:S04]  /*2050*/  IMAD.HI.U32 R9, R12, R11, RZ ;  /* 0x0000000b0c097227 */ /* 0x000fc800078e00ff */
[----:B------:R-:W-:-:S04]  /*2060*/  IMAD.MOV R12, RZ, RZ, -R9 ;  /* 0x000000ffff0c7224 */ /* 0x000fc800078e0a09 */
[----:B------:R-:W-:Y:S02]  /*2070*/  IMAD R11, R16, R12, R11 ;  /* 0x0000000c100b7224 */ /* 0x000fe400078e020b */
[----:B------:R-:W-:-:S03]  /*2080*/  IMAD.MOV R12, RZ, RZ, -R10 ;  /* 0x000000ffff0c7224 */ /* 0x000fc600078e0a0a */
[----:B------:R-:W-:Y:S01]  /*2090*/  ISETP.GT.U32.AND P2, PT, R16, R11, PT ;  /* 0x0000000b1000720c */ /* 0x000fe20003f44070 */
[----:B------:R-:W-:-:S04]  /*20a0*/  IMAD R4, R4, R12, R7 ;  /* 0x0000000c04047224 */ /* 0x000fc800078e0207 */
[----:B-1----:R-:W-:-:S08]  /*20b0*/  IMAD R4, R4, UR10, RZ ;  /* 0x0000000a04047c24 */ /* 0x002fd0000f8e02ff */
[----:B------:R-:W-:Y:S01]  /*20c0*/  @!P2 IMAD.IADD R11, R11, 0x1, -R16 ;  /* 0x000000010b0ba824 */ /* 0x000fe200078e0a10 */
[----:B------:R-:W-:Y:S02]  /*20d0*/  @!P2 IADD3 R9, PT, PT, R9, 0x1, RZ ;  /* 0x000000010909a810 */ /* 0x000fe40007ffe0ff */
[----:B------:R-:W-:Y:S02]  /*20e0*/  ISETP.NE.AND P2, PT, R8, RZ, PT ;  /* 0x000000ff0800720c */ /* 0x000fe40003f45270 */
[----:B------:R-:W-:Y:S02]  /*20f0*/  ISETP.GE.U32.AND P1, PT, R11, R16, PT ;  /* 0x000000100b00720c */ /* 0x000fe40003f26070 */
[----:B------:R-:W-:-:S04]  /*2100*/  LOP3.LUT R11, R17, R8, RZ, 0x3c, !PT ;  /* 0x00000008110b7212 */ /* 0x000fc800078e3cff */
[----:B------:R-:W-:Y:S01]  /*2110*/  ISETP.GE.AND P3, PT, R11, RZ, PT ;  /* 0x000000ff0b00720c */ /* 0x000fe20003f66270 */
[----:B------:R-:W-:-:S04]  /*2120*/  IMAD.MOV R11, RZ, RZ, -R7 ;  /* 0x000000ffff0b7224 */ /* 0x000fc800078e0a07 */
[----:B------:R-:W-:Y:S02]  /*2130*/  IMAD R11, R3, R11, R6 ;  /* 0x0000000b030b7224 */ /* 0x000fe400078e0206 */
[----:B------:R-:W-:Y:S02]  /*2140*/  @P1 VIADD R9, R9, 0x1 ;  /* 0x0000000109091836 */ /* 0x000fe40000000000 */
[----:B------:R-:W-:Y:S02]  /*2150*/  IMAD R3, R5, R13, R10 ;  /* 0x0000000d05037224 */ /* 0x000fe400078e020a */
[----:B------:R-:W-:Y:S01]  /*2160*/  IMAD R5, R11, UR11, RZ ;  /* 0x0000000b0b057c24 */ /* 0x000fe2000f8e02ff */
[----:B------:R-:W0:Y:S01]  /*2170*/  LDCU.64 UR10, c[0x0][0x3b0] ;  /* 0x00007600ff0a77ac */ /* 0x000e220008000a00 */
[----:B------:R-:W-:Y:S01]  /*2180*/  @!P3 IMAD.MOV R9, RZ, RZ, -R9 ;  /* 0x000000ffff09b224 */ /* 0x000fe200078e0a09 */
[----:B------:R-:W-:Y:S01]  /*2190*/  @!P2 LOP3.LUT R9, RZ, R8, RZ, 0x33, !PT ;  /* 0x00000008ff09a212 */ /* 0x000fe200078e33ff */
[----:B------:R-:W-:Y:S01]  /*21a0*/  IMAD R3, R3, UR9, RZ ;  /* 0x0000000903037c24 */ /* 0x000fe2000f8e02ff */
[----:B------:R-:W-:-:S03]  /*21b0*/  SHF.R.S32.HI R6, RZ, 0x1f, R5 ;  /* 0x0000001fff067819 */ /* 0x000fc60000011405 */
[----:B------:R-:W-:Y:S01]  /*21c0*/  IMAD.MOV R15, RZ, RZ, -R9 ;  /* 0x000000ffff0f7224 */ /* 0x000fe200078e0a09 */
[----:B------:R-:W-:Y:S01]  /*21d0*/  IADD3 R5, P1, P2, R3, R4, R5 ;  /* 0x0000000403057210 */ /* 0x000fe20007a3e005 */
[----:B--2---:R-:W-:Y:S01]  /*21e0*/  IMAD R9, R9, UR5, RZ ;  /* 0x0000000509097c24 */ /* 0x004fe2000f8e02ff */
[----:B------:R-:W-:Y:S01]  /*21f0*/  SHF.R.S32.HI R4, RZ, 0x1f, R4 ;  /* 0x0000001fff047819 */ /* 0x000fe20000011404 */
[----:B------:R-:W-:Y:S01]  /*2200*/  IMAD R8, R8, R15, R17 ;  /* 0x0000000f08087224 */ /* 0x000fe200078e0211 */
[----:B------:R-:W-:-:S03]  /*2210*/  SHF.R.S32.HI R3, RZ, 0x1f, R3 ;  /* 0x0000001fff037819 */ /* 0x000fc60000011403 */
[----:B------:R-:W-:Y:S01]  /*2220*/  IMAD R8, R8, UR8, RZ ;  /* 0x0000000808087c24 */ /* 0x000fe2000f8e02ff */
[----:B------:R-:W-:Y:S02]  /*2230*/  IADD3.X R4, PT, PT, R3, R4, R6, P1, P2 ;  /* 0x0000000403047210 */ /* 0x000fe40000fe4406 */
[----:B------:R-:W-:Y:S02]  /*2240*/  MOV R6, R0 ;  /* 0x0000000000067202 */ /* 0x000fe40000000f00 */
[----:B------:R-:W-:Y:S01]  /*2250*/  IADD3 R3, P1, P2, R9, R5, R8 ;  /* 0x0000000509037210 */ /* 0x000fe20007a3e008 */
[----:B------:R-:W-:Y:S01]  /*2260*/  IMAD.MOV.U32 R5, RZ, RZ, R2 ;  /* 0x000000ffff057224 */ /* 0x000fe200078e0002 */
[----:B------:R-:W-:Y:S02]  /*2270*/  SHF.R.S32.HI R9, RZ, 0x1f, R9 ;  /* 0x0000001fff097819 */ /* 0x000fe40000011409 */
[----:B------:R-:W-:-:S04]  /*2280*/  SHF.R.S32.HI R8, RZ, 0x1f, R8 ;  /* 0x0000001fff087819 */ /* 0x000fc80000011408 */
[----:B------:R-:W-:Y:S02]  /*2290*/  IADD3.X R4, PT, PT, R9, R4, R8, P1, P2 ;  /* 0x0000000409047210 */ /* 0x000fe40000fe4408 */
[----:B0-----:R-:W-:-:S04]  /*22a0*/  LEA R8, P1, R3, UR10, 0x2 ;  /* 0x0000000a03087c11 */ /* 0x001fc8000f8210ff */
[----:B------:R-:W-:-:S05]  /*22b0*/  LEA.HI.X R9, R3, UR11, R4, 0x2, P1 ;  /* 0x0000000b03097c11 */ /* 0x000fca00088f1404 */
[----:B------:R0:W-:Y:S04]  /*22c0*/  STG.E desc[UR6][R8.64], RZ ;  /* 0x000000ff08007986 */ /* 0x0001e8000c101906 */
.L_x_441:
[----:B------:R-:W-:Y:S05]  /*22d0*/  BSYNC.RECONVERGENT B0 ;  /* 0x0000000000007941 */ /* 0x000fea0003800200 */
.L_x_440:
[----:B------:R-:W-:Y:S05]  /*22e0*/  @!P0 EXIT ;  /* 0x000000000000894d */ /* 0x000fea0003800000 */
[----:B------:R-:W1:Y:S01]  /*22f0*/  LDC R0, c[0x0][0x3c8] ;  /* 0x0000f200ff007b82 */ /* 0x000e620000000800 */
[----:B------:R-:W2:Y:S01]  /*2300*/  LDCU UR5, c[0x0][0x3cc] ;  /* 0x00007980ff0577ac */ /* 0x000ea20008000800 */
[----:B------:R-:W3:Y:S01]  /*2310*/  LDCU.64 UR12, c[0x0][0x3b0] ;  /* 0x00007600ff0c77ac */ /* 0x000ee20008000a00 */
[----:B------:R-:W4:Y:S01]  /*2320*/  LDCU.128 UR8, c[0x0][0x3d0] ;  /* 0x00007a00ff0877ac */ /* 0x000f220008000c00 */
[----:B-1----:R-:W-:-:S04]  /*2330*/  IABS R0, R0 ;  /* 0x0000000000007213 */ /* 0x002fc80000000000 */
[----:B------:R-:W1:Y:S08]  /*2340*/  I2F.RP R4, R0 ;  /* 0x0000000000047306 */ /* 0x000e700000209400 */
[----:B-1----:R-:W1:Y:S02]  /*2350*/  MUFU.RCP R4, R4 ;  /* 0x0000000400047308 */ /* 0x002e640000001000 */
[----:B-1----:R-:W-:-:S06]  /*2360*/  VIADD R2, R4, 0xffffffe ;  /* 0x0ffffffe04027836 */ /* 0x002fcc0000000000 */
[----:B------:R1:W5:Y:S02]  /*2370*/  F2I.FTZ.U32.TRUNC.NTZ R3, R2 ;  /* 0x0000000200037305 */ /* 0x000364000021f000 */
[----:B-1----:R-:W-:Y:S02]  /*2380*/  IMAD.MOV.U32 R2, RZ, RZ, RZ ;  /* 0x000000ffff027224 */ /* 0x002fe400078e00ff */
[----:B-----5:R-:W-:-:S04]  /*2390*/  IMAD.MOV R7, RZ, RZ, -R3 ;  /* 0x000000ffff077224 */ /* 0x020fc800078e0a03 */
[----:B------:R-:W-:-:S04]  /*23a0*/  IMAD R7, R7, R0, RZ ;  /* 0x0000000007077224 */ /* 0x000fc800078e02ff */
[----:B--234-:R-:W-:-:S07]  /*23b0*/  IMAD.HI.U32 R3, R3, R7, R2 ;  /* 0x0000000703037227 */ /* 0x01cfce00078e0002 */
.L_x_442:
[----:B------:R-:W1:Y:S01]  /*23c0*/  LDC R7, c[0x0][0x3c8] ;  /* 0x0000f200ff077b82 */ /* 0x000e620000000800 */
[-C--:B0-----:R-:W-:Y:S02]  /*23d0*/  IABS R8, R6.reuse ;  /* 0x0000000600087213 */ /* 0x081fe40000000000 */
[----:B------:R-:W-:-:S03]  /*23e0*/  IADD3 R2, P0, PT, R33, R6, RZ ;  /* 0x0000000621027210 */ /* 0x000fc60007f1e0ff */
[----:B------:R-:W-:Y:S02]  /*23f0*/  IMAD.HI.U32 R10, R3, R8, RZ ;  /* 0x00000008030a7227 */ /* 0x000fe400078e00ff */
[----:B------:R-:W0:Y:S02]  /*2400*/  LDC R4, c[0x0][0x3c4] ;  /* 0x0000f100ff047b82 */ /* 0x000e240000000800 */
[----:B------:R-:W-:Y:S02]  /*2410*/  IMAD.MOV R11, RZ, RZ, -R10 ;  /* 0x000000ffff0b7224 */ /* 0x000fe400078e0a0a */
[----:B------:R-:W-:Y:S01]  /*2420*/  IMAD.X R5, RZ, RZ, R5, P0 ;  /* 0x000000ffff057224 */ /* 0x000fe200000e0605 */
[-C--:B-1----:R-:W-:Y:S02]  /*2430*/  IABS R14, R7.reuse ;  /* 0x00000007000e7213 */ /* 0x082fe40000000000 */
[----:B------:R-:W-:Y:S02]  /*2440*/  LOP3.LUT R13, R2, R7, RZ, 0x3c, !PT ;  /* 0x00000007020d7212 */ /* 0x000fe400078e3cff */
[----:B------:R-:W1:Y:S01]  /*2450*/  I2F.RP R12, R14 ;  /* 0x0000000e000c7306 */ /* 0x000e620000209400 */
[----:B------:R-:W-:Y:S01]  /*2460*/  IMAD R11, R14, R11, R8 ;  /* 0x0000000b0e0b7224 */ /* 0x000fe200078e0208 */
[----:B------:R-:W-:Y:S01]  /*2470*/  ISETP.GE.AND P1, PT, R13, RZ, PT ;  /* 0x000000ff0d00720c */ /* 0x000fe20003f26270 */
[----:B------:R-:W-:Y:S01]  /*2480*/  IMAD.MOV.U32 R8, RZ, RZ, RZ ;  /* 0x000000ffff087224 */ /* 0x000fe200078e00ff */
[----:B0-----:R-:W-:-:S02]  /*2490*/  IABS R15, R4 ;  /* 0x00000004000f7213 */ /* 0x001fc40000000000 */
[----:B------:R-:W-:Y:S02]  /*24a0*/  ISETP.GT.U32.AND P5, PT, R0, R11, PT ;  /* 0x0000000b0000720c */ /* 0x000fe40003fa4070 */
[----:B------:R-:W0:Y:S01]  /*24b0*/  I2F.RP R16, R15 ;  /* 0x0000000f00107306 */ /* 0x000e220000209400 */
[----:B------:R-:W-:-:S07]  /*24c0*/  LOP3.LUT R13, RZ, R7, RZ, 0x33, !PT ;  /* 0x00000007ff0d7212 */ /* 0x000fce00078e33ff */
[----:B-1----:R-:W1:Y:S03]  /*24d0*/  MUFU.RCP R12, R12 ;  /* 0x0000000c000c7308 */ /* 0x002e660000001000 */
[----:B------:R-:W-:Y:S02]  /*24e0*/  @!P5 IMAD.IADD R11, R11, 0x1, -R14 ;  /* 0x000000010b0bd824 */ /* 0x000fe400078e0a0e */
[----:B------:R-:W-:-:S03]  /*24f0*/  @!P5 VIADD R10, R10, 0x1 ;  /* 0x000000010a0ad836 */ /* 0x000fc60000000000 */
[----:B------:R-:W-:Y:S01]  /*2500*/  ISETP.GE.U32.AND P3, PT, R11, R0, PT ;  /* 0x000000000b00720c */ /* 0x000fe20003f66070 */
[----:B------:R-:W-:Y:S01]  /*2510*/  IMAD.MOV.U32 R0, RZ, RZ, R14 ;  /* 0x000000ffff007224 */ /* 0x000fe200078e000e */
[----:B0-----:R-:W0:Y:S01]  /*2520*/  MUFU.RCP R16, R16 ;  /* 0x0000001000107308 */ /* 0x001e220000001000 */
[----:B-1----:R-:W-:Y:S01]  /*2530*/  VIADD R9, R12, 0xffffffe ;  /* 0x0ffffffe0c097836 */ /* 0x002fe20000000000 */
[----:B------:R-:W-:-:S09]  /*2540*/  IABS R12, R2 ;  /* 0x00000002000c7213 */ /* 0x000fd20000000000 */
[----:B------:R-:W-:Y:S02]  /*2550*/  @P3 IADD3 R10, PT, PT, R10, 0x1, RZ ;  /* 0x000000010a0a3810 */ /* 0x000fe40007ffe0ff */
[----:B------:R-:W-:Y:S01]  /*2560*/  ISETP.NE.AND P3, PT, R7, RZ, PT ;  /* 0x000000ff0700720c */ /* 0x000fe20003f65270 */
[----:B------:R-:W1:Y:S01]  /*2570*/  F2I.FTZ.U32.TRUNC.NTZ R9, R9 ;  /* 0x0000000900097305 */ /* 0x000e62000021f000 */
[----:B0-----:R-:W-:-:S07]  /*2580*/  VIADD R11, R16, 0xffffffe ;  /* 0x0ffffffe100b7836 */ /* 0x001fce0000000000 */
[----:B------:R-:W0:Y:S01]  /*2590*/  F2I.FTZ.U32.TRUNC.NTZ R11, R11 ;  /* 0x0000000b000b7305 */ /* 0x000e22000021f000 */
[----:B-1----:R-:W-:-:S04]  /*25a0*/  IMAD.MOV R3, RZ, RZ, -R9 ;  /* 0x000000ffff037224 */ /* 0x002fc800078e0a09 */
[----:B------:R-:W-:-:S04]  /*25b0*/  IMAD R3, R3, R14, RZ ;  /* 0x0000000e03037224 */ /* 0x000fc800078e02ff */
[----:B------:R-:W-:Y:S01]  /*25c0*/  IMAD.HI.U32 R3, R9, R3, R8 ;  /* 0x0000000309037227 */ /* 0x000fe200078e0008 */
[----:B------:R-:W-:-:S03]  /*25d0*/  MOV R8, R12 ;  /* 0x0000000c00087202 */ /* 0x000fc60000000f00 */
[----:B0-----:R-:W-:Y:S02]  /*25e0*/  IMAD.MOV R16, RZ, RZ, -R11 ;  /* 0x000000ffff107224 */ /* 0x001fe400078e0a0b */
[----:B------:R-:W-:-:S04]  /*25f0*/  IMAD.HI.U32 R12, R3, R8, RZ ;  /* 0x00000008030c7227 */ /* 0x000fc800078e00ff */
[----:B------:R-:W-:Y:S02]  /*2600*/  IMAD.MOV R9, RZ, RZ, -R12 ;  /* 0x000000ffff097224 */ /* 0x000fe400078e0a0c */
[----:B------:R-:W-:Y:S02]  /*2610*/  IMAD R17, R16, R15, RZ ;  /* 0x0000000f10117224 */ /* 0x000fe400078e02ff */
[----:B------:R-:W-:Y:S02]  /*2620*/  IMAD R9, R14, R9, R8 ;  /* 0x000000090e097224 */ /* 0x000fe400078e0208 */
[----:B------:R-:W0:Y:S03]  /*2630*/  LDC R8, c[0x0][0x3c0] ;  /* 0x0000f000ff087b82 */ /* 0x000e260000000800 */
[----:B------:R-:W-:-:S13]  /*2640*/  ISETP.GT.U32.AND P6, PT, R0, R9, PT ;  /* 0x000000090000720c */ /* 0x000fda0003fc4070 */
[----:B------:R-:W-:Y:S02]  /*2650*/  @!P6 IMAD.IADD R9, R9, 0x1, -R14 ;  /* 0x000000010909e824 */ /* 0x000fe400078e0a0e */
[----:B------:R-:W-:-:S03]  /*2660*/  @!P6 VIADD R12, R12, 0x1 ;  /* 0x000000010c0ce836 */ /* 0x000fc60000000000 */
[----:B------:R-:W-:Y:S02]  /*2670*/  ISETP.GE.U32.AND P4, PT, R9, R0, PT ;  /* 0x000000000900720c */ /* 0x000fe40003f86070 */
[----:B------:R-:W-:Y:S02]  /*2680*/  LOP3.LUT R9, R6, R7, RZ, 0x3c, !PT ;  /* 0x0000000706097212 */ /* 0x000fe400078e3cff */
[----:B0-----:R-:W-:Y:S02]  /*2690*/  IABS R14, R8 ;  /* 0x00000008000e7213 */ /* 0x001fe40000000000 */
[----:B------:R-:W-:Y:S02]  /*26a0*/  ISETP.GE.AND P2, PT, R9, RZ, PT ;  /* 0x000000ff0900720c */ /* 0x000fe40003f46270 */
[----:B------:R-:W0:Y:S05]  /*26b0*/  I2F.RP R19, R14 ;  /* 0x0000000e00137306 */ /* 0x000e2a0000209400 */
[----:B------:R-:W-:-:S04]  /*26c0*/  @P4 VIADD R12, R12, 0x1 ;  /* 0x000000010c0c4836 */ /* 0x000fc80000000000 */
[----:B------:R-:W-:Y:S02]  /*26d0*/  @!P1 IMAD.MOV R12, RZ, RZ, -R12 ;  /* 0x000000ffff0c9224 */ /* 0x000fe400078e0a0c */
[----:B------:R-:W-:Y:S01]  /*26e0*/  @!P2 IMAD.MOV R10, RZ, RZ, -R10 ;  /* 0x000000ffff0aa224 */ /* 0x000fe200078e0a0a */
[----:B0-----:R-:W0:Y:S04]  /*26f0*/  MUFU.RCP R19, R19 ;  /* 0x0000001300137308 */ /* 0x001e280000001000 */
        /* <DEDUP_REMOVED lines=11> */
[----:B------:R-:W-:Y:S01]  /*27b0*/  IMAD R16, R15, R11, R16 ;  /* 0x0000000b0f107224 */ /* 0x000fe200078e0210 */
[----:B------:R-:W1:Y:S01]  /*27c0*/  LDC R12, c[0x0][0x3bc] ;  /* 0x0000ef00ff0c7b82 */ /* 0x000e620000000800 */
[----:B0-----:R-:W-:Y:S01]  /*27d0*/  VIADD R11, R19, 0xffffffe ;  /* 0x0ffffffe130b7836 */ /* 0x001fe20000000000 */
[C---:B------:R-:W-:Y:S02]  /*27e0*/  ISETP.GT.U32.AND P6, PT, R15.reuse, R18, PT ;  /* 0x000000120f00720c */ /* 0x040fe40003fc4070 */
[----:B------:R-:W-:-:S03]  /*27f0*/  ISETP.GT.U32.AND P5, PT, R15, R16, PT ;  /* 0x000000100f00720c */ /* 0x000fc60003fa4070 */
[----:B------:R-:W0:Y:S08]  /*2800*/  F2I.FTZ.U32.TRUNC.NTZ R11, R11 ;  /* 0x0000000b000b7305 */ /* 0x000e30000021f000 */
[----:B------:R-:W-:Y:S02]  /*2810*/  @!P6 IMAD.IADD R18, R18, 0x1, -R15 ;  /* 0x000000011212e824 */ /* 0x000fe400078e0a0f */
[----:B------:R-:W-:Y:S01]  /*2820*/  @!P5 IADD3 R16, PT, PT, R16, -R15, RZ ;  /* 0x8000000f1010d210 */ /* 0x000fe20007ffe0ff */
[----:B------:R-:W-:-:S02]  /*2830*/  @!P5 VIADD R10, R10, 0x1 ;  /* 0x000000010a0ad836 */ /* 0x000fc40000000000 */
        /* <DEDUP_REMOVED lines=11> */
[----:B-1----:R-:W-:Y:S01]  /*28f0*/  IABS R18, R12 ;  /* 0x0000000c00127213 */ /* 0x002fe20000000000 */
[----:B------:R-:W-:Y:S01]  /*2900*/  @P3 VIADD R10, R10, 0x1 ;  /* 0x000000010a0a3836 */ /* 0x000fe20000000000 */
[----:B------:R-:W-:-:S05]  /*2910*/  ISETP.NE.AND P3, PT, R4, RZ, PT ;  /* 0x000000ff0400720c */ /* 0x000fca0003f65270 */
[----:B------:R-:W-:Y:S02]  /*2920*/  @!P2 IADD3 R10, PT, PT, -R10, RZ, RZ ;  /* 0x000000ff0a0aa210 */ /* 0x000fe40007ffe1ff */
[----:B------:R-:W-:Y:S02]  /*2930*/  @!P1 IMAD.MOV R17, RZ, RZ, -R17 ;  /* 0x000000ffff119224 */ /* 0x000fe400078e0a11 */
[C---:B------:R-:W-:Y:S01]  /*2940*/  SEL R15, R16.reuse, R10, !P3 ;  /* 0x0000000a100f7207 */ /* 0x040fe20005800000 */
[----:B------:R-:W-:Y:S02]  /*2950*/  IMAD.MOV.U32 R10, RZ, RZ, RZ ;  /* 0x000000ffff0a7224 */ /* 0x000fe400078e00ff */
[----:B------:R-:W-:Y:S01]  /*2960*/  SEL R17, R16, R17, !P3 ;  /* 0x0000001110117207 */ /* 0x000fe20005800000 */
[----:B------:R-:W-:Y:S01]  /*2970*/  IMAD.MOV.U32 R16, RZ, RZ, R18 ;  /* 0x000000ffff107224 */ /* 0x000fe200078e0012 */
[----:B------:R-:W-:Y:S01]  /*2980*/  IABS R20, R15 ;  /* 0x0000000f00147213 */ /* 0x000fe20000000000 */
[----:B------:R-:W-:Y:S01]  /*2990*/  IMAD.HI.U32 R18, R11, R19, R10 ;  /* 0x000000130b127227 */ /* 0x000fe200078e000a */
[----:B------:R-:W-:Y:S01]  /*29a0*/  IABS R21, R17 ;  /* 0x0000001100157213 */ /* 0x000fe20000000000 */
[----:B------:R-:W0:Y:S02]  /*29b0*/  I2F.RP R22, R16 ;  /* 0x0000001000167306 */ /* 0x000e240000209400 */
[----:B------:R-:W-:-:S04]  /*29c0*/  IMAD.MOV.U32 R11, RZ, RZ, R20 ;  /* 0x000000ffff0b7224 */ /* 0x000fc800078e0014 */
[----:B------:R-:W-:-:S04]  /*29d0*/  IMAD.HI.U32 R10, R18, R11, RZ ;  /* 0x0000000b120a7227 */ /* 0x000fc800078e00ff */
[----:B------:R-:W-:-:S04]  /*29e0*/  IMAD.HI.U32 R18, R18, R21, RZ ;  /* 0x0000001512127227 */ /* 0x000fc800078e00ff */
[----:B------:R-:W-:Y:S01]  /*29f0*/  IMAD.MOV R19, RZ, RZ, -R10 ;  /* 0x000000ffff137224 */ /* 0x000fe200078e0a0a */
[----:B0-----:R-:W0:Y:S01]  /*2a00*/  MUFU.RCP R22, R22 ;  /* 0x0000001600167308 */ /* 0x001e220000001000 */
[----:B------:R-:W-:Y:S02]  /*2a10*/  IMAD.MOV R20, RZ, RZ, -R18 ;  /* 0x000000ffff147224 */ /* 0x000fe400078e0a12 */
[C---:B------:R-:W-:Y:S02]  /*2a20*/  IMAD R11, R14.reuse, R19, R11 ;  /* 0x000000130e0b7224 */ /* 0x040fe400078e020b */
[----:B------:R-:W-:-:S03]  /*2a30*/  IMAD R19, R14, R20, R21 ;  /* 0x000000140e137224 */ /* 0x000fc600078e0215 */
        /* <DEDUP_REMOVED lines=31> */
[----:B------:R-:W-:Y:S02]  /*2c30*/  IMAD.MOV R18, RZ, RZ, -R10 ;  /* 0x000000ffff127224 */ /* 0x000fe400078e0a0a */
[----:B------:R-:W-:-:S04]  /*2c40*/  IMAD.HI.U32 R14, R14, R23, RZ ;  /* 0x000000170e0e7227 */ /* 0x000fc800078e00ff */
[----:B------:R-:W-:Y:S02]  /*2c50*/  IMAD R11, R16, R18, R11 ;  /* 0x00000012100b7224 */ /* 0x000fe400078e020b */
[----:B------:R-:W-:-:S03]  /*2c60*/  IMAD.MOV R20, RZ, RZ, -R14 ;  /* 0x000000ffff147224 */ /* 0x000fc600078e0a0e */
[C---:B------:R-:W-:Y:S01]  /*2c70*/  ISETP.GT.U32.AND P5, PT, R16.reuse, R11, PT ;  /* 0x0000000b1000720c */ /* 0x040fe20003fa4070 */
[----:B------:R-:W-:-:S05]  /*2c80*/  IMAD R23, R16, R20, R23 ;  /* 0x0000001410177224 */ /* 0x000fca00078e0217 */
[----:B------:R-:W-:-:S07]  /*2c90*/  ISETP.GT.U32.AND P6, PT, R16, R23, PT ;  /* 0x000000171000720c */ /* 0x000fce0003fc4070 */
[----:B------:R-:W-:Y:S02]  /*2ca0*/  @!P5 IMAD.IADD R11, R11, 0x1, -R16 ;  /* 0x000000010b0bd824 */ /* 0x000fe400078e0a10 */
[----:B------:R-:W-:-:S03]  /*2cb0*/  @!P5 VIADD R10, R10, 0x1 ;  /* 0x000000010a0ad836 */ /* 0x000fc60000000000 */
[----:B------:R-:W-:Y:S01]  /*2cc0*/  ISETP.GE.U32.AND P3, PT, R11, R16, PT ;  /* 0x000000100b00720c */ /* 0x000fe20003f66070 */
[----:B------:R-:W-:Y:S01]  /*2cd0*/  @!P6 IMAD.IADD R23, R23, 0x1, -R16 ;  /* 0x000000011717e824 */ /* 0x000fe200078e0a10 */
[----:B------:R-:W-:Y:S01]  /*2ce0*/  LOP3.LUT R11, R21, R12, RZ, 0x3c, !PT ;  /* 0x0000000c150b7212 */ /* 0x000fe200078e3cff */
[----:B------:R-:W-:-:S03]  /*2cf0*/  @!P6 VIADD R14, R14, 0x1 ;  /* 0x000000010e0ee836 */ /* 0x000fc60000000000 */
[----:B------:R-:W-:Y:S02]  /*2d00*/  ISETP.GE.AND P2, PT, R11, RZ, PT ;  /* 0x000000ff0b00720c */ /* 0x000fe40003f46270 */
[----:B------:R-:W-:Y:S02]  /*2d10*/  ISETP.GE.U32.AND P4, PT, R23, R16, PT ;  /* 0x000000101700720c */ /* 0x000fe40003f86070 */
[-C--:B------:R-:W-:Y:S02]  /*2d20*/  LOP3.LUT R16, R19, R12.reuse, RZ, 0x3c, !PT ;  /* 0x0000000c13107212 */ /* 0x080fe400078e3cff */
[----:B------:R-:W-:Y:S01]  /*2d30*/  IADD3 R11, PT, PT, -R9, RZ, RZ ;  /* 0x000000ff090b7210 */ /* 0x000fe20007ffe1ff */
[----:B------:R-:W-:Y:S01]  /*2d40*/  @P3 VIADD R10, R10, 0x1 ;  /* 0x000000010a0a3836 */ /* 0x000fe20000000000 */
[----:B------:R-:W-:Y:S02]  /*2d50*/  ISETP.GE.AND P1, PT, R16, RZ, PT ;  /* 0x000000ff1000720c */ /* 0x000fe40003f26270 */
[----:B------:R-:W-:Y:S01]  /*2d60*/  ISETP.NE.AND P3, PT, R12, RZ, PT ;  /* 0x000000ff0c00720c */ /* 0x000fe20003f65270 */
[----:B------:R-:W-:Y:S01]  /*2d70*/  IMAD R18, R7, R11, R6 ;  /* 0x0000000b07127224 */ /* 0x000fe200078e0206 */
[----:B------:R-:W-:Y:S01]  /*2d80*/  LOP3.LUT R23, RZ, R12, RZ, 0x33, !PT ;  /* 0x0000000cff177212 */ /* 0x000fe200078e33ff */
[----:B------:R-:W-:-:S02]  /*2d90*/  @!P2 IMAD.MOV R10, RZ, RZ, -R10 ;  /* 0x000000ffff0aa224 */ /* 0x000fc400078e0a0a */
[----:B------:R-:W-:Y:S02]  /*2da0*/  IMAD.MOV R6, RZ, RZ, -R15 ;  /* 0x000000ffff067224 */ /* 0x000fe400078e0a0f */
[----:B------:R-:W-:Y:S01]  /*2db0*/  @P4 VIADD R14, R14, 0x1 ;  /* 0x000000010e0e4836 */ /* 0x000fe20000000000 */
[C---:B------:R-:W-:Y:S01]  /*2dc0*/  SEL R10, R23.reuse, R10, !P3 ;  /* 0x0000000a170a7207 */ /* 0x040fe20005800000 */
[----:B------:R-:W-:Y:S02]  /*2dd0*/  IMAD.MOV R11, RZ, RZ, -R13 ;  /* 0x000000ffff0b7224 */ /* 0x000fe400078e0a0d */
[----:B------:R-:W-:Y:S01]  /*2de0*/  IMAD R20, R4, R6, R9 ;  /* 0x0000000604147224 */ /* 0x000fe200078e0209 */
[----:B------:R-:W-:Y:S01]  /*2df0*/  @!P1 IADD3 R14, PT, PT, -R14, RZ, RZ ;  /* 0x000000ff0e0e9210 */ /* 0x000fe20007ffe1ff */
[----:B------:R-:W-:Y:S02]  /*2e00*/  IMAD.MOV R9, RZ, RZ, -R17 ;  /* 0x000000ffff097224 */ /* 0x000fe400078e0a11 */
[----:B------:R-:W-:Y:S01]  /*2e10*/  IMAD.MOV R6, RZ, RZ, -R21 ;  /* 0x000000ffff067224 */ /* 0x000fe200078e0a15 */
[----:B------:R-:W-:Y:S01]  /*2e20*/  SEL R14, R23, R14, !P3 ;  /* 0x0000000e170e7207 */ /* 0x000fe20005800000 */
[----:B------:R-:W-:-:S02]  /*2e30*/  IMAD R22, R7, R11, R2 ;  /* 0x0000000b07167224 */ /* 0x000fc400078e0202 */
[----:B------:R-:W-:Y:S02]  /*2e40*/  IMAD.MOV R7, RZ, RZ, -R10 ;  /* 0x000000ffff077224 */ /* 0x000fe400078e0a0a */
[----:B------:R-:W-:Y:S02]  /*2e50*/  IMAD R9, R4, R9, R13 ;  /* 0x0000000904097224 */ /* 0x000fe400078e020d */
[----:B------:R-:W-:Y:S02]  /*2e60*/  IMAD R4, R8, R6, R15 ;  /* 0x0000000608047224 */ /* 0x000fe400078e020f */
[----:B------:R-:W-:Y:S02]  /*2e70*/  IMAD.MOV R11, RZ, RZ, -R19 ;  /* 0x000000ffff0b7224 */ /* 0x000fe400078e0a13 */
[----:B------:R-:W-:Y:S02]  /*2e80*/  IMAD R21, R12, R7, R21 ;  /* 0x000000070c157224 */ /* 0x000fe400078e0215 */
[----:B------:R-:W-:-:S02]  /*2e90*/  IMAD R6, R18, UR11, RZ ;  /* 0x0000000b12067c24 */ /* 0x000fc4000f8e02ff */
[----:B------:R-:W-:Y:S02]  /*2ea0*/  IMAD R7, R20, UR10, RZ ;  /* 0x0000000a14077c24 */ /* 0x000fe4000f8e02ff */
[----:B------:R-:W-:Y:S01]  /*2eb0*/  IMAD R4, R4, UR9, RZ ;  /* 0x0000000904047c24 */ /* 0x000fe2000f8e02ff */
[----:B------:R-:W-:Y:S01]  /*2ec0*/  SHF.R.S32.HI R13, RZ, 0x1f, R6 ;  /* 0x0000001fff0d7819 */ /* 0x000fe20000011406 */
[----:B------:R-:W-:Y:S02]  /*2ed0*/  IMAD R8, R8, R11, R17 ;  /* 0x0000000b08087224 */ /* 0x000fe400078e0211 */
[----:B------:R-:W-:Y:S01]  /*2ee0*/  IMAD.MOV R16, RZ, RZ, -R14 ;  /* 0x000000ffff107224 */ /* 0x000fe200078e0a0e */
        /* <DEDUP_REMOVED lines=35> */
[----:B-1----:R-:W-:Y:S05]  /*3120*/  @!P0 BRA `(.L_x_442) ;  /* 0xfffffff000a48947 */ /* 0x002fea000383ffff */
[----:B------:R-:W-:Y:S05]  /*3130*/  EXIT ;  /* 0x000000000000794d */ /* 0x000fea0003800000 */
        .weak           $__internal_14_$__cuda_sm20_div_u64
        .type           $__internal_14_$__cuda_sm20_div_u64,@function
        .size           $__internal_14_$__cuda_sm20_div_u64,(.L_x_860 - $__internal_14_$__cuda_sm20_div_u64)
$__internal_14_$__cuda_sm20_div_u64:
        /* <DEDUP_REMOVED lines=68> */
[----:B------:R-:W-:Y:S06]  /*3580*/  RET.REL.NODEC R8 `(_ZN2at6native51_GLOBAL__N__11011a27_18_DepthwiseConv3d_cu_35e0c7b543conv_depthwise3d_cuda_backward_input_kernelIffLi3ELi3ELi3ELi1ELi1ELi1ELi1ELi1ELi1EEEvNS_27GenericPackedTensorAccessorIKT_Lm5ENS_16DefaultPtrTraitsEiEENS3_IS4_Lm5ES6_iEES7_iiiiiiiii) ;  /* 0xffffffc8089c7950 */ /* 0x000fec0003c3ffff */
.L_x_443:
        /* <DEDUP_REMOVED lines=15> */
.L_x_860:


//--------------------- .text._ZN2at6native51_GLOBAL__N__11011a27_18_DepthwiseConv3d_cu_35e0c7b543conv_depthwise3d_cuda_backward_input_kernelIddLin1ELin1ELin1ELin1ELin1ELin1ELin1ELin1ELin1EEEvNS_27GenericPackedTensorAccessorIKT_Lm5ENS_16DefaultPtrTraitsEiEENS3_IS4_Lm5ES6_iEES7_iiiiiiiii --------------------------
	.section	.text._ZN2at6native51_GLOBAL__N__11011a27_18_DepthwiseConv3d_cu_35e0c7b543conv_depthwise3d_cuda_backward_input_kernelIddLin1ELin1ELin1ELin1ELin1ELin1ELin1ELin1ELin1EEEvNS_27GenericPackedTensorAccessorIKT_Lm5ENS_16DefaultPtrTraitsEiEENS3_IS4_Lm5ES6_iEES7_iiiiiiiii,"ax",@progbits
	.align	128
.text._ZN2at6native51_GLOBAL__N__11011a27_18_DepthwiseConv3d_cu_35e0c7b543conv_depthwise3d_cuda_backward_input_kernelIddLin1ELin1ELin1ELin1ELin1ELin1ELin1ELin1ELin1EEEvNS_27GenericPackedTensorAccessorIKT_Lm5ENS_16DefaultPtrTraitsEiEENS3_IS4_Lm5ES6_iEES7_iiiiiiiii:
        .type           _ZN2at6native51_GLOBAL__N__11011a27_18_DepthwiseConv3d_cu_35e0c7b543conv_depthwise3d_cuda_backward_input_kernelIddLin1ELin1ELin1ELin1ELin1ELin1ELin1ELin1ELin1EEEvNS_27GenericPackedTensorAccessorIKT_Lm5ENS_16DefaultPtrTraitsEiEENS3_IS4_Lm5ES6_iEES7_iiiiiiiii,@function
        .size           _ZN2at6native51_GLOBAL__N__11011a27_18_DepthwiseConv3d_cu_35e0c7b543conv_depthwise3d_cuda_backward_input_kernelIddLin1ELin1ELin1ELin1ELin1ELin1ELin1ELin1ELin1EEEvNS_27GenericPackedTensorAccessorIKT_Lm5ENS_16DefaultPtrTraitsEiEENS3_IS4_Lm5ES6_iEES7_iiiiiiiii,(.L_x_862 - _ZN2at6native51_GLOBAL__N__11011a27_18_DepthwiseConv3d_cu_35e0c7b543conv_depthwise3d_cuda_backward_input_kernelIddLin1ELin1ELin1ELin1ELin1ELin1ELin1ELin1ELin1EEEvNS_27GenericPackedTensorAccessorIKT_Lm5ENS_16DefaultPtrTraitsEiEENS3_IS4_Lm5ES6_iEES7_iiiiiiiii)
        .other          _ZN2at6native51_GLOBAL__N__11011a27_18_DepthwiseConv3d_cu_35e0c7b543conv_depthwise3d_cuda_backward_input_kernelIddLin1ELin1ELin1ELin1ELin1ELin1ELin1ELin1ELin1EEEvNS_27GenericPackedTensorAccessorIKT_Lm5ENS_16DefaultPtrTraitsEiEENS3_IS4_Lm5ES6_iEES7_iiiiiiiii,@"STO_CUDA_ENTRY STV_DEFAULT"
_ZN2at6native51_GLOBAL__N__11011a27_18_DepthwiseConv3d_cu_35e0c7b543conv_depthwise3d_cuda_backward_input_kernelIddLin1ELin1ELin1ELin1ELin1ELin1ELin1ELin1ELin1EEEvNS_27GenericPackedTensorAccessorIKT_Lm5ENS_16DefaultPtrTraitsEiEENS3_IS4_Lm5ES6_iEES7_iiiiiiiii:
        /* <DEDUP_REMOVED lines=57> */
.L_x_456:
[----:B------:R-:W0:Y:S01]  /*0390*/  LDC R13, c[0x0][0x3c8] ;  /* 0x0000f200ff0d7b82 */ /* 0x000e220000000800 */
[----:B------:R-:W2:Y:S01]  /*03a0*/  LDCU UR5, c[0x0][0x3fc] ;  /* 0x00007f80ff0577ac */ /* 0x000ea20008000800 */
[----:B------:R-:W-:Y:S01]  /*03b0*/  BSSY.RECONVERGENT B0, `(.L_x_448) ;  /* 0x0000230000007945 */ /* 0x000fe20003800200 */
[----:B------:R-:W3:Y:S05]  /*03c0*/  LDCU UR7, c[0x0][0x430] ;  /* 0x00008600ff0777ac */ /* 0x000eea0008000800 */
[----:B------:R-:W4:Y:S01]  /*03d0*/  LDC R12, c[0x0][0x3c4] ;  /* 0x0000f100ff0c7b82 */ /* 0x000f220000000800 */
[----:B------:R-:W5:Y:S01]  /*03e0*/  LDCU UR10, c[0x0][0x424] ;  /* 0x00008480ff0a77ac */ /* 0x000f620008000800 */
[----:B------:R-:W1:Y:S06]  /*03f0*/  LDCU UR6, c[0x0][0x424] ;  /* 0x00008480ff0677ac */ /* 0x000e6c0008000800 */
[----:B------:R-:W2:Y:S01]  /*0400*/  LDC R11, c[0x0][0x3c0] ;  /* 0x0000f000ff0b7b82 */ /* 0x000ea20000000800 */
[----:B---3--:R-:W-:Y:S01]  /*0410*/  IMAD R10, RZ, RZ, -UR7 ;  /* 0x80000007ff0a7e24 */ /* 0x008fe2000f8e02ff */
[----:B0-----:R-:W-:-:S06]  /*0420*/  IABS R5, R13 ;  /* 0x0000000d00057213 */ /* 0x001fcc0000000000 */
[----:B------:R-:W0:Y:S01]  /*0430*/  LDC R15, c[0x0][0x3bc] ;  /* 0x0000ef00ff0f7b82 */ /* 0x000e220000000800 */
[----:B------:R-:W3:Y:S01]  /*0440*/  I2F.RP R0, R5 ;  /* 0x0000000500007306 */ /* 0x000ee20000209400 */
[----:B-----5:R-:W-:Y:S02]  /*0450*/  LEA R10, R10, UR10, 0x1 ;  /* 0x0000000a0a0a7c11 */ /* 0x020fe4000f8e08ff */
[----:B----4-:R-:W-:-:S04]  /*0460*/  IABS R9, R12 ;  /* 0x0000000c00097213 */ /* 0x010fc80000000000 */
[----:B------:R-:W4:Y:S01]  /*0470*/  LDC.64 R28, c[0x0][0x3e0] ;  /* 0x0000f800ff1c7b82 */ /* 0x000f220000000a00 */
[----:B------:R-:W5:Y:S01]  /*0480*/  I2F.RP R6, R9 ;  /* 0x0000000900067306 */ /* 0x000f620000209400 */
[----:B--2---:R-:W-:-:S06]  /*0490*/  IABS R21, R11 ;  /* 0x0000000b00157213 */ /* 0x004fcc0000000000 */
[----:B------:R-:W2:Y:S01]  /*04a0*/  LDC R8, c[0x0][0x430] ;  /* 0x00010c00ff087b82 */ /* 0x000ea20000000800 */
[----:B---3--:R-:W3:Y:S08]  /*04b0*/  MUFU.RCP R0, R0 ;  /* 0x0000000000007308 */ /* 0x008ef00000001000 */
[----:B-----5:R-:W-:Y:S01]  /*04c0*/  MUFU.RCP R6, R6 ;  /* 0x0000000600067308 */ /* 0x020fe20000001000 */
[----:B---3--:R-:W-:Y:S01]  /*04d0*/  VIADD R2, R0, 0xffffffe ;  /* 0x0ffffffe00027836 */ /* 0x008fe20000000000 */
[----:B------:R-:W-:-:S06]  /*04e0*/  IABS R0, R18 ;  /* 0x0000001200007213 */ /* 0x000fcc0000000000 */
[----:B------:R3:W5:Y:S02]  /*04f0*/  F2I.FTZ.U32.TRUNC.NTZ R3, R2 ;  /* 0x0000000200037305 */ /* 0x000764000021f000 */
[----:B---3--:R-:W-:Y:S02]  /*0500*/  IMAD.MOV.U32 R2, RZ, RZ, RZ ;  /* 0x000000ffff027224 */ /* 0x008fe400078e00ff */
[----:B-----5:R-:W-:-:S04]  /*0510*/  IMAD.MOV R4, RZ, RZ, -R3 ;  /* 0x000000ffff047224 */ /* 0x020fc800078e0a03 */
[----:B------:R-:W-:Y:S02]  /*0520*/  IMAD R7, R4, R5, RZ ;  /* 0x0000000504077224 */ /* 0x000fe400078e02ff */
[----:B------:R-:W-:Y:S02]  /*0530*/  VIADD R4, R6, 0xffffffe ;  /* 0x0ffffffe06047836 */ /* 0x000fe40000000000 */
[----:B------:R-:W-:Y:S01]  /*0540*/  IMAD.HI.U32 R3, R3, R7, R2 ;  /* 0x0000000703037227 */ /* 0x000fe200078e0002 */
[----:B------:R-:W3:Y:S05]  /*0550*/  I2F.RP R6, R21 ;  /* 0x0000001500067306 */ /* 0x000eea0000209400 */
[----:B------:R-:W-:-:S04]  /*0560*/  IMAD.HI.U32 R3, R3, R0, RZ ;  /* 0x0000000003037227 */ /* 0x000fc800078e00ff */
[----:B------:R-:W-:-:S04]  /*0570*/  IMAD.MOV R2, RZ, RZ, -R3 ;  /* 0x000000ffff027224 */ /* 0x000fc800078e0a03 */
[C---:B------:R-:W-:Y:S01]  /*0580*/  IMAD R0, R5.reuse, R2, R0 ;  /* 0x0000000205007224 */ /* 0x040fe200078e0200 */
[----:B---3--:R-:W-:Y:S04]  /*0590*/  MUFU.RCP R6, R6 ;  /* 0x0000000600067308 */ /* 0x008fe80000001000 */
[----:B------:R-:W-:-:S13]  /*05a0*/  ISETP.GT.U32.AND P1, PT, R5, R0, PT ;  /* 0x000000000500720c */ /* 0x000fda0003f24070 */
[-C--:B------:R-:W-:Y:S01]  /*05b0*/  @!P1 IADD3 R0, PT, PT, R0, -R5.reuse, RZ ;  /* 0x8000000500009210 */ /* 0x080fe20007ffe0ff */
[----:B------:R-:W-:Y:S01]  /*05c0*/  @!P1 VIADD R3, R3, 0x1 ;  /* 0x0000000103039836 */ /* 0x000fe20000000000 */
[----:B------:R-:W-:Y:S02]  /*05d0*/  ISETP.NE.AND P1, PT, R13, RZ, PT ;  /* 0x000000ff0d00720c */ /* 0x000fe40003f25270 */
[----:B------:R-:W-:Y:S02]  /*05e0*/  ISETP.GE.U32.AND P0, PT, R0, R5, PT ;  /* 0x000000050000720c */ /* 0x000fe40003f06070 */
[----:B------:R3:W5:Y:S01]  /*05f0*/  F2I.FTZ.U32.TRUNC.NTZ R5, R4 ;  /* 0x0000000400057305 */ /* 0x000762000021f000 */
[----:B------:R-:W-:-:S04]  /*0600*/  LOP3.LUT R0, R18, R13, RZ, 0x3c, !PT ;  /* 0x0000000d12007212 */ /* 0x000fc800078e3cff */
[----:B------:R-:W-:Y:S01]  /*0610*/  ISETP.GE.AND P2, PT, R0, RZ, PT ;  /* 0x000000ff0000720c */ /* 0x000fe20003f46270 */
[----:B---3--:R-:W-:-:S05]  /*0620*/  IMAD.MOV.U32 R4, RZ, RZ, RZ ;  /* 0x000000ffff047224 */ /* 0x008fca00078e00ff */
[----:B------:R-:W-:Y:S02]  /*0630*/  @P0 VIADD R3, R3, 0x1 ;  /* 0x0000000103030836 */ /* 0x000fe40000000000 */
[----:B-----5:R-:W-:-:S05]  /*0640*/  IMAD.MOV R0, RZ, RZ, -R5 ;  /* 0x000000ffff007224 */ /* 0x020fca00078e0a05 */
[----:B------:R-:W-:Y:S01]  /*0650*/  @!P2 IMAD.MOV R3, RZ, RZ, -R3 ;  /* 0x000000ffff03a224 */ /* 0x000fe200078e0a03 */
[----:B------:R-:W-:Y:S01]  /*0660*/  @!P1 LOP3.LUT R3, RZ, R13, RZ, 0x33, !PT ;  /* 0x0000000dff039212 */ /* 0x000fe200078e33ff */
[----:B------:R-:W-:-:S03]  /*0670*/  IMAD R7, R0, R9, RZ ;  /* 0x0000000900077224 */ /* 0x000fc600078e02ff */
[----:B------:R-:W-:Y:S01]  /*0680*/  IABS R2, R3 ;  /* 0x0000000300027213 */ /* 0x000fe20000000000 */
[----:B------:R-:W-:-:S06]  /*0690*/  IMAD.HI.U32 R4, R5, R7, R4 ;  /* 0x0000000705047227 */ /* 0x000fcc00078e0004 */
[----:B------:R-:W-:-:S05]  /*06a0*/  IMAD.HI.U32 R0, R4, R2, RZ ;  /* 0x0000000204007227 */ /* 0x000fca00078e00ff */
[----:B------:R-:W-:-:S05]  /*06b0*/  IADD3 R4, PT, PT, -R0, RZ, RZ ;  /* 0x000000ff00047210 */ /* 0x000fca0007ffe1ff */
[----:B------:R-:W-:Y:S02]  /*06c0*/  IMAD R2, R9, R4, R2 ;  /* 0x0000000409027224 */ /* 0x000fe400078e0202 */
[----:B------:R-:W-:-:S03]  /*06d0*/  VIADD R4, R6, 0xffffffe ;  /* 0x0ffffffe06047836 */ /* 0x000fc60000000000 */
[----:B------:R-:W-:Y:S01]  /*06e0*/  ISETP.GT.U32.AND P1, PT, R9, R2, PT ;  /* 0x000000020900720c */ /* 0x000fe20003f24070 */
[----:B------:R3:W5:Y:S02]  /*06f0*/  F2I.FTZ.U32.TRUNC.NTZ R5, R4 ;  /* 0x0000000400057305 */ /* 0x000764000021f000 */
[----:B---3--:R-:W-:-:S10]  /*0700*/  HFMA2 R4, -RZ, RZ, 0, 0 ;  /* 0x00000000ff047431 */ /* 0x008fd400000001ff */
[----:B------:R-:W-:Y:S02]  /*0710*/  @!P1 IMAD.IADD R2, R2, 0x1, -R9 ;  /* 0x0000000102029824 */ /* 0x000fe400078e0a09 */
[----:B------:R-:W-:Y:S01]  /*0720*/  @!P1 VIADD R0, R0, 0x1 ;  /* 0x0000000100009836 */ /* 0x000fe20000000000 */
[----:B------:R-:W-:Y:S02]  /*0730*/  ISETP.NE.AND P1, PT, R12, RZ, PT ;  /* 0x000000ff0c00720c */ /* 0x000fe40003f25270 */
[----:B------:R-:W-:Y:S02]  /*0740*/  ISETP.GE.U32.AND P0, PT, R2, R9, PT ;  /* 0x000000090200720c */ /* 0x000fe40003f06070 */
[----:B------:R-:W-:Y:S02]  /*0750*/  LOP3.LUT R2, R3, R12, RZ, 0x3c, !PT ;  /* 0x0000000c03027212 */ /* 0x000fe400078e3cff */
[----:B0-----:R-:W-:Y:S02]  /*0760*/  IABS R9, R15 ;  /* 0x0000000f00097213 */ /* 0x001fe40000000000 */
[----:B------:R-:W-:Y:S01]  /*0770*/  ISETP.GE.AND P2, PT, R2, RZ, PT ;  /* 0x000000ff0200720c */ /* 0x000fe20003f46270 */
[----:B-----5:R-:W-:Y:S01]  /*0780*/  IMAD.MOV R2, RZ, RZ, -R5 ;  /* 0x000000ffff027224 */ /* 0x020fe200078e0a05 */
[----:B------:R-:W0:Y:S03]  /*0790*/  I2F.RP R6, R9 ;  /* 0x0000000900067306 */ /* 0x000e260000209400 */
[----:B------:R-:W-:-:S02]  /*07a0*/  IMAD R7, R2, R21, RZ ;  /* 0x0000001502077224 */ /* 0x000fc400078e02ff */
[----:B------:R-:W-:Y:S02]  /*07b0*/  @P0 VIADD R0, R0, 0x1 ;  /* 0x0000000100000836 */ /* 0x000fe40000000000 */
[----:B------:R-:W-:-:S04]  /*07c0*/  IMAD.HI.U32 R4, R5, R7, R4 ;  /* 0x0000000705047227 */ /* 0x000fc800078e0004 */
[----:B------:R-:W-:Y:S01]  /*07d0*/  @!P2 IMAD.MOV R0, RZ, RZ, -R0 ;  /* 0x000000ffff00a224 */ /* 0x000fe200078e0a00 */
[----:B------:R-:W-:Y:S01]  /*07e0*/  @!P1 LOP3.LUT R0, RZ, R12, RZ, 0x33, !PT ;  /* 0x0000000cff009212 */ /* 0x000fe200078e33ff */
[----:B0-----:R-:W0:Y:S03]  /*07f0*/  MUFU.RCP R6, R6 ;  /* 0x0000000600067308 */ /* 0x001e260000001000 */
[----:B------:R-:W-:-:S05]  /*0800*/  IABS R2, R0 ;  /* 0x0000000000027213 */ /* 0x000fca0000000000 */
        /* <DEDUP_REMOVED lines=10> */
[----:B------:R-:W-:Y:S02]  /*08b0*/  CS2R R20, SRZ ;  /* 0x0000000000147805 */ /* 0x000fe4000001ff00 */
[----:B------:R-:W-:-:S04]  /*08c0*/  LOP3.LUT R2, R0, R11, RZ, 0x3c, !PT ;  /* 0x0000000b00027212 */ /* 0x000fc800078e3cff */
[----:B------:R-:W-:Y:S02]  /*08d0*/  ISETP.GE.AND P2, PT, R2, RZ, PT ;  /* 0x000000ff0200720c */ /* 0x000fe40003f46270 */
[----:B0-----:R-:W-:-:S03]  /*08e0*/  IADD3 R2, PT, PT, RZ, -R5, RZ ;  /* 0x80000005ff027210 */ /* 0x001fc60007ffe0ff */
        /* <DEDUP_REMOVED lines=8> */
[----:B------:R-:W-:-:S04]  /*0970*/  IMAD.MOV R4, RZ, RZ, -R0 ;  /* 0x000000ffff047224 */ /* 0x000fc800078e0a00 */
[----:B------:R-:W-:-:S04]  /*0980*/  IMAD.HI.U32 R16, R7, R2, RZ ;  /* 0x0000000207107227 */ /* 0x000fc800078e00ff */
[----:B------:R-:W-:Y:S02]  /*0990*/  IMAD.MOV R5, RZ, RZ, -R16 ;  /* 0x000000ffff057224 */ /* 0x000fe400078e0a10 */
[----:B------:R-:W-:Y:S02]  /*09a0*/  IMAD R12, R12, R4, R3 ;  /* 0x000000040c0c7224 */ /* 0x000fe400078e0203 */
        /* <DEDUP_REMOVED lines=9> */
[----:B------:R-:W-:Y:S02]  /*0a40*/  @!P2 IADD3 R16, PT, PT, -R16, RZ, RZ ;  /* 0x000000ff1010a210 */ /* 0x000fe40007ffe1ff */
[----:B------:R-:W-:-:S05]  /*0a50*/  @!P1 LOP3.LUT R16, RZ, R15, RZ, 0x33, !PT ;  /* 0x0000000fff109212 */ /* 0x000fca00078e33ff */
[----:B------:R-:W-:-:S04]  /*0a60*/  IMAD.MOV R2, RZ, RZ, -R16 ;  /* 0x000000ffff027224 */ /* 0x000fc800078e0a10 */
[----:B------:R-:W-:Y:S02]  /*0a70*/  IMAD R15, R15, R2, R6 ;  /* 0x000000020f0f7224 */ /* 0x000fe400078e0206 */
[----:B------:R-:W-:Y:S02]  /*0a80*/  IMAD.MOV R2, RZ, RZ, -R3 ;  /* 0x000000ffff027224 */ /* 0x000fe400078e0a03 */
[----:B------:R-:W-:Y:S02]  /*0a90*/  IMAD R14, R26, R15, RZ ;  /* 0x0000000f1a0e7224 */ /* 0x000fe400078e02ff */
[----:B------:R-:W-:Y:S02]  /*0aa0*/  IMAD R13, R13, R2, R18 ;  /* 0x000000020d0d7224 */ /* 0x000fe400078e0212 */
[----:B------:R-:W-:Y:S02]  /*0ab0*/  IMAD R5, R14, UR5, RZ ;  /* 0x000000050e057c24 */ /* 0x000fe4000f8e02ff */
[----:B------:R-:W-:Y:S01]  /*0ac0*/  IMAD.MOV R6, RZ, RZ, -R6 ;  /* 0x000000ffff067224 */ /* 0x000fe200078e0a06 */
[----:B-1----:R-:W-:Y:S01]  /*0ad0*/  IADD3 R9, PT, PT, R13, UR6, RZ ;  /* 0x000000060d097c10 */ /* 0x002fe2000fffe0ff */
[----:B----4-:R-:W-:Y:S01]  /*0ae0*/  IMAD.WIDE R28, R5, 0x8, R28 ;  /* 0x00000008051c7825 */ /* 0x010fe200078e021c */
[----:B--2---:R-:W-:-:S03]  /*0af0*/  IADD3 R8, PT, PT, R13, UR6, -R8 ;  /* 0x000000060d087c10 */ /* 0x004fc6000fffe808 */
[----:B------:R-:W-:Y:S02]  /*0b00*/  IMAD R11, R11, R6, R0 ;  /* 0x000000060b0b7224 */ /* 0x000fe400078e0200 */
[----:B------:R-:W-:-:S07]  /*0b10*/  IMAD.MOV.U32 R30, RZ, RZ, R28 ;  /* 0x000000ffff1e7224 */ /* 0x000fce00078e001c */
.L_x_455:
[----:B------:R-:W0:Y:S01]  /*0b20*/  LDCU UR6, c[0x0][0x39c] ;  /* 0x00007380ff0677ac */ /* 0x000e220008000800 */
[----:B------:R-:W-:Y:S01]  /*0b30*/  IMAD.MOV.U32 R6, RZ, RZ, RZ ;  /* 0x000000ffff067224 */ /* 0x000fe200078e00ff */
[----:B------:R-:W1:Y:S01]  /*0b40*/  LDCU UR5, c[0x0][0x3a0] ;  /* 0x00007400ff0577ac */ /* 0x000e620008000800 */
[----:B0-----:R-:W-:Y:S02]  /*0b50*/  IMAD R0, R16, UR6, RZ ;  /* 0x0000000610007c24 */ /* 0x001fe4000f8e02ff */
[----:B-1----:R-:W-:-:S05]  /*0b60*/  IMAD R5, R14, UR5, RZ ;  /* 0x000000050e057c24 */ /* 0x002fca000f8e02ff */
[----:B------:R-:W-:Y:S02]  /*0b70*/  IADD3 R7, P0, PT, R0, R5, RZ ;  /* 0x0000000500077210 */ /* 0x000fe40007f1e0ff */
[----:B------:R-:W-:-:S04]  /*0b80*/  SHF.R.S32.HI R0, RZ, 0x1f, R0 ;  /* 0x0000001fff007819 */ /* 0x000fc80000011400 */
[----:B------:R-:W-:-:S07]  /*0b90*/  LEA.HI.X.SX32 R5, R5, R0, 0x1, P0 ;  /* 0x0000000005057211 */ /* 0x000fce00000f0eff */
.L_x_454:
        /* <DEDUP_REMOVED lines=11> */
[----:B-1----:R-:W-:Y:S01]  /*0c50*/  VIADD R2, R0, 0xffffffe ;  /* 0x0ffffffe00027836 */ /* 0x002fe20000000000 */
[----:B------:R-:W-:-:S05]  /*0c60*/  IABS R0, R4 ;  /* 0x0000000400007213 */ /* 0x000fca0000000000 */
[----:B------:R1:W2:Y:S02]  /*0c70*/  F2I.FTZ.U32.TRUNC.NTZ R3, R2 ;  /* 0x0000000200037305 */ /* 0x0002a4000021f000 */
[----:B-1----:R-:W-:Y:S02]  /*0c80*/  IMAD.MOV.U32 R2, RZ, RZ, RZ ;  /* 0x000000ffff027224 */ /* 0x002fe400078e00ff */
[----:B--2---:R-:W-:-:S04]  /*0c90*/  IMAD.MOV R22, RZ, RZ, -R3 ;  /* 0x000000ffff167224 */ /* 0x004fc800078e0a03 */
[----:B------:R-:W-:-:S04]  /*0ca0*/  IMAD R27, R22, R23, RZ ;  /* 0x00000017161b7224 */ /* 0x000fc800078e02ff */
[----:B------:R-:W-:-:S06]  /*0cb0*/  IMAD.HI.U32 R3, R3, R27, R2 ;  /* 0x0000001b03037227 */ /* 0x000fcc00078e0002 */
[----:B------:R-:W-:-:S05]  /*0cc0*/  IMAD.HI.U32 R3, R3, R0, RZ ;  /* 0x0000000003037227 */ /* 0x000fca00078e00ff */
[----:B------:R-:W-:-:S05]  /*0cd0*/  IADD3 R2, PT, PT, -R3, RZ, RZ ;  /* 0x000000ff03027210 */ /* 0x000fca0007ffe1ff */
[----:B------:R-:W-:Y:S02]  /*0ce0*/  IMAD R0, R23, R2, R0 ;  /* 0x0000000217007224 */ /* 0x000fe400078e0200 */
[----:B------:R-:W-:-:S03]  /*0cf0*/  IMAD.MOV.U32 R2, RZ, RZ, RZ ;  /* 0x000000ffff027224 */ /* 0x000fc600078e00ff */
        /* <DEDUP_REMOVED lines=12> */
.L_x_453:
[----:B------:R-:W0:Y:S01]  /*0dc0*/  LDC R25, c[0x0][0x414] ;  /* 0x00010500ff197b82 */ /* 0x000e220000000800 */
[----:B------:R-:W1:Y:S01]  /*0dd0*/  LDCU UR6, c[0x0][0x420] ;  /* 0x00008400ff0677ac */ /* 0x000e620008000800 */
[----:B------:R-:W-:Y:S02]  /*0de0*/  IMAD.MOV R24, RZ, RZ, -R2 ;  /* 0x000000ffff187224 */ /* 0x000fe400078e0a02 */
[----:B------:R-:W-:Y:S01]  /*0df0*/  VIADD R2, R2, 0x1 ;  /* 0x0000000102027836 */ /* 0x000fe20000000000 */
[----:B------:R-:W2:Y:S01]  /*0e00*/  LDCU UR5, c[0x0][0x42c] ;  /* 0x00008580ff0577ac */ /* 0x000ea20008000800 */
[----:B------:R-:W-:Y:S01]  /*0e10*/  IMAD.MOV.U32 R36, RZ, RZ, RZ ;  /* 0x000000ffff247224 */ /* 0x000fe200078e00ff */
        /* <DEDUP_REMOVED lines=34> */
[----:B------:R-:W-:-:S03]  /*1040*/  IMAD R0, R3, R39, R28 ;  /* 0x0000002703007224 */ /* 0x000fc600078e021c */
[----:B------:R-:W-:-:S04]  /*1050*/  ISETP.NE.AND P0, PT, R25, R24, PT ;  /* 0x000000181900720c */ /* 0x000fc80003f05270 */
[----:B------:R-:W-:Y:S01]  /*1060*/  ISETP.EQ.AND P0, PT, R23, R4, !P0 ;  /* 0x000000041700720c */ /* 0x000fe20004702270 */
[----:B------:R-:W-:-:S12]  /*1070*/  BRA.U !UP0, `(.L_x_449) ;  /* 0x0000000908fc7547 */ /* 0x000fd8000b800000 */
[----:B------:R-:W0:Y:S01]  /*1080*/  LDC R22, c[0x0][0x418] ;  /* 0x00010600ff167b82 */ /* 0x000e220000000800 */
[----:B------:R-:W1:Y:S01]  /*1090*/  LDCU UR5, c[0x0][0x3f8] ;  /* 0x00007f00ff0577ac */ /* 0x000e620008000800 */
[----:B------:R-:W-:Y:S01]  /*10a0*/  IMAD.MOV.U32 R24, RZ, RZ, RZ ;  /* 0x000000ffff187224 */ /* 0x000fe200078e00ff */
[----:B------:R-:W-:Y:S01]  /*10b0*/  ISETP.GE.AND P2, PT, R28, R39, PT ;  /* 0x000000271c00720c */ /* 0x000fe20003f46270 */
[----:B------:R-:W-:Y:S02]  /*10c0*/  IMAD.IADD R33, R10, 0x1, R13 ;  /* 0x000000010a217824 */ /* 0x000fe400078e020d */
[----:B------:R-:W-:Y:S02]  /*10d0*/  VIADD R31, R13, UR4 ;  /* 0x000000040d1f7c36 */ /* 0x000fe40008000000 */
[----:B------:R-:W-:Y:S02]  /*10e0*/  IMAD.MOV.U32 R35, RZ, RZ, R9 ;  /* 0x000000ffff237224 */ /* 0x000fe400078e0009 */
[----:B------:R-:W-:Y:S01]  /*10f0*/  IMAD.MOV.U32 R32, RZ, RZ, R8 ;  /* 0x000000ffff207224 */ /* 0x000fe200078e0008 */
[----:B-1----:R-:W-:-:S04]  /*1100*/  ULOP3.LUT UR5, UR5, 0x7ffffffc, URZ, 0xc0, !UPT ;  /* 0x7ffffffc05057892 */ /* 0x002fc8000f8ec0ff */
[----:B------:R-:W-:Y:S01]  /*1110*/  UIADD3 UR5, UPT, UPT, -UR5, URZ, URZ ;  /* 0x000000ff05057290 */ /* 0x000fe2000fffe1ff */
[----:B0-----:R-:W-:-:S04]  /*1120*/  IABS R36, R22 ;  /* 0x0000001600247213 */ /* 0x001fc80000000000 */
[----:B------:R-:W0:Y:S08]  /*1130*/  I2F.RP R22, R36 ;  /* 0x0000002400167306 */ /* 0x000e300000209400 */
[----:B0-----:R-:W0:Y:S02]  /*1140*/  MUFU.RCP R22, R22 ;  /* 0x0000001600167308 */ /* 0x001e240000001000 */
[----:B0-----:R-:W-:-:S06]  /*1150*/  VIADD R25, R22, 0xffffffe ;  /* 0x0ffffffe16197836 */ /* 0x001fcc0000000000 */
[----:B------:R-:W0:Y:S02]  /*1160*/  F2I.FTZ.U32.TRUNC.NTZ R25, R25 ;  /* 0x0000001900197305 */ /* 0x000e24000021f000 */
[----:B0-----:R-:W-:-:S05]  /*1170*/  IADD3 R23, PT, PT, RZ, -R25, RZ ;  /* 0x80000019ff177210 */ /* 0x001fca0007ffe0ff */
[----:B------:R-:W-:-:S04]  /*1180*/  IMAD R23, R23, R36, RZ ;  /* 0x0000002417177224 */ /* 0x000fc800078e02ff */
[----:B------:R-:W-:-:S04]  /*1190*/  IMAD.HI.U32 R24, R25, R23, R24 ;  /* 0x0000001719187227 */ /* 0x000fc800078e0018 */
[----:B------:R-:W-:-:S07]  /*11a0*/  IMAD.U32 R25, RZ, RZ, UR5 ;  /* 0x00000005ff197e24 */ /* 0x000fce000f8e00ff */
.L_x_450:
[----:B------:R-:W0:Y:S01]  /*11b0*/  LDC R34, c[0x0][0x418] ;  /* 0x00010600ff227b82 */ /* 0x000e220000000800 */
[----:B------:R-:W-:Y:S01]  /*11c0*/  IABS R23, R35 ;  /* 0x0000002300177213 */ /* 0x000fe20000000000 */
[----:B------:R-:W1:Y:S01]  /*11d0*/  LDCU UR5, c[0x0][0x398] ;  /* 0x00007300ff0577ac */ /* 0x000e620008000800 */
[----:B------:R-:W-:-:S03]  /*11e0*/  CS2R R44, SRZ ;  /* 0x00000000002c7805 */ /* 0x000fc6000001ff00 */
[----:B------:R-:W-:Y:S01]  /*11f0*/  IMAD.HI.U32 R24, R24, R23, RZ ;  /* 0x0000001718187227 */ /* 0x000fe200078e00ff */
[----:B------:R-:W2:Y:S04]  /*1200*/  LDCU UR6, c[0x0][0x390] ;  /* 0x00007200ff0677ac */ /* 0x000ea80008000800 */
[----:B------:R-:W-:Y:S01]  /*1210*/  IADD3 R22, PT, PT, -R24, RZ, RZ ;  /* 0x000000ff18167210 */ /* 0x000fe20007ffe1ff */
[----:B------:R-:W3:Y:S01]  /*1220*/  LDCU UR7, c[0x0][0x394] ;  /* 0x00007280ff0777ac */ /* 0x000ee20008000800 */
[-C--:B0-----:R-:W-:Y:S02]  /*1230*/  IABS R37, R34.reuse ;  /* 0x0000002200257213 */ /* 0x081fe40000000000 */
[----:B------:R-:W-:Y:S02]  /*1240*/  LOP3.LUT R38, RZ, R34, RZ, 0x33, !PT ;  /* 0x00000022ff267212 */ /* 0x000fe400078e33ff */
[----:B------:R-:W0:Y:S01]  /*1250*/  I2F.RP R40, R37 ;  /* 0x0000002500287306 */ /* 0x000e220000209400 */
[----:B------:R-:W-:Y:S01]  /*1260*/  IMAD R23, R37, R22, R23 ;  /* 0x0000001625177224 */ /* 0x000fe200078e0217 */
[----:B------:R-:W-:-:S04]  /*1270*/  LOP3.LUT R22, R35, R34, RZ, 0x3c, !PT ;  /* 0x0000002223167212 */ /* 0x000fc800078e3cff */
[----:B------:R-:W-:Y:S02]  /*1280*/  ISETP.GT.U32.AND P5, PT, R36, R23, PT ;  /* 0x000000172400720c */ /* 0x000fe40003fa4070 */
[----:B------:R-:W-:Y:S01]  /*1290*/  ISETP.GE.AND P4, PT, R22, RZ, PT ;  /* 0x000000ff1600720c */ /* 0x000fe20003f86270 */
[----:B0-----:R-:W0:Y:S10]  /*12a0*/  MUFU.RCP R40, R40 ;  /* 0x0000002800287308 */ /* 0x001e340000001000 */
[----:B------:R-:W-:-:S02]  /*12b0*/  @!P5 IMAD.IADD R23, R23, 0x1, -R37 ;  /* 0x000000011717d824 */ /* 0x000fc400078e0a25 */
[----:B------:R-:W-:-:S03]  /*12c0*/  @!P5 VIADD R24, R24, 0x1 ;  /* 0x000000011818d836 */ /* 0x000fc60000000000 */
[----:B------:R-:W-:Y:S02]  /*12d0*/  ISETP.GE.U32.AND P3, PT, R23, R36, PT ;  /* 0x000000241700720c */ /* 0x000fe40003f66070 */
[----:B------:R-:W-:Y:S01]  /*12e0*/  IABS R36, R32 ;  /* 0x0000002000247213 */ /* 0x000fe20000000000 */
[----:B0-----:R-:W-:Y:S01]  /*12f0*/  VIADD R41, R40, 0xffffffe ;  /* 0x0ffffffe28297836 */ /* 0x001fe20000000000 */
[----:B------:R-:W-:-:S09]  /*1300*/  MOV R40, RZ ;  /* 0x000000ff00287202 */ /* 0x000fd20000000f00 */
[----:B------:R-:W-:Y:S01]  /*1310*/  @P3 VIADD R24, R24, 0x1 ;  /* 0x0000000118183836 */ /* 0x000fe20000000000 */
[----:B------:R-:W-:Y:S01]  /*1320*/  ISETP.NE.AND P3, PT, R34, RZ, PT ;  /* 0x000000ff2200720c */ /* 0x000fe20003f65270 */
[----:B------:R-:W0:Y:S02]  /*1330*/  F2I.FTZ.U32.TRUNC.NTZ R41, R41 ;  /* 0x0000002900297305 */ /* 0x000e24000021f000 */
[----:B------:R-:W-:-:S05]  /*1340*/  @!P4 IMAD.MOV R24, RZ, RZ, -R24 ;  /* 0x000000ffff18c224 */ /* 0x000fca00078e0a18 */
[----:B------:R-:W-:-:S04]  /*1350*/  SEL R39, R38, R24, !P3 ;  /* 0x0000001826277207 */ /* 0x000fc80005800000 */
[----:B-1----:R-:W-:Y:S02]  /*1360*/  ISETP.GE.OR P4, PT, R39, UR5, P2 ;  /* 0x0000000527007c0c */ /* 0x002fe40009786670 */
[----:B------:R-:W-:Y:S01]  /*1370*/  LOP3.LUT R22, R3, R39, R28, 0xfe, !PT ;  /* 0x0000002703167212 */ /* 0x000fe200078efe1c */
[----:B0-----:R-:W-:-:S03]  /*1380*/  IMAD.MOV R24, RZ, RZ, -R41 ;  /* 0x000000ffff187224 */ /* 0x001fc600078e0a29 */
[----:B------:R-:W-:Y:S01]  /*1390*/  ISETP.LT.OR P4, PT, R22, RZ, P4 ;  /* 0x000000ff1600720c */ /* 0x000fe20002781670 */
[----:B------:R-:W-:-:S03]  /*13a0*/  IMAD R43, R24, R37, RZ ;  /* 0x00000025182b7224 */ /* 0x000fc600078e02ff */
[----:B--2---:R-:W-:Y:S01]  /*13b0*/  ISETP.GE.OR P4, PT, R3, UR6, P4 ;  /* 0x0000000603007c0c */ /* 0x004fe2000a786670 */
[----:B------:R-:W-:-:S12]  /*13c0*/  IMAD.HI.U32 R24, R41, R43, R40 ;  /* 0x0000002b29187227 */ /* 0x000fd800078e0028 */
[----:B------:R-:W0:Y:S01]  /*13d0*/  @!P4 LDC.64 R22, c[0x0][0x380] ;  /* 0x0000e000ff16cb82 */ /* 0x000e220000000a00 */
[----:B------:R-:W-:-:S05]  /*13e0*/  @!P4 IMAD R42, R0, UR5, R39 ;  /* 0x00000005002acc24 */ /* 0x000fca000f8e0227 */
[----:B------:R-:W-:-:S04]  /*13f0*/  @!P4 IADD3 R40, P5, PT, R42, R7, RZ ;  /* 0x000000072a28c210 */ /* 0x000fc80007fbe0ff */
[----:B------:R-:W-:Y:S02]  /*1400*/  @!P4 LEA.HI.X.SX32 R42, R42, R5, 0x1, P5 ;  /* 0x000000052a2ac211 */ /* 0x000fe400028f0eff */
[----:B0-----:R-:W-:Y:S01]  /*1410*/  @!P4 LEA R46, P5, R40, R22, 0x3 ;  /* 0x00000016282ec211 */ /* 0x001fe200078a18ff */
[----:B------:R-:W-:-:S03]  /*1420*/  IMAD.HI.U32 R22, R24, R36, RZ ;  /* 0x0000002418167227 */ /* 0x000fc600078e00ff */
[----:B------:R-:W-:Y:S01]  /*1430*/  @!P4 LEA.HI.X R47, R40, R23, R42, 0x3, P5 ;  /* 0x00000017282fc211 */ /* 0x000fe200028f1c2a */
[----:B------:R-:W-:-:S04]  /*1440*/  IMAD.MOV R23, RZ, RZ, -R22 ;  /* 0x000000ffff177224 */ /* 0x000fc800078e0a16 */
[----:B------:R-:W-:Y:S01]  /*1450*/  IMAD R23, R37, R23, R36 ;  /* 0x0000001725177224 */ /* 0x000fe200078e0224 */
[----:B------:R-:W2:Y:S01]  /*1460*/  @!P4 LDG.E.64 R44, desc[UR8][R46.64] ;  /* 0x000000082e2cc981 */ /* 0x000ea2000c1e1b00 */
        /* <DEDUP_REMOVED lines=20> */
[----:B------:R-:W-:-:S06]  /*15b0*/  CS2R R42, SRZ ;  /* 0x00000000002a7805 */ /* 0x000fcc000001ff00 */
[----:B------:R0:W4:Y:S02]  /*15c0*/  @!P5 LDG.E.64 R42, desc[UR8][R22.64] ;  /* 0x00000008162ad981 */ /* 0x000124000c1e1b00 */
[----:B0-----:R-:W-:Y:S01]  /*15d0*/  MOV R22, R30 ;  /* 0x0000001e00167202 */ /* 0x001fe20000000f00 */
[----:B------:R-:W-:-:S05]  /*15e0*/  IMAD.MOV.U32 R23, RZ, RZ, R29 ;  /* 0x000000ffff177224 */ /* 0x000fca00078e001d */
[----:B------:R-:W2:Y:S04]  /*15f0*/  LDG.E.64 R48, desc[UR8][R22.64] ;  /* 0x0000000816307981 */ /* 0x000ea8000c1e1b00 */
[----:B------:R-:W4:Y:S01]  /*1600*/  LDG.E.64 R46, desc[UR8][R22.64+0x8] ;  /* 0x00000808162e7981 */ /* 0x000f22000c1e1b00 */
[----:B------:R-:W-:-:S05]  /*1610*/  IMAD R40, R39, R34, RZ ;  /* 0x0000002227287224 */ /* 0x000fca00078e02ff */
[----:B------:R-:W-:Y:S01]  /*1620*/  ISETP.NE.AND P4, PT, R35, R40, PT ;  /* 0x000000282300720c */ /* 0x000fe20003f85270 */
[----:B------:R-:W-:Y:S02]  /*1630*/  IMAD R41, R41, R34, RZ ;  /* 0x0000002229297224 */ /* 0x000fe400078e02ff */
[----:B---3--:R-:W-:Y:S01]  /*1640*/  IMAD.U32 R39, RZ, RZ, UR7 ;  /* 0x00000007ff277e24 */ /* 0x008fe2000f8e00ff */
[----:B--2---:R-:W0:Y:S02]  /*1650*/  DFMA R44, R48, R44, R20 ;  /* 0x0000002c302c722b */ /* 0x004e240000000014 */
[-C--:B0-----:R-:W-:Y:S02]  /*1660*/  FSEL R29, R44, R20.reuse, !P4 ;  /* 0x000000142c1d7208 */ /* 0x081fe40006000000 */
[----:B------:R-:W-:Y:S02]  /*1670*/  FSEL R45, R45, R21, !P4 ;  /* 0x000000152d2d7208 */ /* 0x000fe40006000000 */
[----:B------:R-:W-:-:S02]  /*1680*/  FSEL R40, R29, R20, P0 ;  /* 0x000000141d287208 */ /* 0x000fc40000000000 */
[----:B------:R-:W-:-:S03]  /*1690*/  FSEL R29, R45, R21, P0 ;  /* 0x000000152d1d7208 */ /* 0x000fc60000000000 */
[----:B------:R-:W-:Y:S02]  /*16a0*/  IMAD.MOV.U32 R20, RZ, RZ, R40 ;  /* 0x000000ffff147224 */ /* 0x000fe400078e0028 */
[----:B------:R-:W-:-:S15]  /*16b0*/  IMAD.MOV.U32 R21, RZ, RZ, R29 ;  /* 0x000000ffff157224 */ /* 0x000fde00078e001d */
[----:B------:R-:W-:-:S15]  /*16c0*/  NOP ;  /* 0x0000000000007918 */ /* 0x000fde0000000000 */
[----:B------:R-:W-:-:S15]  /*16d0*/  NOP ;  /* 0x0000000000007918 */ /* 0x000fde0000000000 */
[----:B------:R-:W-:-:S06]  /*16e0*/  NOP ;  /* 0x0000000000007918 */ /* 0x000fcc0000000000 */
[----:B----4-:R0:W1:Y:S02]  /*16f0*/  DFMA R42, R46, R42, R20 ;  /* 0x0000002a2e2a722b */ /* 0x0100640000000014 */
[----:B0-----:R-:W-:-:S05]  /*1700*/  IABS R21, R33 ;  /* 0x0000002100157213 */ /* 0x001fca0000000000 */
[----:B------:R-:W-:-:S04]  /*1710*/  IMAD.HI.U32 R20, R24, R21, RZ ;  /* 0x0000001518147227 */ /* 0x000fc800078e00ff */
[----:B------:R-:W-:-:S04]  /*1720*/  IMAD.MOV R30, RZ, RZ, -R20 ;  /* 0x000000ffff1e7224 */ /* 0x000fc800078e0a14 */
[----:B------:R-:W-:-:S05]  /*1730*/  IMAD R21, R37, R30, R21 ;  /* 0x0000001e25157224 */ /* 0x000fca00078e0215 */
[----:B------:R-:W-:-:S13]  /*1740*/  ISETP.GT.U32.AND P5, PT, R36, R21, PT ;  /* 0x000000152400720c */ /* 0x000fda0003fa4070 */
[----:B------:R-:W-:-:S05]  /*1750*/  @!P5 IMAD.IADD R21, R21, 0x1, -R37 ;  /* 0x000000011515d824 */ /* 0x000fca00078e0a25 */
[----:B------:R-:W-:Y:S02]  /*1760*/  ISETP.GE.U32.AND P4, PT, R21, R36, PT ;  /* 0x000000241500720c */ /* 0x000fe40003f86070 */
[----:B------:R-:W-:Y:S01]  /*1770*/  LOP3.LUT R21, R33, R34, RZ, 0x3c, !PT ;  /* 0x0000002221157212 */ /* 0x000fe200078e3cff */
[----:B------:R-:W-:-:S03]  /*1780*/  @!P5 VIADD R20, R20, 0x1 ;  /* 0x000000011414d836 */ /* 0x000fc60000000000 */
[----:B------:R-:W-:-:S07]  /*1790*/  ISETP.GE.AND P5, PT, R21, RZ, PT ;  /* 0x000000ff1500720c */ /* 0x000fce0003fa6270 */
[----:B------:R-:W-:-:S06]  /*17a0*/  @P4 IADD3 R20, PT, PT, R20, 0x1, RZ ;  /* 0x0000000114144810 */ /* 0x000fcc0007ffe0ff */
[----:B------:R-:W-:Y:S01]  /*17b0*/  @!P5 IMAD.MOV R20, RZ, RZ, -R20 ;  /* 0x000000ffff14d224 */ /* 0x000fe200078e0a14 */
[----:B------:R-:W-:Y:S02]  /*17c0*/  ISETP.NE.AND P5, PT, R32, R41, PT ;  /* 0x000000292000720c */ /* 0x000fe40003fa5270 */
[----:B------:R-:W-:Y:S02]  /*17d0*/  ISETP.GE.AND P4, PT, R28, R39, PT ;  /* 0x000000271c00720c */ /* 0x000fe40003f86270 */
[----:B------:R-:W-:Y:S02]  /*17e0*/  SEL R41, R38, R20, !P3 ;  /* 0x0000001426297207 */ /* 0x000fe40005800000 */
[----:B-1----:R-:W-:Y:S02]  /*17f0*/  @P0 FSEL R40, R42, R40, !P5 ;  /* 0x000000282a280208 */ /* 0x002fe40006800000 */
[----:B------:R-:W-:Y:S02]  /*1800*/  @P0 FSEL R29, R43, R29, !P5 ;  /* 0x0000001d2b1d0208 */ /* 0x000fe40006800000 */
[----:B------:R-:W-:-:S02]  /*1810*/  ISETP.GE.OR P5, PT, R41, UR5, P4 ;  /* 0x0000000529007c0c */ /* 0x000fc4000a7a6670 */
[----:B------:R-:W-:-:S04]  /*1820*/  LOP3.LUT R20, R3, R41, R28, 0xfe, !PT ;  /* 0x0000002903147212 */ /* 0x000fc800078efe1c */
[----:B------:R-:W-:-:S04]  /*1830*/  ISETP.LT.OR P5, PT, R20, RZ, P5 ;  /* 0x000000ff1400720c */ /* 0x000fc80002fa1670 */
[----:B------:R-:W-:-:S13]  /*1840*/  ISETP.GE.OR P5, PT, R3, UR6, P5 ;  /* 0x0000000603007c0c */ /* 0x000fda000afa6670 */
[----:B------:R-:W-:-:S05]  /*1850*/  @!P5 IMAD R20, R0, UR5, R41 ;  /* 0x000000050014dc24 */ /* 0x000fca000f8e0229 */
[----:B------:R-:W-:-:S04]  /*1860*/  @!P5 IADD3 R30, P6, PT, R20, R7, RZ ;  /* 0x00000007141ed210 */ /* 0x000fc80007fde0ff */
[----:B------:R-:W-:Y:S02]  /*1870*/  @!P5 LEA.HI.X.SX32 R42, R20, R5, 0x1, P6 ;  /* 0x00000005142ad211 */ /* 0x000fe400030f0eff */
[----:B------:R-:W0:Y:S01]  /*1880*/  @!P5 LDC.64 R20, c[0x0][0x380] ;  /* 0x0000e000ff14db82 */ /* 0x000e220000000a00 */
[----:B------:R-:W-:Y:S02]  /*1890*/  IABS R43, R31 ;  /* 0x0000001f002b7213 */ /* 0x000fe40000000000 */
[----:B------:R-:W-:Y:S02]  /*18a0*/  CS2R R44, SRZ ;  /* 0x00000000002c7805 */ /* 0x000fe4000001ff00 */
[----:B0-----:R-:W-:-:S04]  /*18b0*/  @!P5 LEA R20, P6, R30, R20, 0x3 ;  /* 0x000000141e14d211 */ /* 0x001fc800078c18ff */
[----:B------:R-:W-:Y:S01]  /*18c0*/  @!P5 LEA.HI.X R21, R30, R21, R42, 0x3, P6 ;  /* 0x000000151e15d211 */ /* 0x000fe200030f1c2a */
[----:B------:R-:W-:-:S04]  /*18d0*/  IMAD.HI.U32 R30, R24, R43, RZ ;  /* 0x0000002b181e7227 */ /* 0x000fc800078e00ff */
[----:B------:R-:W-:Y:S01]  /*18e0*/  IMAD.MOV R42, RZ, RZ, -R30 ;  /* 0x000000ffff2a7224 */ /* 0x000fe200078e0a1e */
[----:B------:R0:W2:Y:S03]  /*18f0*/  @!P5 LDG.E.64 R44, desc[UR8][R20.64] ;  /* 0x00000008142cd981 */ /* 0x0000a6000c1e1b00 */
[----:B------:R-:W-:-:S05]  /*1900*/  IMAD R43, R37, R42, R43 ;  /* 0x0000002a252b7224 */ /* 0x000fca00078e022b */
[----:B------:R-:W-:-:S13]  /*1910*/  ISETP.GT.U32.AND P5, PT, R36, R43, PT ;  /* 0x0000002b2400720c */ /* 0x000fda0003fa4070 */
[----:B------:R-:W-:Y:S02]  /*1920*/  @!P5 IMAD.IADD R43, R43, 0x1, -R37 ;  /* 0x000000012b2bd824 */ /* 0x000fe400078e0a25 */
[----:B------:R-:W-:-:S03]  /*1930*/  @!P5 VIADD R30, R30, 0x1 ;  /* 0x000000011e1ed836 */ /* 0x000fc60000000000 */
[----:B------:R-:W-:Y:S02]  /*1940*/  ISETP.GE.U32.AND P5, PT, R43, R36, PT ;  /* 0x000000242b00720c */ /* 0x000fe40003fa6070 */
[-C--:B------:R-:W-:Y:S01]  /*1950*/  LOP3.LUT R37, R31, R34.reuse, RZ, 0x3c, !PT ;  /* 0x000000221f257212 */ /* 0x080fe200078e3cff */
[----:B0-----:R-:W-:-:S10]  /*1960*/  IMAD R20, R41, R34, RZ ;  /* 0x0000002229147224 */ /* 0x001fd400078e02ff */
[----:B------:R-:W-:Y:S01]  /*1970*/  @P5 VIADD R30, R30, 0x1 ;  /* 0x000000011e1e5836 */ /* 0x000fe20000000000 */
[----:B------:R-:W-:-:S04]  /*1980*/  ISETP.GE.AND P5, PT, R37, RZ, PT ;  /* 0x000000ff2500720c */ /* 0x000fc80003fa6270 */
[----:B------:R-:W-:-:S09]  /*1990*/  MOV R37, R30 ;  /* 0x0000001e00257202 */ /* 0x000fd20000000f00 */
[----:B------:R-:W-:Y:S01]  /*19a0*/  @!P5 IMAD.MOV R37, RZ, RZ, -R37 ;  /* 0x000000ffff25d224 */ /* 0x000fe200078e0a25 */
[----:B------:R-:W-:Y:S02]  /*19b0*/  ISETP.NE.AND P5, PT, R33, R20, PT ;  /* 0x000000142100720c */ /* 0x000fe40003fa5270 */
[----:B------:R-:W2:Y:S01]  /*19c0*/  LDG.E.64 R20, desc[UR8][R22.64+0x10] ;  /* 0x0000100816147981 */ /* 0x000ea2000c1e1b00 */
[----:B------:R-:W-:Y:S01]  /*19d0*/  IMAD.MOV.U32 R41, RZ, RZ, R29 ;  /* 0x000000ffff297224 */ /* 0x000fe200078e001d */
[----:B------:R-:W-:-:S04]  /*19e0*/  SEL R37, R38, R37, !P3 ;  /* 0x0000002526257207 */ /* 0x000fc80005800000 */
[----:B------:R-:W-:Y:S02]  /*19f0*/  ISETP.GE.OR P4, PT, R37, UR5, P4 ;  /* 0x0000000525007c0c */ /* 0x000fe4000a786670 */
[----:B------:R-:W-:Y:S01]  /*1a00*/  CS2R R42, SRZ ;  /* 0x00000000002a7805 */ /* 0x000fe2000001ff00 */
[----:B--2---:R0:W1:Y:S02]  /*1a10*/  DFMA R44, R20, R44, R40 ;  /* 0x0000002c142c722b */ /* 0x0040640000000028 */
[----:B0-----:R-:W-:-:S04]  /*1a20*/  LOP3.LUT R20, R3, R37, R28, 0xfe, !PT ;  /* 0x0000002503147212 */ /* 0x001fc800078efe1c */
[----:B------:R-:W-:-:S04]  /*1a30*/  ISETP.LT.OR P3, PT, R20, RZ, P4 ;  /* 0x000000ff1400720c */ /* 0x000fc80002761670 */
[----:B------:R-:W-:-:S13]  /*1a40*/  ISETP.GE.OR P3, PT, R3, UR6, P3 ;  /* 0x0000000603007c0c */ /* 0x000fda0009f66670 */
[----:B------:R-:W0:Y:S01]  /*1a50*/  @!P3 LDC.64 R20, c[0x0][0x380] ;  /* 0x0000e000ff14bb82 */ /* 0x000e220000000a00 */
[----:B------:R-:W-:Y:S01]  /*1a60*/  @!P3 IMAD R30, R0, UR5, R37 ;  /* 0x00000005001ebc24 */ /* 0x000fe2000f8e0225 */
[----:B-1----:R-:W-:Y:S01]  /*1a70*/  @P0 FSEL R29, R45, R29, !P5 ;  /* 0x0000001d2d1d0208 */ /* 0x002fe20006800000 */
[----:B------:R-:W1:Y:S03]  /*1a80*/  LDCU UR5, c[0x0][0x430] ;  /* 0x00008600ff0577ac */ /* 0x000e660008000800 */
[----:B------:R-:W-:-:S04]  /*1a90*/  @!P3 IADD3 R38, P4, PT, R30, R7, RZ ;  /* 0x000000071e26b210 */ /* 0x000fc80007f9e0ff */
[----:B------:R-:W-:Y:S02]  /*1aa0*/  @!P3 LEA.HI.X.SX32 R30, R30, R5, 0x1, P4 ;  /* 0x000000051e1eb211 */ /* 0x000fe400020f0eff */
[----:B0-----:R-:W-:-:S04]  /*1ab0*/  @!P3 LEA R46, P4, R38, R20, 0x3 ;  /* 0x00000014262eb211 */ /* 0x001fc800078818ff */
[----:B------:R-:W-:Y:S02]  /*1ac0*/  @!P3 LEA.HI.X R47, R38, R21, R30, 0x3, P4 ;  /* 0x00000015262fb211 */ /* 0x000fe400020f1c1e */
[----:B------:R0:W2:Y:S04]  /*1ad0*/  LDG.E.64 R20, desc[UR8][R22.64+0x18] ;  /* 0x0000180816147981 */ /* 0x0000a8000c1e1b00 */
[----:B------:R-:W2:Y:S01]  /*1ae0*/  @!P3 LDG.E.64 R42, desc[UR8][R46.64] ;  /* 0x000000082e2ab981 */ /* 0x000ea2000c1e1b00 */
[----:B------:R-:W-:Y:S01]  /*1af0*/  VIADD R25, R25, 0x4 ;  /* 0x0000000419197836 */ /* 0x000fe20000000000 */
[----:B------:R-:W-:Y:S01]  /*1b00*/  IADD3 R30, P3, PT, R22, 0x20, RZ ;  /* 0x00000020161e7810 */ /* 0x000fe20007f7e0ff */
[----:B------:R-:W-:Y:S01]  /*1b10*/  IMAD.MOV.U32 R41, RZ, RZ, R29 ;  /* 0x000000ffff297224 */ /* 0x000fe200078e001d */
[----:B------:R-:W-:Y:S01]  /*1b20*/  @P0 FSEL R40, R44, R40, !P5 ;  /* 0x000000282c280208 */ /* 0x000fe20006800000 */
[----:B------:R-:W-:Y:S01]  /*1b30*/  IMAD R34, R37, R34, RZ ;  /* 0x0000002225227224 */ /* 0x000fe200078e02ff */
[----:B------:R-:W-:Y:S01]  /*1b40*/  ISETP.NE.AND P4, PT, R25, RZ, PT ;  /* 0x000000ff1900720c */ /* 0x000fe20003f85270 */
[----:B------:R-:W-:Y:S01]  /*1b50*/  IMAD.X R29, RZ, RZ, R23, P3 ;  /* 0x000000ffff1d7224 */ /* 0x000fe200018e0617 */
[----:B0-----:R-:W-:Y:S01]  /*1b60*/  MOV R23, R41 ;  /* 0x0000002900177202 */ /* 0x001fe20000000f00 */
[----:B------:R-:W-:Y:S01]  /*1b70*/  IMAD.MOV.U32 R22, RZ, RZ, R40 ;  /* 0x000000ffff167224 */ /* 0x000fe200078e0028 */
[----:B------:R-:W-:-:S09]  /*1b80*/  ISETP.NE.AND P3, PT, R31, R34, PT ;  /* 0x000000221f00720c */ /* 0x000fd20003f65270 */
[----:B--2---:R-:W0:Y:S02]  /*1b90*/  DFMA R20, R20, R42, R22 ;  /* 0x0000002a1414722b */ /* 0x004e240000000016 */
[----:B0-----:R-:W-:Y:S01]  /*1ba0*/  @P0 FSEL R40, R20, R40, !P3 ;  /* 0x0000002814280208 */ /* 0x001fe20005800000 */
[----:B-1----:R-:W-:Y:S01]  /*1bb0*/  IMAD R22, RZ, RZ, -UR5 ;  /* 0x80000005ff167e24 */ /* 0x002fe2000f8e02ff */
[----:B------:R-:W-:-:S03]  /*1bc0*/  @P0 FSEL R41, R21, R41, !P3 ;  /* 0x0000002915290208 */ /* 0x000fc60005800000 */
[C---:B------:R-:W-:Y:S01]  /*1bd0*/  IMAD R35, R22.reuse, 0x4, R35 ;  /* 0x0000000416237824 */ /* 0x040fe200078e0223 */
[----:B------:R-:W-:Y:S01]  /*1be0*/  MOV R21, R41 ;  /* 0x0000002900157202 */ /* 0x000fe20000000f00 */
[C---:B------:R-:W-:Y:S02]  /*1bf0*/  IMAD R32, R22.reuse, 0x4, R32 ;  /* 0x0000000416207824 */ /* 0x040fe400078e0220 */
[C---:B------:R-:W-:Y:S02]  /*1c00*/  IMAD R33, R22.reuse, 0x4, R33 ;  /* 0x0000000416217824 */ /* 0x040fe400078e0221 */
[----:B------:R-:W-:Y:S02]  /*1c10*/  IMAD R31, R22, 0x4, R31 ;  /* 0x00000004161f7824 */ /* 0x000fe400078e021f */
[----:B------:R-:W-:Y:S01]  /*1c20*/  IMAD.MOV.U32 R20, RZ, RZ, R40 ;  /* 0x000000ffff147224 */ /* 0x000fe200078e0028 */
[----:B------:R-:W-:Y:S06]  /*1c30*/  @P4 BRA `(.L_x_450) ;  /* 0xfffffff4005c4947 */ /* 0x000fec000383ffff */
[----:B------:R-:W0:Y:S02]  /*1c40*/  LDCU UR5, c[0x0][0x3f8] ;  /* 0x00007f00ff0577ac */ /* 0x000e240008000800 */
[----:B0-----:R-:W-:-:S06]  /*1c50*/  ULOP3.LUT UR5, UR5, 0x7ffffffc, URZ, 0xc0, !UPT ;  /* 0x7ffffffc05057892 */ /* 0x001fcc000f8ec0ff */
[----:B------:R-:W-:-:S07]  /*1c60*/  IMAD.U32 R36, RZ, RZ, UR5 ;  /* 0x00000005ff247e24 */ /* 0x000fce000f8e00ff */
.L_x_449:
        /* <DEDUP_REMOVED lines=13> */
[----:B-1----:R-:W-:Y:S02]  /*1d40*/  IMAD R43, R22, UR5, R9 ;  /* 0x00000005162b7c24 */ /* 0x002fe4000f8e0209 */
[----:B------:R-:W-:Y:S01]  /*1d50*/  IMAD.MOV.U32 R22, RZ, RZ, RZ ;  /* 0x000000ffff167224 */ /* 0x000fe200078e00ff */
[----:B0-----:R-:W-:Y:S02]  /*1d60*/  IABS R24, R38 ;  /* 0x0000002600187213 */ /* 0x001fe40000000000 */
[----:B------:R-:W-:-:S02]  /*1d70*/  IABS R33, R43 ;  /* 0x0000002b00217213 */ /* 0x000fc40000000000 */
[----:B------:R-:W0:Y:S01]  /*1d80*/  I2F.RP R25, R24 ;  /* 0x0000001800197306 */ /* 0x000e220000209400 */
[----:B------:R-:W-:-:S07]  /*1d90*/  LOP3.LUT R41, RZ, R38, RZ, 0x33, !PT ;  /* 0x00000026ff297212 */ /* 0x000fce00078e33ff */
[----:B0-----:R-:W0:Y:S02]  /*1da0*/  MUFU.RCP R25, R25 ;  /* 0x0000001900197308 */ /* 0x001e240000001000 */
[----:B0-----:R-:W-:-:S06]  /*1db0*/  VIADD R23, R25, 0xffffffe ;  /* 0x0ffffffe19177836 */ /* 0x001fcc0000000000 */
[----:B------:R-:W0:Y:S02]  /*1dc0*/  F2I.FTZ.U32.TRUNC.NTZ R23, R23 ;  /* 0x0000001700177305 */ /* 0x000e24000021f000 */
[----:B0-----:R-:W-:-:S04]  /*1dd0*/  IMAD.MOV R31, RZ, RZ, -R23 ;  /* 0x000000ffff1f7224 */ /* 0x001fc800078e0a17 */
[----:B------:R-:W-:-:S04]  /*1de0*/  IMAD R31, R31, R24, RZ ;  /* 0x000000181f1f7224 */ /* 0x000fc800078e02ff */
[----:B------:R-:W-:-:S04]  /*1df0*/  IMAD.HI.U32 R34, R23, R31, R22 ;  /* 0x0000001f17227227 */ /* 0x000fc800078e0016 */
[----:B------:R-:W-:Y:S02]  /*1e00*/  IMAD.MOV.U32 R23, RZ, RZ, R33 ;  /* 0x000000ffff177224 */ /* 0x000fe400078e0021 */
[----:B------:R-:W-:Y:S01]  /*1e10*/  IMAD R31, R32, UR5, R9 ;  /* 0x00000005201f7c24 */ /* 0x000fe2000f8e0209 */
[----:B------:R-:W0:Y:S01]  /*1e20*/  LDCU UR5, c[0x0][0x398] ;  /* 0x00007300ff0577ac */ /* 0x000e220008000800 */
[----:B------:R-:W-:-:S03]  /*1e30*/  IMAD.HI.U32 R22, R34, R23, RZ ;  /* 0x0000001722167227 */ /* 0x000fc600078e00ff */
[----:B------:R-:W-:Y:S02]  /*1e40*/  IABS R33, R31 ;  /* 0x0000001f00217213 */ /* 0x000fe40000000000 */
[----:B------:R-:W-:-:S05]  /*1e50*/  IADD3 R25, PT, PT, -R22, RZ, RZ ;  /* 0x000000ff16197210 */ /* 0x000fca0007ffe1ff */
[----:B------:R-:W-:Y:S02]  /*1e60*/  IMAD R23, R24, R25, R23 ;  /* 0x0000001918177224 */ /* 0x000fe400078e0217 */
[----:B------:R-:W-:Y:S01]  /*1e70*/  IMAD.HI.U32 R25, R34, R33, RZ ;  /* 0x0000002122197227 */ /* 0x000fe200078e00ff */
[----:B------:R-:W-:Y:S02]  /*1e80*/  CS2R R34, SRZ ;  /* 0x0000000000227805 */ /* 0x000fe4000001ff00 */
[----:B------:R-:W-:Y:S01]  /*1e90*/  ISETP.GT.U32.AND P5, PT, R24, R23, PT ;  /* 0x000000171800720c */ /* 0x000fe20003fa4070 */
[----:B------:R-:W-:-:S04]  /*1ea0*/  IMAD.MOV R32, RZ, RZ, -R25 ;  /* 0x000000ffff207224 */ /* 0x000fc800078e0a19 */
[----:B------:R-:W-:-:S05]  /*1eb0*/  IMAD R33, R24, R32, R33 ;  /* 0x0000002018217224 */ /* 0x000fca00078e0221 */
[----:B------:R-:W-:-:S03]  /*1ec0*/  ISETP.GT.U32.AND P4, PT, R24, R33, PT ;  /* 0x000000211800720c */ /* 0x000fc60003f84070 */
[----:B------:R-:W-:Y:S02]  /*1ed0*/  @!P5 IMAD.IADD R23, R23, 0x1, -R24 ;  /* 0x000000011717d824 */ /* 0x000fe400078e0a18 */
[----:B------:R-:W-:Y:S01]  /*1ee0*/  @!P5 VIADD R22, R22, 0x1 ;  /* 0x000000011616d836 */ /* 0x000fe20000000000 */
[----:B------:R-:W-:Y:S02]  /*1ef0*/  ISETP.NE.AND P5, PT, R38, RZ, PT ;  /* 0x000000ff2600720c */ /* 0x000fe40003fa5270 */
[----:B------:R-:W-:Y:S02]  /*1f00*/  ISETP.GE.U32.AND P2, PT, R23, R24, PT ;  /* 0x000000181700720c */ /* 0x000fe40003f46070 */
[----:B------:R-:W-:-:S03]  /*1f10*/  LOP3.LUT R23, R43, R38, RZ, 0x3c, !PT ;  /* 0x000000262b177212 */ /* 0x000fc600078e3cff */
[----:B------:R-:W-:Y:S01]  /*1f20*/  @!P4 IMAD.IADD R33, R33, 0x1, -R24 ;  /* 0x000000012121c824 */ /* 0x000fe200078e0a18 */
[----:B------:R-:W-:Y:S02]  /*1f30*/  ISETP.GE.AND P3, PT, R23, RZ, PT ;  /* 0x000000ff1700720c */ /* 0x000fe40003f66270 */
[----:B------:R-:W-:Y:S02]  /*1f40*/  @!P4 IADD3 R25, PT, PT, R25, 0x1, RZ ;  /* 0x000000011919c810 */ /* 0x000fe40007ffe0ff */
[----:B------:R-:W-:-:S03]  /*1f50*/  LOP3.LUT R23, R31, R38, RZ, 0x3c, !PT ;  /* 0x000000261f177212 */ /* 0x000fc600078e3cff */
[----:B------:R-:W-:Y:S01]  /*1f60*/  @P2 VIADD R22, R22, 0x1 ;  /* 0x0000000116162836 */ /* 0x000fe20000000000 */
[----:B------:R-:W-:Y:S02]  /*1f70*/  ISETP.GE.U32.AND P2, PT, R33, R24, PT ;  /* 0x000000182100720c */ /* 0x000fe40003f46070 */
[----:B------:R-:W-:-:S03]  /*1f80*/  ISETP.GE.AND P4, PT, R23, RZ, PT ;  /* 0x000000ff1700720c */ /* 0x000fc60003f86270 */
[----:B------:R-:W-:Y:S01]  /*1f90*/  @!P3 IMAD.MOV R22, RZ, RZ, -R22 ;  /* 0x000000ffff16b224 */ /* 0x000fe200078e0a16 */
[----:B------:R-:W-:-:S04]  /*1fa0*/  ISETP.GE.AND P3, PT, R28, R39, PT ;  /* 0x000000271c00720c */ /* 0x000fc80003f66270 */
[----:B------:R-:W-:-:S03]  /*1fb0*/  SEL R37, R41, R22, !P5 ;  /* 0x0000001629257207 */ /* 0x000fc60006800000 */
[----:B------:R-:W-:Y:S01]  /*1fc0*/  @P2 VIADD R25, R25, 0x1 ;  /* 0x0000000119192836 */ /* 0x000fe20000000000 */
[----:B0-----:R-:W-:Y:S02]  /*1fd0*/  ISETP.GE.OR P2, PT, R37, UR5, P3 ;  /* 0x0000000525007c0c */ /* 0x001fe40009f46670 */
[----:B------:R-:W-:Y:S01]  /*1fe0*/  LOP3.LUT R22, R3, R37, R28, 0xfe, !PT ;  /* 0x0000002503167212 */ /* 0x000fe200078efe1c */
[----:B------:R-:W-:-:S03]  /*1ff0*/  @!P4 IMAD.MOV R25, RZ, RZ, -R25 ;  /* 0x000000ffff19c224 */ /* 0x000fc600078e0a19 */
[----:B------:R-:W-:Y:S02]  /*2000*/  ISETP.LT.OR P2, PT, R22, RZ, P2 ;  /* 0x000000ff1600720c */ /* 0x000fe40001741670 */
[----:B------:R-:W-:Y:S02]  /*2010*/  SEL R41, R41, R25, !P5 ;  /* 0x0000001929297207 */ /* 0x000fe40006800000 */
[----:B--2---:R-:W-:Y:S02]  /*2020*/  ISETP.GE.OR P2, PT, R3, UR6, P2 ;  /* 0x0000000603007c0c */ /* 0x004fe40009746670 */
[----:B------:R-:W-:Y:S02]  /*2030*/  ISETP.GE.OR P3, PT, R41, UR5, P3 ;  /* 0x0000000529007c0c */ /* 0x000fe40009f66670 */
[----:B------:R-:W-:-:S04]  /*2040*/  LOP3.LUT R24, R3, R41, R28, 0xfe, !PT ;  /* 0x0000002903187212 */ /* 0x000fc800078efe1c */
[----:B------:R-:W-:-:S04]  /*2050*/  ISETP.LT.OR P3, PT, R24, RZ, P3 ;  /* 0x000000ff1800720c */ /* 0x000fc80001f61670 */
[----:B------:R-:W-:Y:S01]  /*2060*/  ISETP.GE.OR P3, PT, R3, UR6, P3 ;  /* 0x0000000603007c0c */ /* 0x000fe20009f66670 */
[----:B------:R-:W0:Y:S01]  /*2070*/  @!P2 LDC.64 R22, c[0x0][0x380] ;  /* 0x0000e000ff16ab82 */ /* 0x000e220000000a00 */
[----:B------:R-:W-:-:S05]  /*2080*/  @!P2 IMAD R32, R0, UR5, R37 ;  /* 0x000000050020ac24 */ /* 0x000fca000f8e0225 */
[----:B------:R-:W-:-:S04]  /*2090*/  @!P2 IADD3 R33, P4, PT, R32, R7, RZ ;  /* 0x000000072021a210 */ /* 0x000fc80007f9e0ff */
[----:B------:R-:W-:Y:S02]  /*20a0*/  @!P2 LEA.HI.X.SX32 R32, R32, R5, 0x1, P4 ;  /* 0x000000052020a211 */ /* 0x000fe400020f0eff */
[----:B------:R-:W1:Y:S01]  /*20b0*/  @!P3 LDC.64 R24, c[0x0][0x380] ;  /* 0x0000e000ff18bb82 */ /* 0x000e620000000a00 */
[----:B0-----:R-:W-:-:S04]  /*20c0*/  @!P2 LEA R22, P4, R33, R22, 0x3 ;  /* 0x000000162116a211 */ /* 0x001fc800078818ff */
[----:B------:R-:W-:-:S05]  /*20d0*/  @!P2 LEA.HI.X R23, R33, R23, R32, 0x3, P4 ;  /* 0x000000172117a211 */ /* 0x000fca00020f1c20 */
[----:B------:R0:W2:Y:S01]  /*20e0*/  @!P2 LDG.E.64 R34, desc[UR8][R22.64] ;  /* 0x000000081622a981 */ /* 0x0000a2000c1e1b00 */
[----:B------:R-:W-:Y:S02]  /*20f0*/  @!P3 IMAD R42, R0, UR5, R41 ;  /* 0x00000005002abc24 */ /* 0x000fe4000f8e0229 */
[----:B0-----:R-:W-:Y:S02]  /*2100*/  IMAD.MOV.U32 R22, RZ, RZ, R30 ;  /* 0x000000ffff167224 */ /* 0x001fe400078e001e */
[----:B------:R-:W-:-:S05]  /*2110*/  IMAD.MOV.U32 R23, RZ, RZ, R29 ;  /* 0x000000ffff177224 */ /* 0x000fca00078e001d */
[----:B------:R-:W2:Y:S01]  /*2120*/  LDG.E.64 R32, desc[UR8][R22.64] ;  /* 0x0000000816207981 */ /* 0x000ea2000c1e1b00 */
[C---:B------:R-:W-:Y:S02]  /*2130*/  @!P3 IADD3 R40, P2, PT, R42.reuse, R7, RZ ;  /* 0x000000072a28b210 */ /* 0x040fe40007f5e0ff */
[----:B------:R-:W-:Y:S01]  /*2140*/  CS2R R44, SRZ ;  /* 0x00000000002c7805 */ /* 0x000fe2000001ff00 */
[----:B------:R-:W3:Y:S01]  /*2150*/  LDG.E.64 R46, desc[UR8][R22.64+0x8] ;  /* 0x00000808162e7981 */ /* 0x000ee2000c1e1b00 */
[----:B------:R-:W-:Y:S02]  /*2160*/  @!P3 LEA.HI.X.SX32 R42, R42, R5, 0x1, P2 ;  /* 0x000000052a2ab211 */ /* 0x000fe400010f0eff */
[----:B-1----:R-:W-:-:S04]  /*2170*/  @!P3 LEA R24, P2, R40, R24, 0x3 ;  /* 0x000000182818b211 */ /* 0x002fc800078418ff */
[----:B------:R-:W-:-:S05]  /*2180*/  @!P3 LEA.HI.X R25, R40, R25, R42, 0x3, P2 ;  /* 0x000000192819b211 */ /* 0x000fca00010f1c2a */
[----:B------:R-:W3:Y:S01]  /*2190*/  @!P3 LDG.E.64 R44, desc[UR8][R24.64] ;  /* 0x00000008182cb981 */ /* 0x000ee2000c1e1b00 */
[----:B------:R-:W-:Y:S01]  /*21a0*/  IADD3 R30, P3, PT, R30, 0x10, RZ ;  /* 0x000000101e1e7810 */ /* 0x000fe20007f7e0ff */
[----:B------:R-:W-:-:S04]  /*21b0*/  VIADD R36, R36, 0x2 ;  /* 0x0000000224247836 */ /* 0x000fc80000000000 */
[----:B------:R-:W-:Y:S01]  /*21c0*/  IMAD.X R29, RZ, RZ, R29, P3 ;  /* 0x000000ffff1d7224 */ /* 0x000fe200018e061d */
[----:B--2---:R0:W1:Y:S02]  /*21d0*/  DFMA R32, R32, R34, R20 ;  /* 0x000000222020722b */ /* 0x0040640000000014 */
[----:B0-----:R-:W-:-:S05]  /*21e0*/  IMAD R34, R37, R38, RZ ;  /* 0x0000002625227224 */ /* 0x001fca00078e02ff */
[----:B------:R-:W-:Y:S01]  /*21f0*/  ISETP.NE.AND P2, PT, R34, R43, PT ;  /* 0x0000002b2200720c */ /* 0x000fe20003f45270 */
[----:B------:R-:W-:-:S03]  /*2200*/  IMAD R38, R41, R38, RZ ;  /* 0x0000002629267224 */ /* 0x000fc600078e02ff */
[-C--:B-1----:R-:W-:Y:S02]  /*2210*/  FSEL R35, R32, R20.reuse, !P2 ;  /* 0x0000001420237208 */ /* 0x082fe40005000000 */
[-C--:B------:R-:W-:Y:S02]  /*2220*/  FSEL R33, R33, R21.reuse, !P2 ;  /* 0x0000001521217208 */ /* 0x080fe40005000000 */
[----:B------:R-:W-:Y:S02]  /*2230*/  FSEL R20, R35, R20, P0 ;  /* 0x0000001423147208 */ /* 0x000fe40000000000 */
[----:B------:R-:W-:Y:S02]  /*2240*/  FSEL R21, R33, R21, P0 ;  /* 0x0000001521157208 */ /* 0x000fe40000000000 */
[----:B------:R-:W-:-:S15]  /*2250*/  ISETP.NE.AND P2, PT, R38, R31, PT ;  /* 0x0000001f2600720c */ /* 0x000fde0003f45270 */
[----:B------:R-:W-:-:S15]  /*2260*/  NOP ;  /* 0x0000000000007918 */ /* 0x000fde0000000000 */
[----:B------:R-:W-:-:S15]  /*2270*/  NOP ;  /* 0x0000000000007918 */ /* 0x000fde0000000000 */
[----:B---3--:R-:W0:Y:S02]  /*2280*/  DFMA R44, R46, R44, R20 ;  /* 0x0000002c2e2c722b */ /* 0x008e240000000014 */
[----:B0-----:R-:W-:Y:S02]  /*2290*/  @P0 FSEL R20, R44, R20, !P2 ;  /* 0x000000142c140208 */ /* 0x001fe40005000000 */
[----:B------:R-:W-:-:S07]  /*22a0*/  @P0 FSEL R21, R45, R21, !P2 ;  /* 0x000000152d150208 */ /* 0x000fce0005000000 */
.L_x_452:
        /* <DEDUP_REMOVED lines=18> */
[----:B------:R-:W-:Y:S01]  /*23d0*/  IMAD.HI.U32 R22, R32, R23, RZ ;  /* 0x0000001720167227 */ /* 0x000fe200078e00ff */
[----:B------:R-:W-:-:S03]  /*23e0*/  CS2R R32, SRZ ;  /* 0x0000000000207805 */ /* 0x000fc6000001ff00 */
[----:B------:R-:W-:-:S04]  /*23f0*/  IMAD.MOV R25, RZ, RZ, -R22 ;  /* 0x000000ffff197224 */ /* 0x000fc800078e0a16 */
[----:B------:R-:W-:Y:S02]  /*2400*/  IMAD R23, R24, R25, R23 ;  /* 0x0000001918177224 */ /* 0x000fe400078e0217 */
[----:B------:R-:W-:-:S03]  /*2410*/  IMAD.MOV.U32 R25, RZ, RZ, R29 ;  /* 0x000000ffff197224 */ /* 0x000fc600078e001d */
[----:B------:R-:W-:-:S13]  /*2420*/  ISETP.GT.U32.AND P3, PT, R24, R23, PT ;  /* 0x000000171800720c */ /* 0x000fda0003f64070 */
[----:B------:R-:W-:Y:S01]  /*2430*/  @!P3 IMAD.IADD R23, R23, 0x1, -R24 ;  /* 0x000000011717b824 */ /* 0x000fe200078e0a18 */
[----:B------:R-:W-:Y:S02]  /*2440*/  @!P3 IADD3 R22, PT, PT, R22, 0x1, RZ ;  /* 0x000000011616b810 */ /* 0x000fe40007ffe0ff */
[----:B------:R-:W-:Y:S02]  /*2450*/  ISETP.NE.AND P3, PT, R31, RZ, PT ;  /* 0x000000ff1f00720c */ /* 0x000fe40003f65270 */
[----:B------:R-:W-:Y:S02]  /*2460*/  ISETP.GE.U32.AND P2, PT, R23, R24, PT ;  /* 0x000000181700720c */ /* 0x000fe40003f46070 */
[----:B------:R-:W-:-:S04]  /*2470*/  LOP3.LUT R23, R34, R31, RZ, 0x3c, !PT ;  /* 0x0000001f22177212 */ /* 0x000fc800078e3cff */
[----:B------:R-:W-:-:S07]  /*2480*/  ISETP.GE.AND P4, PT, R23, RZ, PT ;  /* 0x000000ff1700720c */ /* 0x000fce0003f86270 */
[----:B------:R-:W-:Y:S01]  /*2490*/  @P2 VIADD R22, R22, 0x1 ;  /* 0x0000000116162836 */ /* 0x000fe20000000000 */
[----:B------:R-:W-:-:S03]  /*24a0*/  ISETP.GE.AND P2, PT, R28, R39, PT ;  /* 0x000000271c00720c */ /* 0x000fc60003f46270 */
[----:B------:R-:W-:-:S04]  /*24b0*/  IMAD.MOV.U32 R35, RZ, RZ, R22 ;  /* 0x000000ffff237224 */ /* 0x000fc800078e0016 */
[----:B------:R-:W-:Y:S01]  /*24c0*/  @!P4 IMAD.MOV R35, RZ, RZ, -R35 ;  /* 0x000000ffff23c224 */ /* 0x000fe200078e0a23 */
[----:B------:R-:W-:-:S04]  /*24d0*/  @!P3 LOP3.LUT R35, RZ, R31, RZ, 0x33, !PT ;  /* 0x0000001fff23b212 */ /* 0x000fc800078e33ff */
        /* <DEDUP_REMOVED lines=11> */
[----:B------:R-:W2:Y:S04]  /*2590*/  @!P2 LDG.E.64 R32, desc[UR8][R22.64] ;  /* 0x000000081620a981 */ /* 0x000ea8000c1e1b00 */
[----:B------:R-:W2:Y:S01]  /*25a0*/  LDG.E.64 R24, desc[UR8][R24.64] ;  /* 0x0000000818187981 */ /* 0x000ea2000c1e1b00 */
[----:B------:R-:W-:Y:S01]  /*25b0*/  IMAD R31, R35, R31, RZ ;  /* 0x0000001f231f7224 */ /* 0x000fe200078e02ff */
[----:B------:R-:W-:-:S04]  /*25c0*/  IADD3 R30, P3, PT, R30, 0x8, RZ ;  /* 0x000000081e1e7810 */ /* 0x000fc80007f7e0ff */
[----:B------:R-:W-:Y:S01]  /*25d0*/  ISETP.NE.AND P2, PT, R31, R34, PT ;  /* 0x000000221f00720c */ /* 0x000fe20003f45270 */
[----:B------:R-:W-:Y:S01]  /*25e0*/  IMAD.X R29, RZ, RZ, R29, P3 ;  /* 0x000000ffff1d7224 */ /* 0x000fe200018e061d */
[----:B--2---:R-:W0:Y:S02]  /*25f0*/  DFMA R32, R24, R32, R20 ;  /* 0x000000201820722b */ /* 0x004e240000000014 */
[-C--:B0-----:R-:W-:Y:S02]  /*2600*/  FSEL R31, R32, R20.reuse, !P2 ;  /* 0x00000014201f7208 */ /* 0x081fe40005000000 */
[-C--:B------:R-:W-:Y:S02]  /*2610*/  FSEL R33, R33, R21.reuse, !P2 ;  /* 0x0000001521217208 */ /* 0x080fe40005000000 */
[----:B------:R-:W-:Y:S02]  /*2620*/  FSEL R20, R31, R20, P0 ;  /* 0x000000141f147208 */ /* 0x000fe40000000000 */
[----:B------:R-:W-:-:S07]  /*2630*/  FSEL R21, R33, R21, P0 ;  /* 0x0000001521157208 */ /* 0x000fce0000000000 */
.L_x_451:
[----:B------:R-:W-:Y:S05]  /*2640*/  @P1 BRA `(.L_x_453) ;  /* 0xffffffe400dc1947 */ /* 0x000fea000383ffff */
[----:B------:R-:W-:-:S13]  /*2650*/  ISETP.NE.AND P0, PT, R27, RZ, PT ;  /* 0x000000ff1b00720c */ /* 0x000fda0003f05270 */
[----:B------:R-:W-:Y:S05]  /*2660*/  @P0 BRA `(.L_x_454) ;  /* 0xffffffe4004c0947 */ /* 0x000fea000383ffff */
[----:B------:R-:W-:Y:S01]  /*2670*/  IMAD R3, R26, R15, R26 ;  /* 0x0000000f1a037224 */ /* 0x000fe200078e021a */
[----:B------:R-:W-:-:S04]  /*2680*/  IADD3 R14, PT, PT, R14, 0x1, RZ ;  /* 0x000000010e0e7810 */ /* 0x000fc80007ffe0ff */
[----:B------:R-:W-:-:S13]  /*2690*/  ISETP.GE.AND P0, PT, R14, R3, PT ;  /* 0x000000030e00720c */ /* 0x000fda0003f06270 */
[----:B------:R-:W-:Y:S05]  /*26a0*/  @!P0 BRA `(.L_x_455) ;  /* 0xffffffe4001c8947 */ /* 0x000fea000383ffff */
[----:B------:R-:W-:Y:S05]  /*26b0*/  BSYNC.RECONVERGENT B0 ;  /* 0x0000000000007941 */ /* 0x000fea0003800200 */
.L_x_448:
        /* <DEDUP_REMOVED lines=24> */
[----:B------:R0:W-:Y:S02]  /*2840*/  STG.E.64 desc[UR8][R2.64], R20 ;  /* 0x0000001402007986 */ /* 0x0001e4000c101b08 */
[----:B------:R-:W-:Y:S01]  /*2850*/  IMAD.X R19, RZ, RZ, R19, P0 ;  /* 0x000000ffff137224 */ /* 0x000fe200000e0613 */
[----:B------:R-:W-:-:S04]  /*2860*/  ISETP.GE.U32.AND P0, PT, R18, UR5, PT ;  /* 0x0000000512007c0c */ /* 0x000fc8000bf06070 */
[----:B------:R-:W-:-:S13]  /*2870*/  ISETP.GE.AND.EX P0, PT, R19, UR6, PT, P0 ;  /* 0x0000000613007c0c */ /* 0x000fda000bf06300 */
[----:B0-----:R-:W-:Y:S05]  /*2880*/  @!P0 BRA `(.L_x_456) ;  /* 0xffffffd800c08947 */ /* 0x001fea000383ffff */
[----:B------:R-:W-:Y:S05]  /*2890*/  EXIT ;  /* 0x000000000000794d */ /* 0x000fea0003800000 */
.L_x_447:
        /* <DEDUP_REMOVED lines=32> */
[----:B------:R-:W-:Y:S01]  /*2aa0*/  @P0 IADD3 R8, PT, PT, -R17, R8, RZ ;  /* 0x0000000811080210 */ /* 0x000fe20007ffe1ff */
[----:B------:R-:W-:-:S03]  /*2ab0*/  @P0 VIADD R2, R2, 0x1 ;  /* 0x0000000102020836 */ /* 0x000fc60000000000 */
[----:B------:R-:W-:-:S13]  /*2ac0*/  ISETP.GE.U32.AND P1, PT, R8, R17, PT ;  /* 0x000000110800720c */ /* 0x000fda0003f26070 */
[----:B------:R-:W-:Y:S01]  /*2ad0*/  @P1 VIADD R2, R2, 0x1 ;  /* 0x0000000102021836 */ /* 0x000fe20000000000 */
[----:B------:R-:W-:Y:S01]  /*2ae0*/  @!P2 LOP3.LUT R2, RZ, R17, RZ, 0x33, !PT ;  /* 0x00000011ff02a212 */ /* 0x000fe200078e33ff */
[----:B------:R-:W-:Y:S06]  /*2af0*/  BRA `(.L_x_459) ;  /* 0x00000000000c7947 */ /* 0x000fec0003800000 */
.L_x_458:
[----:B------:R-:W-:Y:S01]  /*2b00*/  IMAD.MOV.U32 R7, RZ, RZ, R10 ;  /* 0x000000ffff077224 */ /* 0x000fe200078e000a */
[----:B------:R-:W-:-:S07]  /*2b10*/  MOV R6, 0x2b30 ;  /* 0x00002b3000067802 */ /* 0x000fce0000000f00 */
[----:B-1----:R-:W-:Y:S05]  /*2b20*/  CALL.REL.NOINC `($__internal_15_$__cuda_sm20_div_u64) ;  /* 0x0000006400107944 */ /* 0x002fea0003c00000 */
.L_x_459:
[----:B-1----:R-:W-:Y:S05]  /*2b30*/  BSYNC.RECONVERGENT B0 ;  /* 0x0000000000007941 */ /* 0x002fea0003800200 */
.L_x_457:
        /* <DEDUP_REMOVED lines=35> */
[----:B------:R-:W-:Y:S02]  /*2d70*/  ISETP.GE.AND P3, PT, R6, RZ, PT ;  /* 0x000000ff0600720c */ /* 0x000fe40003f66270 */
[----:B0-----:R-:W-:-:S05]  /*2d80*/  IADD3 R6, PT, PT, RZ, -R9, RZ ;  /* 0x80000009ff067210 */ /* 0x001fca0007ffe0ff */
[----:B------:R-:W-:-:S04]  /*2d90*/  IMAD R13, R6, R11, RZ ;  /* 0x0000000b060d7224 */ /* 0x000fc800078e02ff */
[----:B------:R-:W-:Y:S02]  /*2da0*/  @!P2 IMAD.IADD R5, R5, 0x1, -R8 ;  /* 0x000000010505a824 */ /* 0x000fe400078e0a08 */
[----:B------:R-:W-:Y:S01]  /*2db0*/  @!P2 VIADD R7, R7, 0x1 ;  /* 0x000000010707a836 */ /* 0x000fe20000000000 */
        /* <DEDUP_REMOVED lines=22> */
[----:B------:R-:W3:Y:S01]  /*2f20*/  LDC R6, c[0x0][0x3bc] ;  /* 0x0000ef00ff067b82 */ /* 0x000ee20000000800 */
[----:B0-----:R-:W-:-:S04]  /*2f30*/  VIADD R10, R12, 0xffffffe ;  /* 0x0ffffffe0c0a7836 */ /* 0x001fc80000000000 */
[----:B------:R0:W5:Y:S06]  /*2f40*/  F2I.FTZ.U32.TRUNC.NTZ R11, R10 ;  /* 0x0000000a000b7305 */ /* 0x00016c000021f000 */
[----:B------:R-:W-:-:S05]  /*2f50*/  @P1 IADD3 R8, PT, PT, R8, 0x1, RZ ;  /* 0x0000000108081810 */ /* 0x000fca0007ffe0ff */
[----:B------:R-:W-:Y:S01]  /*2f60*/  @!P3 IMAD.MOV R8, RZ, RZ, -R8 ;  /* 0x000000ffff08b224 */ /* 0x000fe200078e0a08 */
[----:B------:R-:W-:Y:S01]  /*2f70*/  @!P2 LOP3.LUT R8, RZ, R2, RZ, 0x33, !PT ;  /* 0x00000002ff08a212 */ /* 0x000fe200078e33ff */
[----:B0-----:R-:W-:Y:S02]  /*2f80*/  IMAD.MOV.U32 R10, RZ, RZ, RZ ;  /* 0x000000ffff0a7224 */ /* 0x001fe400078e00ff */
[----:B-----5:R-:W-:Y:S01]  /*2f90*/  IMAD.MOV R12, RZ, RZ, -R11 ;  /* 0x000000ffff0c7224 */ /* 0x020fe200078e0a0b */
[----:B---3--:R-:W-:-:S03]  /*2fa0*/  IABS R13, R6 ;  /* 0x00000006000d7213 */ /* 0x008fc60000000000 */
[----:B------:R-:W-:Y:S01]  /*2fb0*/  IMAD R9, R12, R15, RZ ;  /* 0x0000000f0c097224 */ /* 0x000fe200078e02ff */
        /* <DEDUP_REMOVED lines=29> */
[----:B------:R-:W-:-:S04]  /*3190*/  IMAD.MOV R11, RZ, RZ, -R9 ;  /* 0x000000ffff0b7224 */ /* 0x000fc800078e0a09 */
[----:B------:R-:W-:Y:S01]  /*31a0*/  IMAD R10, R13, R11, R10 ;  /* 0x0000000b0d0a7224 */ /* 0x000fe200078e020a */
[----:B------:R-:W-:-:S04]  /*31b0*/  IADD3 R11, PT, PT, -R8, RZ, RZ ;  /* 0x000000ff080b7210 */ /* 0x000fc80007ffe1ff */
[----:B------:R-:W-:-:S13]  /*31c0*/  ISETP.GT.U32.AND P2, PT, R13, R10, PT ;  /* 0x0000000a0d00720c */ /* 0x000fda0003f44070 */
        /* <DEDUP_REMOVED lines=10> */
[----:B------:R-:W-:Y:S02]  /*3270*/  IMAD R2, R5, R12, R8 ;  /* 0x0000000c05027224 */ /* 0x000fe400078e0208 */
[----:B------:R-:W-:Y:S01]  /*3280*/  @!P3 IMAD.MOV R9, RZ, RZ, -R9 ;  /* 0x000000ffff09b224 */ /* 0x000fe200078e0a09 */
[----:B------:R-:W-:Y:S01]  /*3290*/  @!P2 LOP3.LUT R9, RZ, R6, RZ, 0x33, !PT ;  /* 0x00000006ff09a212 */ /* 0x000fe200078e33ff */
[----:B-1----:R-:W-:-:S02]  /*32a0*/  IMAD R5, R10, UR15, RZ ;  /* 0x0000000f0a057c24 */ /* 0x002fc4000f8e02ff */
[----:B------:R-:W-:Y:S02]  /*32b0*/  IMAD R3, R3, UR14, RZ ;  /* 0x0000000e03037c24 */ /* 0x000fe4000f8e02ff */
[----:B------:R-:W-:Y:S01]  /*32c0*/  IMAD.MOV R13, RZ, RZ, -R9 ;  /* 0x000000ffff0d7224 */ /* 0x000fe200078e0a09 */
[----:B------:R-:W-:Y:S01]  /*32d0*/  SHF.R.S32.HI R7, RZ, 0x1f, R5 ;  /* 0x0000001fff077819 */ /* 0x000fe20000011405 */
[----:B------:R-:W-:Y:S02]  /*32e0*/  IMAD R2, R2, UR13, RZ ;  /* 0x0000000d02027c24 */ /* 0x000fe4000f8e02ff */
[----:B------:R-:W-:Y:S02]  /*32f0*/  IMAD R6, R6, R13, R15 ;  /* 0x0000000d06067224 */ /* 0x000fe400078e020f */
[----:B--2---:R-:W-:Y:S01]  /*3300*/  IMAD R9, R9, UR4, RZ ;  /* 0x0000000409097c24 */ /* 0x004fe2000f8e02ff */
[----:B------:R-:W-:Y:S01]  /*3310*/  IADD3 R5, P1, P2, R2, R3, R5 ;  /* 0x0000000302057210 */ /* 0x000fe20007a3e005 */
[----:B------:R-:W-:Y:S01]  /*3320*/  IMAD R6, R6, UR12, RZ ;  /* 0x0000000c06067c24 */ /* 0x000fe2000f8e02ff */
[----:B------:R-:W-:Y:S01]  /*3330*/  SHF.R.S32.HI R3, RZ, 0x1f, R3 ;  /* 0x0000001fff037819 */ /* 0x000fe20000011403 */
[----:B------:R-:W-:Y:S01]  /*3340*/  IMAD.MOV.U32 R18, RZ, RZ, R0 ;  /* 0x000000ffff127224 */ /* 0x000fe200078e0000 */
        /* <DEDUP_REMOVED lines=8> */
[----:B------:R0:W-:Y:S04]  /*33d0*/  STG.E.64 desc[UR8][R2.64], RZ ;  /* 0x000000ff02007986 */ /* 0x0001e8000c101b08 */
.L_x_461:
[----:B------:R-:W-:Y:S05]  /*33e0*/  BSYNC.RECONVERGENT B0 ;  /* 0x0000000000007941 */ /* 0x000fea0003800200 */
.L_x_460:
[----:B------:R-:W-:Y:S05]  /*33f0*/  @!P0 EXIT ;  /* 0x000000000000894d */ /* 0x000fea0003800000 */
[----:B------:R-:W1:Y:S01]  /*3400*/  LDC R0, c[0x0][0x3c8] ;  /* 0x0000f200ff007b82 */ /* 0x000e620000000800 */
[----:B------:R-:W2:Y:S01]  /*3410*/  LDCU UR4, c[0x0][0x3cc] ;  /* 0x00007980ff0477ac */ /* 0x000ea20008000800 */
[----:B------:R-:W3:Y:S01]  /*3420*/  LDCU.64 UR6, c[0x0][0x3b0] ;  /* 0x00007600ff0677ac */ /* 0x000ee20008000a00 */
[----:B------:R-:W4:Y:S01]  /*3430*/  LDCU.128 UR12, c[0x0][0x3d0] ;  /* 0x00007a00ff0c77ac */ /* 0x000f220008000c00 */
[----:B-1----:R-:W-:-:S04]  /*3440*/  IABS R0, R0 ;  /* 0x0000000000007213 */ /* 0x002fc80000000000 */
[----:B------:R-:W1:Y:S08]  /*3450*/  I2F.RP R4, R0 ;  /* 0x0000000000047306 */ /* 0x000e700000209400 */
[----:B-1----:R-:W0:Y:S02]  /*3460*/  MUFU.RCP R4, R4 ;  /* 0x0000000400047308 */ /* 0x002e240000001000 */
[----:B0-----:R-:W-:-:S06]  /*3470*/  VIADD R2, R4, 0xffffffe ;  /* 0x0ffffffe04027836 */ /* 0x001fcc0000000000 */
[----:B------:R0:W1:Y:S02]  /*3480*/  F2I.FTZ.U32.TRUNC.NTZ R3, R2 ;  /* 0x0000000200037305 */ /* 0x000064000021f000 */
[----:B0-----:R-:W-:Y:S02]  /*3490*/  HFMA2 R2, -RZ, RZ, 0, 0 ;  /* 0x00000000ff027431 */ /* 0x001fe400000001ff */
[----:B-1----:R-:W-:-:S04]  /*34a0*/  IMAD.MOV R5, RZ, RZ, -R3 ;  /* 0x000000ffff057224 */ /* 0x002fc800078e0a03 */
[----:B------:R-:W-:-:S04]  /*34b0*/  IMAD R5, R5, R0, RZ ;  /* 0x0000000005057224 */ /* 0x000fc800078e02ff */
[----:B--234-:R-:W-:-:S07]  /*34c0*/  IMAD.HI.U32 R3, R3, R5, R2 ;  /* 0x0000000503037227 */ /* 0x01cfce00078e0002 */
.L_x_462:
[----:B------:R-:W0:Y:S01]  /*34d0*/  LDC R5, c[0x0][0x3c8] ;  /* 0x0000f200ff057b82 */ /* 0x000e220000000800 */
[-C--:B------:R-:W-:Y:S02]  /*34e0*/  IABS R6, R18.reuse ;  /* 0x0000001200067213 */ /* 0x080fe40000000000 */
[----:B------:R-:W-:-:S03]  /*34f0*/  IADD3 R2, P0, PT, R17, R18, RZ ;  /* 0x0000001211027210 */ /* 0x000fc60007f1e0ff */
[----:B------:R-:W-:Y:S02]  /*3500*/  IMAD.HI.U32 R8, R3, R6, RZ ;  /* 0x0000000603087227 */ /* 0x000fe400078e00ff */
[----:B------:R-:W1:Y:S02]  /*3510*/  LDC R4, c[0x0][0x3c4] ;  /* 0x0000f100ff047b82 */ /* 0x000e640000000800 */
[----:B------:R-:W-:Y:S02]  /*3520*/  IMAD.MOV R9, RZ, RZ, -R8 ;  /* 0x000000ffff097224 */ /* 0x000fe400078e0a08 */
[----:B------:R-:W-:Y:S01]  /*3530*/  IMAD.X R19, RZ, RZ, R19, P0 ;  /* 0x000000ffff137224 */ /* 0x000fe200000e0613 */
[-C--:B0-----:R-:W-:Y:S02]  /*3540*/  IABS R12, R5.reuse ;  /* 0x00000005000c7213 */ /* 0x081fe40000000000 */
[----:B------:R-:W-:Y:S02]  /*3550*/  LOP3.LUT R11, R2, R5, RZ, 0x3c, !PT ;  /* 0x00000005020b7212 */ /* 0x000fe400078e3cff */
[----:B------:R-:W0:Y:S01]  /*3560*/  I2F.RP R10, R12 ;  /* 0x0000000c000a7306 */ /* 0x000e220000209400 */
[----:B------:R-:W-:Y:S01]  /*3570*/  IMAD R9, R12, R9, R6 ;  /* 0x000000090c097224 */ /* 0x000fe200078e0206 */
[----:B------:R-:W-:Y:S01]  /*3580*/  ISETP.GE.AND P1, PT, R11, RZ, PT ;  /* 0x000000ff0b00720c */ /* 0x000fe20003f26270 */
[----:B------:R-:W-:Y:S01]  /*3590*/  IMAD.MOV.U32 R6, RZ, RZ, RZ ;  /* 0x000000ffff067224 */ /* 0x000fe200078e00ff */
[----:B-1----:R-:W-:-:S02]  /*35a0*/  IABS R13, R4 ;  /* 0x00000004000d7213 */ /* 0x002fc40000000000 */
[----:B------:R-:W-:Y:S02]  /*35b0*/  ISETP.GT.U32.AND P5, PT, R0, R9, PT ;  /* 0x000000090000720c */ /* 0x000fe40003fa4070 */
[----:B------:R-:W1:Y:S01]  /*35c0*/  I2F.RP R14, R13 ;  /* 0x0000000d000e7306 */ /* 0x000e620000209400 */
[----:B------:R-:W-:-:S07]  /*35d0*/  LOP3.LUT R11, RZ, R5, RZ, 0x33, !PT ;  /* 0x00000005ff0b7212 */ /* 0x000fce00078e33ff */
[----:B0-----:R-:W0:Y:S03]  /*35e0*/  MUFU.RCP R10, R10 ;  /* 0x0000000a000a7308 */ /* 0x001e260000001000 */
[----:B------:R-:W-:Y:S02]  /*35f0*/  @!P5 IMAD.IADD R9, R9, 0x1, -R12 ;  /* 0x000000010909d824 */ /* 0x000fe400078e0a0c */
[----:B------:R-:W-:-:S03]  /*3600*/  @!P5 VIADD R8, R8, 0x1 ;  /* 0x000000010808d836 */ /* 0x000fc60000000000 */
[----:B------:R-:W-:Y:S01]  /*3610*/  ISETP.GE.U32.AND P3, PT, R9, R0, PT ;  /* 0x000000000900720c */ /* 0x000fe20003f66070 */
[----:B------:R-:W-:Y:S01]  /*3620*/  IMAD.MOV.U32 R0, RZ, RZ, R12 ;  /* 0x000000ffff007224 */ /* 0x000fe200078e000c */
[----:B-1----:R-:W1:Y:S01]  /*3630*/  MUFU.RCP R14, R14 ;  /* 0x0000000e000e7308 */ /* 0x002e620000001000 */
[----:B0-----:R-:W-:Y:S01]  /*3640*/  VIADD R7, R10, 0xffffffe ;  /* 0x0ffffffe0a077836 */ /* 0x001fe20000000000 */
[----:B------:R-:W-:-:S09]  /*3650*/  IABS R10, R2 ;  /* 0x00000002000a7213 */ /* 0x000fd20000000000 */
[----:B------:R-:W-:Y:S01]  /*3660*/  @P3 VIADD R8, R8, 0x1 ;  /* 0x0000000108083836 */ /* 0x000fe20000000000 */
[----:B------:R-:W-:Y:S01]  /*3670*/  ISETP.NE.AND P3, PT, R5, RZ, PT ;  /* 0x000000ff0500720c */ /* 0x000fe20003f65270 */
[----:B------:R-:W0:Y:S01]  /*3680*/  F2I.FTZ.U32.TRUNC.NTZ R7, R7 ;  /* 0x0000000700077305 */ /* 0x000e22000021f000 */
[----:B-1----:R-:W-:-:S07]  /*3690*/  VIADD R9, R14, 0xffffffe ;  /* 0x0ffffffe0e097836 */ /* 0x002fce0000000000 */
[----:B------:R-:W1:Y:S01]  /*36a0*/  F2I.FTZ.U32.TRUNC.NTZ R9, R9 ;  /* 0x0000000900097305 */ /* 0x000e62000021f000 */
[----:B0-----:R-:W-:-:S04]  /*36b0*/  IMAD.MOV R3, RZ, RZ, -R7 ;  /* 0x000000ffff037224 */ /* 0x001fc800078e0a07 */
[----:B------:R-:W-:-:S04]  /*36c0*/  IMAD R3, R3, R12, RZ ;  /* 0x0000000c03037224 */ /* 0x000fc800078e02ff */
[----:B------:R-:W-:-:S04]  /*36d0*/  IMAD.HI.U32 R3, R7, R3, R6 ;  /* 0x0000000307037227 */ /* 0x000fc800078e0006 */
[----:B------:R-:W-:Y:S02]  /*36e0*/  IMAD.MOV.U32 R6, RZ, RZ, R10 ;  /* 0x000000ffff067224 */ /* 0x000fe400078e000a */
[----:B-1----:R-:W-:Y:S02]  /*36f0*/  IMAD.MOV R14, RZ, RZ, -R9 ;  /* 0x000000ffff0e7224 */ /* 0x002fe400078e0a09 */
[----:B------:R-:W-:-:S04]  /*3700*/  IMAD.HI.U32 R10, R3, R6, RZ ;  /* 0x00000006030a7227 */ /* 0x000fc800078e00ff */
[----:B------:R-:W-:Y:S01]  /*3710*/  IMAD R15, R14, R13, RZ ;  /* 0x0000000d0e0f7224 */ /* 0x000fe200078e02ff */
[----:B------:R-:W-:-:S05]  /*3720*/  IADD3 R7, PT, PT, -R10, RZ, RZ ;  /* 0x000000ff0a077210 */ /* 0x000fca0007ffe1ff */
        /* <DEDUP_REMOVED lines=10> */
[----:B------:R-:W-:-:S05]  /*37d0*/  @P4 IADD3 R10, PT, PT, R10, 0x1, RZ ;  /* 0x000000010a0a4810 */ /* 0x000fca0007ffe0ff */
        /* <DEDUP_REMOVED lines=14> */
[C---:B------:R-:W-:Y:S01]  /*38c0*/  IMAD R14, R13.reuse, R9, R14 ;  /* 0x000000090d0e7224 */ /* 0x040fe200078e020e */
        /* <DEDUP_REMOVED lines=10> */
[----:B------:R-:W-:Y:S02]  /*3970*/  ISETP.GE.U32.AND P3, PT, R14, R13, PT ;  /* 0x0000000d0e00720c */ /* 0x000fe40003f66070 */
[-C--:B------:R-:W-:Y:S02]  /*3980*/  LOP3.LUT R13, R7, R4.reuse, RZ, 0x3c, !PT ;  /* 0x00000004070d7212 */ /* 0x080fe400078e3cff */
[----:B------:R-:W-:Y:S02]  /*3990*/  LOP3.LUT R14, R11, R4, RZ, 0x3c, !PT ;  /* 0x000000040b0e7212 */ /* 0x000fe400078e3cff */
[----:B------:R-:W-:Y:S02]  /*39a0*/  ISETP.GE.AND P2, PT, R13, RZ, PT ;  /* 0x000000ff0d00720c */ /* 0x000fe40003f46270 */
[----:B------:R-:W-:-:S02]  /*39b0*/  ISETP.GE.AND P1, PT, R14, RZ, PT ;  /* 0x000000ff0e00720c */ /* 0x000fc40003f26270 */
[----:B------:R-:W-:Y:S01]  /*39c0*/  LOP3.LUT R14, RZ, R4, RZ, 0x33, !PT ;  /* 0x00000004ff0e7212 */ /* 0x000fe200078e33ff */
[----:B------:R-:W-:Y:S01]  /*39d0*/  @P4 VIADD R15, R15, 0x1 ;  /* 0x000000010f0f4836 */ /* 0x000fe20000000000 */
[----:B0-----:R-:W-:Y:S01]  /*39e0*/  IADD3 R21, PT, PT, RZ, -R9, RZ ;  /* 0x80000009ff157210 */ /* 0x001fe20007ffe0ff */
[----:B------:R-:W-:Y:S01]  /*39f0*/  @P3 VIADD R8, R8, 0x1 ;  /* 0x0000000108083836 */ /* 0x000fe20000000000 */
[----:B------:R-:W-:Y:S02]  /*3a00*/  ISETP.NE.AND P3, PT, R4, RZ, PT ;  /* 0x000000ff0400720c */ /* 0x000fe40003f65270 */
[----:B-1----:R-:W-:Y:S01]  /*3a10*/  IABS R16, R10 ;  /* 0x0000000a00107213 */ /* 0x002fe20000000000 */
[----:B------:R-:W-:Y:S02]  /*3a20*/  IMAD R21, R21, R12, RZ ;  /* 0x0000000c15157224 */ /* 0x000fe400078e02ff */
[----:B------:R-:W-:Y:S02]  /*3a30*/  @!P2 IMAD.MOV R8, RZ, RZ, -R8 ;  /* 0x000000ffff08a224 */ /* 0x000fe400078e0a08 */
[----:B------:R-:W-:-:S03]  /*3a40*/  @!P1 IMAD.MOV R15, RZ, RZ, -R15 ;  /* 0x000000ffff0f9224 */ /* 0x000fc600078e0a0f */
[C---:B------:R-:W-:Y:S01]  /*3a50*/  SEL R13, R14.reuse, R8, !P3 ;  /* 0x000000080e0d7207 */ /* 0x040fe20005800000 */
[----:B------:R-:W-:Y:S01]  /*3a60*/  IMAD.MOV.U32 R8, RZ, RZ, RZ ;  /* 0x000000ffff087224 */ /* 0x000fe200078e00ff */
[----:B------:R-:W-:Y:S01]  /*3a70*/  SEL R15, R14, R15, !P3 ;  /* 0x0000000f0e0f7207 */ /* 0x000fe20005800000 */
[----:B------:R-:W-:Y:S01]  /*3a80*/  IMAD.MOV.U32 R14, RZ, RZ, R16 ;  /* 0x000000ffff0e7224 */ /* 0x000fe200078e0010 */
[----:B------:R-:W-:Y:S01]  /*3a90*/  IABS R20, R13 ;  /* 0x0000000d00147213 */ /* 0x000fe20000000000 */
[----:B------:R-:W-:Y:S01]  /*3aa0*/  IMAD.HI.U32 R16, R9, R21, R8 ;  /* 0x0000001509107227 */ /* 0x000fe200078e0008 */
[----:B------:R-:W-:Y:S01]  /*3ab0*/  IABS R22, R15 ;  /* 0x0000000f00167213 */ /* 0x000fe20000000000 */
[----:B------:R-:W0:Y:S02]  /*3ac0*/  I2F.RP R23, R14 ;  /* 0x0000000e00177306 */ /* 0x000e240000209400 */
[----:B------:R-:W-:Y:S02]  /*3ad0*/  IMAD.MOV.U32 R9, RZ, RZ, R20 ;  /* 0x000000ffff097224 */ /* 0x000fe400078e0014 */
[----:B------:R-:W-:-:S02]  /*3ae0*/  IMAD.MOV.U32 R21, RZ, RZ, R22 ;  /* 0x000000ffff157224 */ /* 0x000fc400078e0016 */
[----:B------:R-:W-:-:S04]  /*3af0*/  IMAD.HI.U32 R8, R16, R9, RZ ;  /* 0x0000000910087227 */ /* 0x000fc800078e00ff */
[----:B------:R-:W-:Y:S01]  /*3b00*/  IMAD.HI.U32 R16, R16, R21, RZ ;  /* 0x0000001510107227 */ /* 0x000fe200078e00ff */
[----:B------:R-:W-:-:S03]  /*3b10*/  IADD3 R20, PT, PT, -R8, RZ, RZ ;  /* 0x000000ff08147210 */ /* 0x000fc60007ffe1ff */
[----:B------:R-:W-:Y:S01]  /*3b20*/  IMAD.MOV R22, RZ, RZ, -R16 ;  /* 0x000000ffff167224 */ /* 0x000fe200078e0a10 */
[----:B0-----:R-:W0:Y:S01]  /*3b30*/  MUFU.RCP R23, R23 ;  /* 0x0000001700177308 */ /* 0x001e220000001000 */
[C---:B------:R-:W-:Y:S01]  /*3b40*/  IMAD R9, R12.reuse, R20, R9 ;  /* 0x000000140c097224 */ /* 0x040fe200078e0209 */
[----:B------:R-:W-:Y:S01]  /*3b50*/  LOP3.LUT R20, R15, R6, RZ, 0x3c, !PT ;  /* 0x000000060f147212 */ /* 0x000fe200078e3cff */
[----:B------:R-:W-:-:S03]  /*3b60*/  IMAD R21, R12, R22, R21 ;  /* 0x000000160c157224 */ /* 0x000fc600078e0215 */
[C---:B------:R-:W-:Y:S02]  /*3b70*/  ISETP.GT.U32.AND P5, PT, R12.reuse, R9, PT ;  /* 0x000000090c00720c */ /* 0x040fe40003fa4070 */
[----:B------:R-:W-:Y:S02]  /*3b80*/  ISETP.GT.U32.AND P6, PT, R12, R21, PT ;  /* 0x000000150c00720c */ /* 0x000fe40003fc4070 */
[----:B------:R-:W-:Y:S01]  /*3b90*/  ISETP.GE.AND P1, PT, R20, RZ, PT ;  /* 0x000000ff1400720c */ /* 0x000fe20003f26270 */
[----:B0-----:R-:W-:-:S08]  /*3ba0*/  VIADD R22, R23, 0xffffffe ;  /* 0x0ffffffe17167836 */ /* 0x001fd00000000000 */
[--C-:B------:R-:W-:Y:S02]  /*3bb0*/  @!P5 IMAD.IADD R9, R9, 0x1, -R12.reuse ;  /* 0x000000010909d824 */ /* 0x100fe400078e0a0c */
[----:B------:R-:W-:Y:S02]  /*3bc0*/  @!P6 IMAD.IADD R21, R21, 0x1, -R12 ;  /* 0x000000011515e824 */ /* 0x000fe400078e0a0c */
[----:B------:R-:W-:Y:S01]  /*3bd0*/  @!P5 VIADD R8, R8, 0x1 ;  /* 0x000000010808d836 */ /* 0x000fe20000000000 */
[-C--:B------:R-:W-:Y:S01]  /*3be0*/  ISETP.GE.U32.AND P3, PT, R9, R12.reuse, PT ;  /* 0x0000000c0900720c */ /* 0x080fe20003f66070 */
[----:B------:R-:W-:Y:S01]  /*3bf0*/  @!P6 VIADD R16, R16, 0x1 ;  /* 0x000000011010e836 */ /* 0x000fe20000000000 */
[----:B------:R-:W-:Y:S01]  /*3c00*/  ISETP.GE.U32.AND P4, PT, R21, R12, PT ;  /* 0x0000000c1500720c */ /* 0x000fe20003f86070 */
[----:B------:R-:W0:Y:S01]  /*3c10*/  F2I.FTZ.U32.TRUNC.NTZ R9, R22 ;  /* 0x0000001600097305 */ /* 0x000e22000021f000 */
[-C--:B------:R-:W-:Y:S02]  /*3c20*/  LOP3.LUT R12, R13, R6.reuse, RZ, 0x3c, !PT ;  /* 0x000000060d0c7212 */ /* 0x080fe400078e3cff */
[----:B------:R-:W-:-:S02]  /*3c30*/  LOP3.LUT R21, RZ, R6, RZ, 0x33, !PT ;  /* 0x00000006ff157212 */ /* 0x000fc400078e33ff */
[----:B------:R-:W-:-:S05]  /*3c40*/  ISETP.GE.AND P2, PT, R12, RZ, PT ;  /* 0x000000ff0c00720c */ /* 0x000fca0003f46270 */
[----:B------:R-:W-:Y:S02]  /*3c50*/  @P3 IADD3 R8, PT, PT, R8, 0x1, RZ ;  /* 0x0000000108083810 */ /* 0x000fe40007ffe0ff */
[----:B------:R-:W-:Y:S01]  /*3c60*/  @P4 VIADD R16, R16, 0x1 ;  /* 0x0000000110104836 */ /* 0x000fe20000000000 */
[----:B------:R-:W-:Y:S01]  /*3c70*/  ISETP.NE.AND P3, PT, R6, RZ, PT ;  /* 0x000000ff0600720c */ /* 0x000fe20003f65270 */
[----:B0-----:R-:W-:Y:S02]  /*3c80*/  IMAD.MOV R25, RZ, RZ, -R9 ;  /* 0x000000ffff197224 */ /* 0x001fe400078e0a09 */
[----:B------:R-:W-:Y:S02]  /*3c90*/  @!P1 IMAD.MOV R16, RZ, RZ, -R16 ;  /* 0x000000ffff109224 */ /* 0x000fe400078e0a10 */
[----:B------:R-:W-:Y:S02]  /*3ca0*/  @!P2 IMAD.MOV R8, RZ, RZ, -R8 ;  /* 0x000000ffff08a224 */ /* 0x000fe400078e0a08 */
[----:B------:R-:W-:-:S03]  /*3cb0*/  IMAD R25, R25, R14, RZ ;  /* 0x0000000e19197224 */ /* 0x000fc600078e02ff */
        /* <DEDUP_REMOVED lines=20> */
[----:B------:R-:W-:Y:S02]  /*3e00*/  ISETP.GE.U32.AND P3, PT, R9, R14, PT ;  /* 0x0000000e0900720c */ /* 0x000fe40003f66070 */
[----:B------:R-:W-:Y:S02]  /*3e10*/  LOP3.LUT R9, R23, R10, RZ, 0x3c, !PT ;  /* 0x0000000a17097212 */ /* 0x000fe400078e3cff */
[----:B------:R-:W-:Y:S02]  /*3e20*/  ISETP.GE.U32.AND P4, PT, R25, R14, PT ;  /* 0x0000000e1900720c */ /* 0x000fe40003f86070 */
[----:B------:R-:W-:-:S02]  /*3e30*/  LOP3.LUT R14, R21, R10, RZ, 0x3c, !PT ;  /* 0x0000000a150e7212 */ /* 0x000fc400078e3cff */
[----:B------:R-:W-:Y:S01]  /*3e40*/  ISETP.GE.AND P2, PT, R9, RZ, PT ;  /* 0x000000ff0900720c */ /* 0x000fe20003f46270 */
[----:B------:R-:W-:Y:S01]  /*3e50*/  IMAD.MOV R9, RZ, RZ, -R7 ;  /* 0x000000ffff097224 */ /* 0x000fe200078e0a07 */
[----:B------:R-:W-:Y:S01]  /*3e60*/  ISETP.GE.AND P1, PT, R14, RZ, PT ;  /* 0x000000ff0e00720c */ /* 0x000fe20003f26270 */
[----:B------:R-:W-:Y:S01]  /*3e70*/  IMAD.MOV R14, RZ, RZ, -R11 ;  /* 0x000000ffff0e7224 */ /* 0x000fe200078e0a0b */
[----:B------:R-:W-:Y:S01]  /*3e80*/  LOP3.LUT R25, RZ, R10, RZ, 0x33, !PT ;  /* 0x0000000aff197212 */ /* 0x000fe200078e33ff */
[----:B------:R-:W-:Y:S02]  /*3e90*/  IMAD R18, R5, R9, R18 ;  /* 0x0000000905127224 */ /* 0x000fe400078e0212 */
[----:B------:R-:W-:Y:S02]  /*3ea0*/  IMAD.MOV R9, RZ, RZ, -R13 ;  /* 0x000000ffff097224 */ /* 0x000fe400078e0a0d */
[----:B------:R-:W-:Y:S01]  /*3eb0*/  @P3 VIADD R8, R8, 0x1 ;  /* 0x0000000108083836 */ /* 0x000fe20000000000 */
[----:B------:R-:W-:Y:S01]  /*3ec0*/  ISETP.NE.AND P3, PT, R10, RZ, PT ;  /* 0x000000ff0a00720c */ /* 0x000fe20003f65270 */
[----:B------:R-:W-:-:S02]  /*3ed0*/  @P4 VIADD R12, R12, 0x1 ;  /* 0x000000010c0c4836 */ /* 0x000fc40000000000 */
[----:B------:R-:W-:Y:S01]  /*3ee0*/  IMAD R20, R4, R9, R7 ;  /* 0x0000000904147224 */ /* 0x000fe200078e0207 */
[----:B------:R-:W-:Y:S01]  /*3ef0*/  IADD3 R9, PT, PT, -R15, RZ, RZ ;  /* 0x000000ff0f097210 */ /* 0x000fe20007ffe1ff */
[----:B------:R-:W-:Y:S02]  /*3f00*/  @!P2 IMAD.MOV R8, RZ, RZ, -R8 ;  /* 0x000000ffff08a224 */ /* 0x000fe400078e0a08 */
[----:B------:R-:W-:Y:S02]  /*3f10*/  IMAD R22, R5, R14, R2 ;  /* 0x0000000e05167224 */ /* 0x000fe400078e0202 */
[----:B------:R-:W-:Y:S01]  /*3f20*/  IMAD.MOV R5, RZ, RZ, -R23 ;  /* 0x000000ffff057224 */ /* 0x000fe200078e0a17 */
[----:B------:R-:W-:Y:S01]  /*3f30*/  SEL R8, R25, R8, !P3 ;  /* 0x0000000819087207 */ /* 0x000fe20005800000 */
        /* <DEDUP_REMOVED lines=8> */
[----:B------:R-:W-:Y:S02]  /*3fc0*/  IMAD.MOV R7, RZ, RZ, -R8 ;  /* 0x000000ffff077224 */ /* 0x000fe400078e0a08 */
[----:B------:R-:W-:-:S02]  /*3fd0*/  IMAD R5, R20, UR14, RZ ;  /* 0x0000000e14057c24 */ /* 0x000fc4000f8e02ff */
[----:B------:R-:W-:Y:S02]  /*3fe0*/  IMAD R4, R4, UR13, RZ ;  /* 0x0000000d04047c24 */ /* 0x000fe4000f8e02ff */
[----:B------:R-:W-:Y:S02]  /*3ff0*/  IMAD.MOV R16, RZ, RZ, -R12 ;  /* 0x000000ffff107224 */ /* 0x000fe400078e0a0c */
[----:B------:R-:W-:Y:S01]  /*4000*/  IMAD R14, R11, UR14, RZ ;  /* 0x0000000e0b0e7c24 */ /* 0x000fe2000f8e02ff */
[--C-:B------:R-:W-:Y:S01]  /*4010*/  SHF.R.S32.HI R11, RZ, 0x1f, R6.reuse ;  /* 0x0000001fff0b7819 */ /* 0x100fe20000011406 */
[----:B------:R-:W-:Y:S01]  /*4020*/  IMAD R23, R10, R7, R23 ;  /* 0x000000070a177224 */ /* 0x000fe200078e0217 */
        /* <DEDUP_REMOVED lines=14> */
[----:B------:R-:W-:Y:S01]  /*4110*/  SHF.R.S32.HI R7, RZ, 0x1f, R7 ;  /* 0x0000001fff077819 */ /* 0x000fe20000011407 */
[----:B------:R-:W-:Y:S01]  /*4120*/  IMAD.X R19, RZ, RZ, R19, P0 ;  /* 0x000000ffff137224 */ /* 0x000fe200000e0613 */
        /* <DEDUP_REMOVED lines=13> */
[----:B------:R-:W-:Y:S01]  /*4200*/  ISETP.GE.U32.AND P0, PT, R18, UR5, PT ;  /* 0x0000000512007c0c */ /* 0x000fe2000bf06070 */
[----:B------:R0:W-:Y:S03]  /*4210*/  STG.E.64 desc[UR8][R4.64], RZ ;  /* 0x000000ff04007986 */ /* 0x0001e6000c101b08 */
[----:B------:R-:W-:Y:S01]  /*4220*/  ISETP.GE.AND.EX P0, PT, R19, UR10, PT, P0 ;  /* 0x0000000a13007c0c */ /* 0x000fe2000bf06300 */
[----:B------:R0:W-:-:S12]  /*4230*/  STG.E.64 desc[UR8][R6.64], RZ ;  /* 0x000000ff06007986 */ /* 0x0001d8000c101b08 */
[----:B0-----:R-:W-:Y:S05]  /*4240*/  @!P0 BRA `(.L_x_462) ;  /* 0xfffffff000a08947 */ /* 0x001fea000383ffff */
[----:B------:R-:W-:Y:S05]  /*4250*/  EXIT ;  /* 0x000000000000794d */ /* 0x000fea0003800000 */
.L_x_446:
        /* <DEDUP_REMOVED lines=38> */
.L_x_464:
[----:B------:R-:W-:-:S07]  /*44c0*/  MOV R6, 0x44e0 ;  /* 0x000044e000067802 */ /* 0x000fce0000000f00 */
[----:B-1----:R-:W-:Y:S05]  /*44d0*/  CALL.REL.NOINC `($__internal_15_$__cuda_sm20_div_u64) ;  /* 0x0000004800a47944 */ /* 0x002fea0003c00000 */
.L_x_465:
[----:B-1----:R-:W-:Y:S05]  /*44e0*/  BSYNC.RECONVERGENT B0 ;  /* 0x0000000000007941 */ /* 0x002fea0003800200 */
.L_x_463:
        /* <DEDUP_REMOVED lines=41> */
[----:B------:R-:W-:Y:S01]  /*4780*/  ISETP.GE.AND P3, PT, R6, RZ, PT ;  /* 0x000000ff0600720c */ /* 0x000fe20003f66270 */
[----:B---3--:R-:W-:-:S05]  /*4790*/  IMAD.MOV R6, RZ, RZ, -R9 ;  /* 0x000000ffff067224 */ /* 0x008fca00078e0a09 */
[----:B------:R-:W-:Y:S02]  /*47a0*/  @P2 VIADD R7, R7, 0x1 ;  /* 0x0000000107072836 */ /* 0x000fe40000000000 */
[----:B------:R-:W-:-:S04]  /*47b0*/  IMAD R13, R6, R11, RZ ;  /* 0x0000000b060d7224 */ /* 0x000fc800078e02ff */
[----:B------:R-:W-:Y:S01]  /*47c0*/  IMAD.HI.U32 R13, R9, R13, R8 ;  /* 0x0000000d090d7227 */ /* 0x000fe200078e0008 */
[----:B------:R-:W-:Y:S02]  /*47d0*/  @!P3 IADD3 R7, PT, PT, -R7, RZ, RZ ;  /* 0x000000ff0707b210 */ /* 0x000fe40007ffe1ff */
[----:B------:R-:W-:Y:S02]  /*47e0*/  @!P1 LOP3.LUT R7, RZ, R3, RZ, 0x33, !PT ;  /* 0x00000003ff079212 */ /* 0x000fe400078e33ff */
[----:B-----5:R-:W-:Y:S02]  /*47f0*/  IABS R15, R5 ;  /* 0x00000005000f7213 */ /* 0x020fe40000000000 */
[----:B------:R-:W-:Y:S02]  /*4800*/  IABS R6, R7 ;  /* 0x0000000700067213 */ /* 0x000fe40000000000 */
        /* <DEDUP_REMOVED lines=12> */
[----:B------:R-:W-:Y:S02]  /*48d0*/  ISETP.GE.U32.AND P1, PT, R6, R11, PT ;  /* 0x0000000b0600720c */ /* 0x000fe40003f26070 */
[----:B------:R-:W0:Y:S01]  /*48e0*/  LDC R6, c[0x0][0x3bc] ;  /* 0x0000ef00ff067b82 */ /* 0x000e220000000800 */
[----:B------:R3:W5:Y:S02]  /*48f0*/  F2I.FTZ.U32.TRUNC.NTZ R11, R10 ;  /* 0x0000000a000b7305 */ /* 0x000764000021f000 */
[----:B---3--:R-:W-:-:S08]  /*4900*/  IMAD.MOV.U32 R10, RZ, RZ, RZ ;  /* 0x000000ffff0a7224 */ /* 0x008fd000078e00ff */
[----:B------:R-:W-:Y:S01]  /*4910*/  @P1 IADD3 R8, PT, PT, R8, 0x1, RZ ;  /* 0x0000000108081810 */ /* 0x000fe20007ffe0ff */
[----:B-----5:R-:W-:-:S04]  /*4920*/  IMAD.MOV R12, RZ, RZ, -R11 ;  /* 0x000000ffff0c7224 */ /* 0x020fc800078e0a0b */
[----:B------:R-:W-:Y:S01]  /*4930*/  @!P3 IMAD.MOV R8, RZ, RZ, -R8 ;  /* 0x000000ffff08b224 */ /* 0x000fe200078e0a08 */
[----:B------:R-:W-:Y:S01]  /*4940*/  @!P2 LOP3.LUT R8, RZ, R2, RZ, 0x33, !PT ;  /* 0x00000002ff08a212 */ /* 0x000fe200078e33ff */
[----:B------:R-:W-:-:S03]  /*4950*/  IMAD R9, R12, R15, RZ ;  /* 0x0000000f0c097224 */ /* 0x000fc600078e02ff */
[----:B------:R-:W-:Y:S01]  /*4960*/  IABS R12, R8 ;  /* 0x00000008000c7213 */ /* 0x000fe20000000000 */
[----:B------:R-:W-:Y:S01]  /*4970*/  IMAD.HI.U32 R9, R11, R9, R10 ;  /* 0x000000090b097227 */ /* 0x000fe200078e000a */
        /* <DEDUP_REMOVED lines=40> */
[----:B------:R-:W-:Y:S01]  /*4c00*/  @P1 IADD3 R9, PT, PT, R9, 0x1, RZ ;  /* 0x0000000109091810 */ /* 0x000fe20007ffe0ff */
[----:B------:R-:W-:Y:S02]  /*4c10*/  IMAD R3, R2, R11, R7 ;  /* 0x0000000b02037224 */ /* 0x000fe400078e0207 */
[----:B------:R-:W-:Y:S02]  /*4c20*/  IMAD R2, R5, R12, R8 ;  /* 0x0000000c05027224 */ /* 0x000fe400078e0208 */
[----:B-1----:R-:W-:Y:S02]  /*4c30*/  IMAD R5, R10, UR15, RZ ;  /* 0x0000000f0a057c24 */ /* 0x002fe4000f8e02ff */
[----:B------:R-:W-:Y:S01]  /*4c40*/  @!P3 IMAD.MOV R9, RZ, RZ, -R9 ;  /* 0x000000ffff09b224 */ /* 0x000fe200078e0a09 */
[----:B------:R-:W-:Y:S01]  /*4c50*/  @!P2 LOP3.LUT R9, RZ, R6, RZ, 0x33, !PT ;  /* 0x00000006ff09a212 */ /* 0x000fe200078e33ff */
[----:B------:R-:W-:Y:S01]  /*4c60*/  IMAD R3, R3, UR14, RZ ;  /* 0x0000000e03037c24 */ /* 0x000fe2000f8e02ff */
[----:B------:R-:W-:Y:S01]  /*4c70*/  SHF.R.S32.HI R7, RZ, 0x1f, R5 ;  /* 0x0000001fff077819 */ /* 0x000fe20000011405 */
[----:B------:R-:W-:-:S02]  /*4c80*/  IMAD R2, R2, UR13, RZ ;  /* 0x0000000d02027c24 */ /* 0x000fc4000f8e02ff */
[----:B------:R-:W-:Y:S02]  /*4c90*/  IMAD.MOV R13, RZ, RZ, -R9 ;  /* 0x000000ffff0d7224 */ /* 0x000fe400078e0a09 */
[----:B--2---:R-:W-:Y:S01]  /*4ca0*/  IMAD R9, R9, UR4, RZ ;  /* 0x0000000409097c24 */ /* 0x004fe2000f8e02ff */
[----:B------:R-:W-:Y:S01]  /*4cb0*/  IADD3 R5, P1, P2, R2, R3, R5 ;  /* 0x0000000302057210 */ /* 0x000fe20007a3e005 */
[----:B------:R-:W-:Y:S01]  /*4cc0*/  IMAD R6, R6, R13, R15 ;  /* 0x0000000d06067224 */ /* 0x000fe200078e020f */
[----:B------:R-:W-:Y:S01]  /*4cd0*/  SHF.R.S32.HI R3, RZ, 0x1f, R3 ;  /* 0x0000001fff037819 */ /* 0x000fe20000011403 */
[----:B------:R-:W-:Y:S01]  /*4ce0*/  IMAD.MOV.U32 R18, RZ, RZ, R0 ;  /* 0x000000ffff127224 */ /* 0x000fe200078e0000 */
        /* <DEDUP_REMOVED lines=10> */
.L_x_467:
[----:B------:R-:W-:Y:S05]  /*4d90*/  BSYNC.RECONVERGENT B0 ;  /* 0x0000000000007941 */ /* 0x000fea0003800200 */
.L_x_466:
        /* <DEDUP_REMOVED lines=10> */
[----:B0-----:R-:W-:Y:S02]  /*4e40*/  IMAD.MOV.U32 R2, RZ, RZ, RZ ;  /* 0x000000ffff027224 */ /* 0x001fe400078e00ff */
[----:B-1----:R-:W-:-:S04]  /*4e50*/  IMAD.MOV R5, RZ, RZ, -R3 ;  /* 0x000000ffff057224 */ /* 0x002fc800078e0a03 */
[----:B------:R-:W-:-:S04]  /*4e60*/  IMAD R5, R5, R0, RZ ;  /* 0x0000000005057224 */ /* 0x000fc800078e02ff */
[----:B--234-:R-:W-:-:S07]  /*4e70*/  IMAD.HI.U32 R3, R3, R5, R2 ;  /* 0x0000000503037227 */ /* 0x01cfce00078e0002 */
.L_x_468:
[----:B------:R-:W0:Y:S01]  /*4e80*/  LDC R5, c[0x0][0x3c8] ;  /* 0x0000f200ff057b82 */ /* 0x000e220000000800 */
[-C--:B------:R-:W-:Y:S02]  /*4e90*/  IABS R6, R18.reuse ;  /* 0x0000001200067213 */ /* 0x080fe40000000000 */
[----:B------:R-:W-:-:S03]  /*4ea0*/  IADD3 R2, P0, PT, R17, R18, RZ ;  /* 0x0000001211027210 */ /* 0x000fc60007f1e0ff */
[----:B------:R-:W-:Y:S01]  /*4eb0*/  IMAD.HI.U32 R8, R3, R6, RZ ;  /* 0x0000000603087227 */ /* 0x000fe200078e00ff */
[----:B------:R-:W-:Y:S01]  /*4ec0*/  IADD3.X R19, PT, PT, RZ, R19, RZ, P0, !PT ;  /* 0x00000013ff137210 */ /* 0x000fe200007fe4ff */
[----:B------:R-:W1:Y:S02]  /*4ed0*/  LDC R4, c[0x0][0x3c4] ;  /* 0x0000f100ff047b82 */ /* 0x000e640000000800 */
[----:B------:R-:W-:Y:S01]  /*4ee0*/  IMAD.MOV R9, RZ, RZ, -R8 ;  /* 0x000000ffff097224 */ /* 0x000fe200078e0a08 */
        /* <DEDUP_REMOVED lines=14> */
[----:B-1----:R-:W1:Y:S01]  /*4fd0*/  MUFU.RCP R14, R14 ;  /* 0x0000000e000e7308 */ /* 0x002e620000001000 */
[----:B------:R-:W-:Y:S01]  /*4fe0*/  MOV R0, R12 ;  /* 0x0000000c00007202 */ /* 0x000fe20000000f00 */
[----:B0-----:R-:W-:Y:S01]  /*4ff0*/  VIADD R7, R10, 0xffffffe ;  /* 0x0ffffffe0a077836 */ /* 0x001fe20000000000 */
[----:B------:R-:W-:-:S09]  /*5000*/  IABS R10, R2 ;  /* 0x00000002000a7213 */ /* 0x000fd20000000000 */
[----:B------:R-:W-:Y:S01]  /*5010*/  @P3 VIADD R8, R8, 0x1 ;  /* 0x0000000108083836 */ /* 0x000fe20000000000 */
[----:B------:R-:W-:Y:S01]  /*5020*/  ISETP.NE.AND P3, PT, R5, RZ, PT ;  /* 0x000000ff0500720c */ /* 0x000fe20003f65270 */
[----:B------:R-:W0:Y:S01]  /*5030*/  F2I.FTZ.U32.TRUNC.NTZ R7, R7 ;  /* 0x0000000700077305 */ /* 0x000e22000021f000 */
[----:B-1----:R-:W-:-:S07]  /*5040*/  VIADD R9, R14, 0xffffffe ;  /* 0x0ffffffe0e097836 */ /* 0x002fce0000000000 */
[----:B------:R-:W1:Y:S01]  /*5050*/  F2I.FTZ.U32.TRUNC.NTZ R9, R9 ;  /* 0x0000000900097305 */ /* 0x000e62000021f000 */
[----:B0-----:R-:W-:-:S05]  /*5060*/  IADD3 R3, PT, PT, RZ, -R7, RZ ;  /* 0x80000007ff037210 */ /* 0x001fca0007ffe0ff */
[----:B------:R-:W-:-:S04]  /*5070*/  IMAD R3, R3, R12, RZ ;  /* 0x0000000c03037224 */ /* 0x000fc800078e02ff */
[----:B------:R-:W-:-:S04]  /*5080*/  IMAD.HI.U32 R3, R7, R3, R6 ;  /* 0x0000000307037227 */ /* 0x000fc800078e0006 */
[----:B------:R-:W-:Y:S02]  /*5090*/  IMAD.MOV.U32 R6, RZ, RZ, R10 ;  /* 0x000000ffff067224 */ /* 0x000fe400078e000a */
[----:B-1----:R-:W-:Y:S02]  /*50a0*/  IMAD.MOV R14, RZ, RZ, -R9 ;  /* 0x000000ffff0e7224 */ /* 0x002fe400078e0a09 */
        /* <DEDUP_REMOVED lines=28> */
[C---:B------:R-:W-:Y:S02]  /*5270*/  IMAD R16, R13.reuse, R10, R16 ;  /* 0x0000000a0d107224 */ /* 0x040fe400078e0210 */
[----:B------:R-:W1:Y:S01]  /*5280*/  LDC R10, c[0x0][0x3bc] ;  /* 0x0000ef00ff0a7b82 */ /* 0x000e620000000800 */
[C---:B------:R-:W-:Y:S01]  /*5290*/  ISETP.GT.U32.AND P5, PT, R13.reuse, R14, PT ;  /* 0x0000000e0d00720c */ /* 0x040fe20003fa4070 */
[----:B0-----:R-:W-:Y:S01]  /*52a0*/  VIADD R9, R20, 0xffffffe ;  /* 0x0ffffffe14097836 */ /* 0x001fe20000000000 */
[----:B------:R-:W-:-:S05]  /*52b0*/  ISETP.GT.U32.AND P6, PT, R13, R16, PT ;  /* 0x000000100d00720c */ /* 0x000fca0003fc4070 */
[----:B------:R-:W0:Y:S06]  /*52c0*/  F2I.FTZ.U32.TRUNC.NTZ R9, R9 ;  /* 0x0000000900097305 */ /* 0x000e2c000021f000 */
[--C-:B------:R-:W-:Y:S02]  /*52d0*/  @!P5 IMAD.IADD R14, R14, 0x1, -R13.reuse ;  /* 0x000000010e0ed824 */ /* 0x100fe400078e0a0d */
[----:B------:R-:W-:Y:S02]  /*52e0*/  @!P6 IMAD.IADD R16, R16, 0x1, -R13 ;  /* 0x000000011010e824 */ /* 0x000fe400078e0a0d */
[----:B------:R-:W-:Y:S01]  /*52f0*/  @!P5 VIADD R8, R8, 0x1 ;  /* 0x000000010808d836 */ /* 0x000fe20000000000 */
[-C--:B------:R-:W-:Y:S01]  /*5300*/  ISETP.GE.U32.AND P3, PT, R14, R13.reuse, PT ;  /* 0x0000000d0e00720c */ /* 0x080fe20003f66070 */
[----:B------:R-:W-:Y:S01]  /*5310*/  @!P6 VIADD R15, R15, 0x1 ;  /* 0x000000010f0fe836 */ /* 0x000fe20000000000 */
[----:B------:R-:W-:-:S02]  /*5320*/  ISETP.GE.U32.AND P4, PT, R16, R13, PT ;  /* 0x0000000d1000720c */ /* 0x000fc40003f86070 */
[-C--:B------:R-:W-:Y:S01]  /*5330*/  LOP3.LUT R13, R7, R4.reuse, RZ, 0x3c, !PT ;  /* 0x00000004070d7212 */ /* 0x080fe200078e3cff */
[----:B0-----:R-:W-:Y:S01]  /*5340*/  IMAD.MOV R21, RZ, RZ, -R9 ;  /* 0x000000ffff157224 */ /* 0x001fe200078e0a09 */
[----:B------:R-:W-:Y:S02]  /*5350*/  LOP3.LUT R14, R11, R4, RZ, 0x3c, !PT ;  /* 0x000000040b0e7212 */ /* 0x000fe400078e3cff */
[----:B------:R-:W-:Y:S01]  /*5360*/  ISETP.GE.AND P2, PT, R13, RZ, PT ;  /* 0x000000ff0d00720c */ /* 0x000fe20003f46270 */
[----:B------:R-:W-:Y:S01]  /*5370*/  IMAD R21, R21, R12, RZ ;  /* 0x0000000c15157224 */ /* 0x000fe200078e02ff */
[----:B------:R-:W-:Y:S02]  /*5380*/  ISETP.GE.AND P1, PT, R14, RZ, PT ;  /* 0x000000ff0e00720c */ /* 0x000fe40003f26270 */
[----:B------:R-:W-:Y:S02]  /*5390*/  LOP3.LUT R14, RZ, R4, RZ, 0x33, !PT ;  /* 0x00000004ff0e7212 */ /* 0x000fe400078e33ff */
[----:B------:R-:W-:Y:S01]  /*53a0*/  @P3 IADD3 R8, PT, PT, R8, 0x1, RZ ;  /* 0x0000000108083810 */ /* 0x000fe20007ffe0ff */
[----:B------:R-:W-:Y:S01]  /*53b0*/  @P4 VIADD R15, R15, 0x1 ;  /* 0x000000010f0f4836 */ /* 0x000fe20000000000 */
[----:B------:R-:W-:-:S02]  /*53c0*/  ISETP.NE.AND P3, PT, R4, RZ, PT ;  /* 0x000000ff0400720c */ /* 0x000fc40003f65270 */
[----:B-1----:R-:W-:-:S03]  /*53d0*/  IABS R16, R10 ;  /* 0x0000000a00107213 */ /* 0x002fc60000000000 */
[----:B------:R-:W-:Y:S02]  /*53e0*/  @!P2 IMAD.MOV R8, RZ, RZ, -R8 ;  /* 0x000000ffff08a224 */ /* 0x000fe400078e0a08 */
[----:B------:R-:W-:-:S03]  /*53f0*/  @!P1 IMAD.MOV R15, RZ, RZ, -R15 ;  /* 0x000000ffff0f9224 */ /* 0x000fc600078e0a0f */
[C---:B------:R-:W-:Y:S01]  /*5400*/  SEL R13, R14.reuse, R8, !P3 ;  /* 0x000000080e0d7207 */ /* 0x040fe20005800000 */
[----:B------:R-:W-:Y:S01]  /*5410*/  HFMA2 R8, -RZ, RZ, 0, 0 ;  /* 0x00000000ff087431 */ /* 0x000fe200000001ff */
[----:B------:R-:W-:Y:S01]  /*5420*/  SEL R15, R14, R15, !P3 ;  /* 0x0000000f0e0f7207 */ /* 0x000fe20005800000 */
[----:B------:R-:W-:Y:S01]  /*5430*/  IMAD.MOV.U32 R14, RZ, RZ, R16 ;  /* 0x000000ffff0e7224 */ /* 0x000fe200078e0010 */
[----:B------:R-:W-:Y:S02]  /*5440*/  IABS R20, R13 ;  /* 0x0000000d00147213 */ /* 0x000fe40000000000 */
[----:B------:R-:W-:Y:S01]  /*5450*/  IABS R22, R15 ;  /* 0x0000000f00167213 */ /* 0x000fe20000000000 */
[----:B------:R-:W-:Y:S01]  /*5460*/  IMAD.HI.U32 R16, R9, R21, R8 ;  /* 0x0000001509107227 */ /* 0x000fe200078e0008 */
[----:B------:R-:W0:Y:S03]  /*5470*/  I2F.RP R23, R14 ;  /* 0x0000000e00177306 */ /* 0x000e260000209400 */
[----:B------:R-:W-:-:S02]  /*5480*/  IMAD.MOV.U32 R9, RZ, RZ, R20 ;  /* 0x000000ffff097224 */ /* 0x000fc400078e0014 */
[----:B------:R-:W-:Y:S02]  /*5490*/  IMAD.MOV.U32 R21, RZ, RZ, R22 ;  /* 0x000000ffff157224 */ /* 0x000fe400078e0016 */
[----:B------:R-:W-:-:S04]  /*54a0*/  IMAD.HI.U32 R8, R16, R9, RZ ;  /* 0x0000000910087227 */ /* 0x000fc800078e00ff */
[----:B------:R-:W-:-:S04]  /*54b0*/  IMAD.HI.U32 R16, R16, R21, RZ ;  /* 0x0000001510107227 */ /* 0x000fc800078e00ff */
[----:B------:R-:W-:Y:S01]  /*54c0*/  IMAD.MOV R20, RZ, RZ, -R8 ;  /* 0x000000ffff147224 */ /* 0x000fe200078e0a08 */
[----:B0-----:R-:W0:Y:S01]  /*54d0*/  MUFU.RCP R23, R23 ;  /* 0x0000001700177308 */ /* 0x001e220000001000 */
[----:B------:R-:W-:Y:S02]  /*54e0*/  IMAD.MOV R22, RZ, RZ, -R16 ;  /* 0x000000ffff167224 */ /* 0x000fe400078e0a10 */
[C---:B------:R-:W-:Y:S01]  /*54f0*/  IMAD R9, R12.reuse, R20, R9 ;  /* 0x000000140c097224 */ /* 0x040fe200078e0209 */
[----:B------:R-:W-:Y:S01]  /*5500*/  LOP3.LUT R20, R15, R6, RZ, 0x3c, !PT ;  /* 0x000000060f147212 */ /* 0x000fe200078e3cff */
[----:B------:R-:W-:-:S03]  /*5510*/  IMAD R21, R12, R22, R21 ;  /* 0x000000160c157224 */ /* 0x000fc600078e0215 */
[C---:B------:R-:W-:Y:S02]  /*5520*/  ISETP.GT.U32.AND P5, PT, R12.reuse, R9, PT ;  /* 0x000000090c00720c */ /* 0x040fe40003fa4070 */
[----:B------:R-:W-:Y:S02]  /*5530*/  ISETP.GT.U32.AND P6, PT, R12, R21, PT ;  /* 0x000000150c00720c */ /* 0x000fe40003fc4070 */
[----:B------:R-:W-:Y:S01]  /*5540*/  ISETP.GE.AND P1, PT, R20, RZ, PT ;  /* 0x000000ff1400720c */ /* 0x000fe20003f26270 */
[----:B0-----:R-:W-:-:S08]  /*5550*/  VIADD R22, R23, 0xffffffe ;  /* 0x0ffffffe17167836 */ /* 0x001fd00000000000 */
        /* <DEDUP_REMOVED lines=8> */
[----:B------:R-:W-:-:S02]  /*55e0*/  LOP3.LUT R21, RZ, R6, RZ, 0x33, !PT ;  /* 0x00000006ff157212 */ /* 0x000fc400078e33ff */
[----:B------:R-:W-:-:S05]  /*55f0*/  ISETP.GE.AND P2, PT, R12, RZ, PT ;  /* 0x000000ff0c00720c */ /* 0x000fca0003f46270 */
[----:B------:R-:W-:Y:S01]  /*5600*/  @P3 VIADD R8, R8, 0x1 ;  /* 0x0000000108083836 */ /* 0x000fe20000000000 */
[----:B------:R-:W-:Y:S01]  /*5610*/  ISETP.NE.AND P3, PT, R6, RZ, PT ;  /* 0x000000ff0600720c */ /* 0x000fe20003f65270 */
[----:B------:R-:W-:Y:S01]  /*5620*/  @P4 VIADD R16, R16, 0x1 ;  /* 0x0000000110104836 */ /* 0x000fe20000000000 */
[----:B0-----:R-:W-:-:S03]  /*5630*/  IADD3 R25, PT, PT, RZ, -R9, RZ ;  /* 0x80000009ff197210 */ /* 0x001fc60007ffe0ff */
        /* <DEDUP_REMOVED lines=93> */
.L_x_445:
        /* <DEDUP_REMOVED lines=38> */
.L_x_470:
[----:B------:R-:W-:-:S07]  /*5e70*/  MOV R6, 0x5e90 ;  /* 0x00005e9000067802 */ /* 0x000fce0000000f00 */
[----:B-1----:R-:W-:Y:S05]  /*5e80*/  CALL.REL.NOINC `($__internal_15_$__cuda_sm20_div_u64) ;  /* 0x0000003000387944 */ /* 0x002fea0003c00000 */
.L_x_471:
[----:B-1----:R-:W-:Y:S05]  /*5e90*/  BSYNC.RECONVERGENT B0 ;  /* 0x0000000000007941 */ /* 0x002fea0003800200 */
.L_x_469:
        /* <DEDUP_REMOVED lines=18> */
[----:B0-----:R-:W0:Y:S02]  /*5fc0*/  MUFU.RCP R8, R8 ;  /* 0x0000000800087308 */ /* 0x001e240000001000 */
[----:B0-----:R-:W-:Y:S02]  /*5fd0*/  IADD3 R6, PT, PT, R8, 0xffffffe, RZ ;  /* 0x0ffffffe08067810 */ /* 0x001fe40007ffe0ff */
[----:B------:R-:W-:-:S04]  /*5fe0*/  IABS R8, R18 ;  /* 0x0000001200087213 */ /* 0x000fc80000000000 */
        /* <DEDUP_REMOVED lines=17> */
[----:B------:R-:W5:Y:S01]  /*6100*/  LDC R5, c[0x0][0x3c0] ;  /* 0x0000f000ff057b82 */ /* 0x000f620000000800 */
[----:B------:R-:W-:Y:S01]  /*6110*/  LOP3.LUT R6, R18, R3, RZ, 0x3c, !PT ;  /* 0x0000000312067212 */ /* 0x000fe200078e3cff */
[----:B0-----:R-:W-:-:S03]  /*6120*/  IMAD.MOV.U32 R8, RZ, RZ, RZ ;  /* 0x000000ffff087224 */ /* 0x001fc600078e00ff */
[----:B------:R-:W-:Y:S01]  /*6130*/  ISETP.GE.AND P3, PT, R6, RZ, PT ;  /* 0x000000ff0600720c */ /* 0x000fe20003f66270 */
[----:B---3--:R-:W-:-:S05]  /*6140*/  IMAD.MOV R6, RZ, RZ, -R9 ;  /* 0x000000ffff067224 */ /* 0x008fca00078e0a09 */
[----:B------:R-:W-:Y:S02]  /*6150*/  @P2 VIADD R7, R7, 0x1 ;  /* 0x0000000107072836 */ /* 0x000fe40000000000 */
[----:B------:R-:W-:-:S05]  /*6160*/  IMAD R13, R6, R11, RZ ;  /* 0x0000000b060d7224 */ /* 0x000fca00078e02ff */
[----:B------:R-:W-:Y:S01]  /*6170*/  @!P3 IMAD.MOV R7, RZ, RZ, -R7 ;  /* 0x000000ffff07b224 */ /* 0x000fe200078e0a07 */
[----:B------:R-:W-:Y:S01]  /*6180*/  @!P1 LOP3.LUT R7, RZ, R3, RZ, 0x33, !PT ;  /* 0x00000003ff079212 */ /* 0x000fe200078e33ff */
[----:B------:R-:W-:-:S03]  /*6190*/  IMAD.HI.U32 R13, R9, R13, R8 ;  /* 0x0000000d090d7227 */ /* 0x000fc600078e0008 */
[----:B------:R-:W-:Y:S02]  /*61a0*/  IABS R6, R7 ;  /* 0x0000000700067213 */ /* 0x000fe40000000000 */
[----:B-----5:R-:W-:-:S03]  /*61b0*/  IABS R15, R5 ;  /* 0x00000005000f7213 */ /* 0x020fc60000000000 */
        /* <DEDUP_REMOVED lines=8> */
[----:B------:R-:W-:Y:S01]  /*6240*/  @!P2 IADD3 R6, PT, PT, R6, -R11, RZ ;  /* 0x8000000b0606a210 */ /* 0x000fe20007ffe0ff */
[----:B------:R-:W-:Y:S01]  /*6250*/  @!P2 VIADD R8, R8, 0x1 ;  /* 0x000000010808a836 */ /* 0x000fe20000000000 */
[----:B------:R-:W-:-:S02]  /*6260*/  ISETP.NE.AND P2, PT, R2, RZ, PT ;  /* 0x000000ff0200720c */ /* 0x000fc40003f45270 */
[----:B------:R-:W-:Y:S02]  /*6270*/  ISETP.GE.U32.AND P1, PT, R6, R11, PT ;  /* 0x0000000b0600720c */ /* 0x000fe40003f26070 */
[----:B------:R-:W3:Y:S01]  /*6280*/  LDC R6, c[0x0][0x3bc] ;  /* 0x0000ef00ff067b82 */ /* 0x000ee20000000800 */
[----:B0-----:R-:W-:-:S04]  /*6290*/  VIADD R10, R12, 0xffffffe ;  /* 0x0ffffffe0c0a7836 */ /* 0x001fc80000000000 */
[----:B------:R0:W5:Y:S06]  /*62a0*/  F2I.FTZ.U32.TRUNC.NTZ R11, R10 ;  /* 0x0000000a000b7305 */ /* 0x00016c000021f000 */
[----:B------:R-:W-:-:S04]  /*62b0*/  @P1 VIADD R8, R8, 0x1 ;  /* 0x0000000108081836 */ /* 0x000fc80000000000 */
[----:B------:R-:W-:Y:S01]  /*62c0*/  @!P3 IMAD.MOV R8, RZ, RZ, -R8 ;  /* 0x000000ffff08b224 */ /* 0x000fe200078e0a08 */
[----:B------:R-:W-:Y:S02]  /*62d0*/  @!P2 LOP3.LUT R8, RZ, R2, RZ, 0x33, !PT ;  /* 0x00000002ff08a212 */ /* 0x000fe400078e33ff */
[----:B0-----:R-:W-:Y:S01]  /*62e0*/  MOV R10, RZ ;  /* 0x000000ff000a7202 */ /* 0x001fe20000000f00 */
        /* <DEDUP_REMOVED lines=31> */
[----:B------:R-:W-:-:S05]  /*64e0*/  IMAD.HI.U32 R9, R9, R10, RZ ;  /* 0x0000000a09097227 */ /* 0x000fca00078e00ff */
[----:B------:R-:W-:-:S05]  /*64f0*/  IADD3 R11, PT, PT, -R9, RZ, RZ ;  /* 0x000000ff090b7210 */ /* 0x000fca0007ffe1ff */
        /* <DEDUP_REMOVED lines=36> */
.L_x_473:
[----:B------:R-:W-:Y:S05]  /*6740*/  BSYNC.RECONVERGENT B0 ;  /* 0x0000000000007941 */ /* 0x000fea0003800200 */
.L_x_472:
        /* <DEDUP_REMOVED lines=10> */
[----:B0-----:R-:W-:Y:S01]  /*67f0*/  IMAD.MOV.U32 R2, RZ, RZ, RZ ;  /* 0x000000ffff027224 */ /* 0x001fe200078e00ff */
[----:B-1----:R-:W-:-:S05]  /*6800*/  IADD3 R5, PT, PT, RZ, -R3, RZ ;  /* 0x80000003ff057210 */ /* 0x002fca0007ffe0ff */
[----:B------:R-:W-:-:S04]  /*6810*/  IMAD R5, R5, R0, RZ ;  /* 0x0000000005057224 */ /* 0x000fc800078e02ff */
[----:B--234-:R-:W-:-:S07]  /*6820*/  IMAD.HI.U32 R3, R3, R5, R2 ;  /* 0x0000000503037227 */ /* 0x01cfce00078e0002 */
.L_x_474:
        /* <DEDUP_REMOVED lines=18> */
[----:B------:R-:W-:Y:S01]  /*6950*/  @!P5 IMAD.IADD R9, R9, 0x1, -R12 ;  /* 0x000000010909d824 */ /* 0x000fe200078e0a0c */
[----:B------:R-:W-:-:S04]  /*6960*/  @!P5 IADD3 R8, PT, PT, R8, 0x1, RZ ;  /* 0x000000010808d810 */ /* 0x000fc80007ffe0ff */
        /* <DEDUP_REMOVED lines=12> */
[----:B------:R-:W-:Y:S01]  /*6a30*/  IMAD.HI.U32 R3, R7, R3, R6 ;  /* 0x0000000307037227 */ /* 0x000fe200078e0006 */
[----:B------:R-:W-:-:S03]  /*6a40*/  MOV R6, R10 ;  /* 0x0000000a00067202 */ /* 0x000fc60000000f00 */
        /* <DEDUP_REMOVED lines=14> */
[----:B------:R-:W-:-:S05]  /*6b30*/  @P4 VIADD R10, R10, 0x1 ;  /* 0x000000010a0a4836 */ /* 0x000fca0000000000 */
[----:B------:R-:W-:Y:S01]  /*6b40*/  @!P1 IADD3 R10, PT, PT, -R10, RZ, RZ ;  /* 0x000000ff0a0a9210 */ /* 0x000fe20007ffe1ff */
        /* <DEDUP_REMOVED lines=12> */
[C---:B------:R-:W-:Y:S01]  /*6c10*/  IMAD R14, R13.reuse, R9, R14 ;  /* 0x000000090d0e7224 */ /* 0x040fe200078e020e */
[----:B0-----:R-:W-:Y:S01]  /*6c20*/  IADD3 R9, PT, PT, R20, 0xffffffe, RZ ;  /* 0x0ffffffe14097810 */ /* 0x001fe20007ffe0ff */
[C---:B------:R-:W-:Y:S02]  /*6c30*/  IMAD R16, R13.reuse, R10, R16 ;  /* 0x0000000a0d107224 */ /* 0x040fe400078e0210 */
[----:B------:R-:W0:Y:S01]  /*6c40*/  LDC R10, c[0x0][0x3bc] ;  /* 0x0000ef00ff0a7b82 */ /* 0x000e220000000800 */
[C---:B------:R-:W-:Y:S02]  /*6c50*/  ISETP.GT.U32.AND P5, PT, R13.reuse, R14, PT ;  /* 0x0000000e0d00720c */ /* 0x040fe40003fa4070 */
[----:B------:R-:W-:Y:S01]  /*6c60*/  ISETP.GT.U32.AND P6, PT, R13, R16, PT ;  /* 0x000000100d00720c */ /* 0x000fe20003fc4070 */
[----:B------:R-:W1:Y:S10]  /*6c70*/  F2I.FTZ.U32.TRUNC.NTZ R9, R9 ;  /* 0x0000000900097305 */ /* 0x000e74000021f000 */
[----:B------:R-:W-:-:S02]  /*6c80*/  @!P5 IMAD.IADD R14, R14, 0x1, -R13 ;  /* 0x000000010e0ed824 */ /* 0x000fc400078e0a0d */
[----:B------:R-:W-:Y:S02]  /*6c90*/  @!P6 IMAD.IADD R16, R16, 0x1, -R13 ;  /* 0x000000011010e824 */ /* 0x000fe400078e0a0d */
[----:B------:R-:W-:Y:S01]  /*6ca0*/  @!P5 VIADD R8, R8, 0x1 ;  /* 0x000000010808d836 */ /* 0x000fe20000000000 */
[-C--:B------:R-:W-:Y:S01]  /*6cb0*/  ISETP.GE.U32.AND P3, PT, R14, R13.reuse, PT ;  /* 0x0000000d0e00720c */ /* 0x080fe20003f66070 */
[----:B------:R-:W-:Y:S01]  /*6cc0*/  @!P6 VIADD R15, R15, 0x1 ;  /* 0x000000010f0fe836 */ /* 0x000fe20000000000 */
[----:B------:R-:W-:Y:S01]  /*6cd0*/  ISETP.GE.U32.AND P4, PT, R16, R13, PT ;  /* 0x0000000d1000720c */ /* 0x000fe20003f86070 */
[----:B-1----:R-:W-:Y:S01]  /*6ce0*/  IMAD.MOV R21, RZ, RZ, -R9 ;  /* 0x000000ffff157224 */ /* 0x002fe200078e0a09 */
[-C--:B------:R-:W-:Y:S02]  /*6cf0*/  LOP3.LUT R13, R7, R4.reuse, RZ, 0x3c, !PT ;  /* 0x00000004070d7212 */ /* 0x080fe400078e3cff */
[----:B------:R-:W-:Y:S01]  /*6d00*/  LOP3.LUT R14, R11, R4, RZ, 0x3c, !PT ;  /* 0x000000040b0e7212 */ /* 0x000fe200078e3cff */
[----:B------:R-:W-:Y:S01]  /*6d10*/  IMAD R21, R21, R12, RZ ;  /* 0x0000000c15157224 */ /* 0x000fe200078e02ff */
[----:B------:R-:W-:-:S02]  /*6d20*/  ISETP.GE.AND P2, PT, R13, RZ, PT ;  /* 0x000000ff0d00720c */ /* 0x000fc40003f46270 */
[----:B------:R-:W-:Y:S02]  /*6d30*/  ISETP.GE.AND P1, PT, R14, RZ, PT ;  /* 0x000000ff0e00720c */ /* 0x000fe40003f26270 */
[----:B------:R-:W-:Y:S01]  /*6d40*/  LOP3.LUT R14, RZ, R4, RZ, 0x33, !PT ;  /* 0x00000004ff0e7212 */ /* 0x000fe200078e33ff */
[----:B------:R-:W-:Y:S01]  /*6d50*/  @P3 VIADD R8, R8, 0x1 ;  /* 0x0000000108083836 */ /* 0x000fe20000000000 */
[----:B------:R-:W-:Y:S01]  /*6d60*/  ISETP.NE.AND P3, PT, R4, RZ, PT ;  /* 0x000000ff0400720c */ /* 0x000fe20003f65270 */
[----:B------:R-:W-:Y:S01]  /*6d70*/  @P4 VIADD R15, R15, 0x1 ;  /* 0x000000010f0f4836 */ /* 0x000fe20000000000 */
[----:B0-----:R-:W-:-:S05]  /*6d80*/  IABS R16, R10 ;  /* 0x0000000a00107213 */ /* 0x001fca0000000000 */
        /* <DEDUP_REMOVED lines=10> */
[----:B------:R-:W-:-:S02]  /*6e30*/  IMAD.MOV.U32 R9, RZ, RZ, R20 ;  /* 0x000000ffff097224 */ /* 0x000fc400078e0014 */
[----:B------:R-:W-:Y:S02]  /*6e40*/  IMAD.MOV.U32 R21, RZ, RZ, R22 ;  /* 0x000000ffff157224 */ /* 0x000fe400078e0016 */
        /* <DEDUP_REMOVED lines=13> */
[----:B------:R-:W-:Y:S01]  /*6f20*/  @!P6 IADD3 R16, PT, PT, R16, 0x1, RZ ;  /* 0x000000011010e810 */ /* 0x000fe20007ffe0ff */
[----:B------:R-:W-:Y:S02]  /*6f30*/  @!P6 IMAD.IADD R21, R21, 0x1, -R12 ;  /* 0x000000011515e824 */ /* 0x000fe400078e0a0c */
[----:B------:R-:W-:Y:S01]  /*6f40*/  @!P5 VIADD R8, R8, 0x1 ;  /* 0x000000010808d836 */ /* 0x000fe20000000000 */
[-C--:B------:R-:W-:Y:S02]  /*6f50*/  ISETP.GE.U32.AND P3, PT, R9, R12.reuse, PT ;  /* 0x0000000c0900720c */ /* 0x080fe40003f66070 */
[----:B------:R-:W-:Y:S01]  /*6f60*/  ISETP.GE.U32.AND P4, PT, R21, R12, PT ;  /* 0x0000000c1500720c */ /* 0x000fe20003f86070 */
[----:B------:R-:W0:Y:S01]  /*6f70*/  F2I.FTZ.U32.TRUNC.NTZ R9, R22 ;  /* 0x0000001600097305 */ /* 0x000e22000021f000 */
[----:B------:R-:W-:-:S02]  /*6f80*/  LOP3.LUT R12, R13, R6, RZ, 0x3c, !PT ;  /* 0x000000060d0c7212 */ /* 0x000fc400078e3cff */
[----:B------:R-:W-:Y:S02]  /*6f90*/  LOP3.LUT R21, RZ, R6, RZ, 0x33, !PT ;  /* 0x00000006ff157212 */ /* 0x000fe400078e33ff */
[----:B------:R-:W-:-:S05]  /*6fa0*/  ISETP.GE.AND P2, PT, R12, RZ, PT ;  /* 0x000000ff0c00720c */ /* 0x000fca0003f46270 */
[----:B------:R-:W-:Y:S01]  /*6fb0*/  @P3 VIADD R8, R8, 0x1 ;  /* 0x0000000108083836 */ /* 0x000fe20000000000 */
[----:B------:R-:W-:Y:S01]  /*6fc0*/  ISETP.NE.AND P3, PT, R6, RZ, PT ;  /* 0x000000ff0600720c */ /* 0x000fe20003f65270 */
[----:B------:R-:W-:Y:S02]  /*6fd0*/  @P4 VIADD R16, R16, 0x1 ;  /* 0x0000000110104836 */ /* 0x000fe40000000000 */
[----:B0-----:R-:W-:Y:S02]  /*6fe0*/  IMAD.MOV R25, RZ, RZ, -R9 ;  /* 0x000000ffff197224 */ /* 0x001fe400078e0a09 */
[----:B------:R-:W-:Y:S02]  /*6ff0*/  @!P1 IMAD.MOV R16, RZ, RZ, -R16 ;  /* 0x000000ffff109224 */ /* 0x000fe400078e0a10 */
[----:B------:R-:W-:Y:S02]  /*7000*/  @!P2 IMAD.MOV R8, RZ, RZ, -R8 ;  /* 0x000000ffff08a224 */ /* 0x000fe400078e0a08 */
[----:B------:R-:W-:-:S03]  /*7010*/  IMAD R25, R25, R14, RZ ;  /* 0x0000000e19197224 */ /* 0x000fc600078e02ff */
[C---:B------:R-:W-:Y:S01]  /*7020*/  SEL R23, R21.reuse, R8, !P3 ;  /* 0x0000000815177207 */ /* 0x040fe20005800000 */
[----:B------:R-:W-:Y:S01]  /*7030*/  HFMA2 R8, -RZ, RZ, 0, 0 ;  /* 0x00000000ff087431 */ /* 0x000fe200000001ff */
[----:B------:R-:W-:Y:S02]  /*7040*/  SEL R21, R21, R16, !P3 ;  /* 0x0000001015157207 */ /* 0x000fe40005800000 */
[----:B------:R-:W-:Y:S02]  /*7050*/  IABS R16, R23 ;  /* 0x0000001700107213 */ /* 0x000fe40000000000 */
[----:B------:R-:W-:Y:S01]  /*7060*/  IMAD.HI.U32 R12, R9, R25, R8 ;  /* 0x00000019090c7227 */ /* 0x000fe200078e0008 */
[----:B------:R-:W-:-:S03]  /*7070*/  IABS R20, R21 ;  /* 0x0000001500147213 */ /* 0x000fc60000000000 */
[----:B------:R-:W-:Y:S02]  /*7080*/  IMAD.MOV.U32 R9, RZ, RZ, R16 ;  /* 0x000000ffff097224 */ /* 0x000fe400078e0010 */
        /* <DEDUP_REMOVED lines=12> */
[----:B------:R-:W-:Y:S01]  /*7150*/  ISETP.GE.U32.AND P3, PT, R9, R14, PT ;  /* 0x0000000e0900720c */ /* 0x000fe20003f66070 */
[----:B------:R-:W-:Y:S01]  /*7160*/  @!P6 VIADD R12, R12, 0x1 ;  /* 0x000000010c0ce836 */ /* 0x000fe20000000000 */
[----:B------:R-:W-:Y:S02]  /*7170*/  LOP3.LUT R9, R23, R10, RZ, 0x3c, !PT ;  /* 0x0000000a17097212 */ /* 0x000fe400078e3cff */
[----:B------:R-:W-:Y:S02]  /*7180*/  ISETP.GE.U32.AND P4, PT, R25, R14, PT ;  /* 0x0000000e1900720c */ /* 0x000fe40003f86070 */
[----:B------:R-:W-:-:S02]  /*7190*/  LOP3.LUT R14, R21, R10, RZ, 0x3c, !PT ;  /* 0x0000000a150e7212 */ /* 0x000fc400078e3cff */
[----:B------:R-:W-:Y:S01]  /*71a0*/  ISETP.GE.AND P2, PT, R9, RZ, PT ;  /* 0x000000ff0900720c */ /* 0x000fe20003f46270 */
[----:B------:R-:W-:Y:S01]  /*71b0*/  IMAD.MOV R9, RZ, RZ, -R7 ;  /* 0x000000ffff097224 */ /* 0x000fe200078e0a07 */
[----:B------:R-:W-:Y:S02]  /*71c0*/  ISETP.GE.AND P1, PT, R14, RZ, PT ;  /* 0x000000ff0e00720c */ /* 0x000fe40003f26270 */
[----:B------:R-:W-:Y:S01]  /*71d0*/  IADD3 R14, PT, PT, -R11, RZ, RZ ;  /* 0x000000ff0b0e7210 */ /* 0x000fe20007ffe1ff */
[----:B------:R-:W-:Y:S01]  /*71e0*/  IMAD R18, R5, R9, R18 ;  /* 0x0000000905127224 */ /* 0x000fe200078e0212 */
[----:B------:R-:W-:Y:S01]  /*71f0*/  LOP3.LUT R25, RZ, R10, RZ, 0x33, !PT ;  /* 0x0000000aff197212 */ /* 0x000fe200078e33ff */
[----:B------:R-:W-:Y:S01]  /*7200*/  @P3 VIADD R8, R8, 0x1 ;  /* 0x0000000108083836 */ /* 0x000fe20000000000 */
[----:B------:R-:W-:Y:S01]  /*7210*/  ISETP.NE.AND P3, PT, R10, RZ, PT ;  /* 0x000000ff0a00720c */ /* 0x000fe20003f65270 */
[----:B------:R-:W-:Y:S02]  /*7220*/  IMAD.MOV R9, RZ, RZ, -R13 ;  /* 0x000000ffff097224 */ /* 0x000fe400078e0a0d */
[----:B------:R-:W-:-:S02]  /*7230*/  @P4 VIADD R12, R12, 0x1 ;  /* 0x000000010c0c4836 */ /* 0x000fc40000000000 */
[----:B------:R-:W-:Y:S02]  /*7240*/  @!P2 IMAD.MOV R8, RZ, RZ, -R8 ;  /* 0x000000ffff08a224 */ /* 0x000fe400078e0a08 */
[----:B------:R-:W-:Y:S02]  /*7250*/  IMAD R20, R4, R9, R7 ;  /* 0x0000000904147224 */ /* 0x000fe400078e0207 */
[----:B------:R-:W-:Y:S01]  /*7260*/  IMAD R22, R5, R14, R2 ;  /* 0x0000000e05167224 */ /* 0x000fe200078e0202 */
[----:B------:R-:W-:Y:S01]  /*7270*/  IADD3 R14, PT, PT, -R21, RZ, RZ ;  /* 0x000000ff150e7210 */ /* 0x000fe20007ffe1ff */
[----:B------:R-:W-:Y:S01]  /*7280*/  IMAD.MOV R9, RZ, RZ, -R15 ;  /* 0x000000ffff097224 */ /* 0x000fe200078e0a0f */
[----:B------:R-:W-:Y:S01]  /*7290*/  SEL R8, R25, R8, !P3 ;  /* 0x0000000819087207 */ /* 0x000fe20005800000 */
[----:B------:R-:W-:Y:S02]  /*72a0*/  IMAD.MOV R5, RZ, RZ, -R23 ;  /* 0x000000ffff057224 */ /* 0x000fe400078e0a17 */
[----:B------:R-:W-:-:S02]  /*72b0*/  @!P1 IMAD.MOV R12, RZ, RZ, -R12 ;  /* 0x000000ffff0c9224 */ /* 0x000fc400078e0a0c */
[----:B------:R-:W-:Y:S02]  /*72c0*/  IMAD R11, R4, R9, R11 ;  /* 0x00000009040b7224 */ /* 0x000fe400078e020b */
[C---:B------:R-:W-:Y:S01]  /*72d0*/  IMAD R4, R6.reuse, R5, R13 ;  /* 0x0000000506047224 */ /* 0x040fe200078e020d */
[----:B------:R-:W-:Y:S01]  /*72e0*/  SEL R12, R25, R12, !P3 ;  /* 0x0000000c190c7207 */ /* 0x000fe20005800000 */
        /* <DEDUP_REMOVED lines=45> */
.L_x_444:
        /* <DEDUP_REMOVED lines=38> */
.L_x_476:
[----:B------:R-:W-:-:S07]  /*7820*/  MOV R6, 0x7840 ;  /* 0x0000784000067802 */ /* 0x000fce0000000f00 */
[----:B-1----:R-:W-:Y:S05]  /*7830*/  CALL.REL.NOINC `($__internal_15_$__cuda_sm20_div_u64) ;  /* 0x0000001400cc7944 */ /* 0x002fea0003c00000 */
.L_x_477:
[----:B-1----:R-:W-:Y:S05]  /*7840*/  BSYNC.RECONVERGENT B0 ;  /* 0x0000000000007941 */ /* 0x002fea0003800200 */
.L_x_475:
        /* <DEDUP_REMOVED lines=138> */
.L_x_479:
[----:B------:R-:W-:Y:S05]  /*80f0*/  BSYNC.RECONVERGENT B0 ;  /* 0x0000000000007941 */ /* 0x000fea0003800200 */
.L_x_478:
        /* <DEDUP_REMOVED lines=14> */
.L_x_480:
        /* <DEDUP_REMOVED lines=217> */
        .weak           $__internal_15_$__cuda_sm20_div_u64
        .type           $__internal_15_$__cuda_sm20_div_u64,@function
        .size           $__internal_15_$__cuda_sm20_div_u64,(.L_x_862 - $__internal_15_$__cuda_sm20_div_u64)
$__internal_15_$__cuda_sm20_div_u64:
[----:B------:R-:W-:Y:S02]  /*8f70*/  IMAD.U32 R13, RZ, RZ, UR4 ;  /* 0x00000004ff0d7e24 */ /* 0x000fe4000f8e00ff */
[----:B------:R-:W-:-:S04]  /*8f80*/  IMAD.MOV.U32 R12, RZ, RZ, R17 ;  /* 0x000000ffff0c7224 */ /* 0x000fc800078e0011 */
        /* <DEDUP_REMOVED lines=42> */
[----:B------:R-:W-:-:S03]  /*9230*/  IMAD.WIDE.U32 R2, R10, R17, RZ ;  /* 0x000000110a027225 */ /* 0x000fc600078e00ff */
[----:B------:R-:W-:Y:S01]  /*9240*/  IADD3.X R12, PT, PT, RZ, R9, RZ, P1, !PT ;  /* 0x00000009ff0c7210 */ /* 0x000fe20000ffe4ff */
[----:B------:R-:W-:Y:S01]  /*9250*/  IMAD R3, R10, UR4, R3 ;  /* 0x000000040a037c24 */ /* 0x000fe2000f8e0203 */
[----:B------:R-:W-:Y:S02]  /*9260*/  IADD3 R14, P1, PT, -R2, R7, RZ ;  /* 0x00000007020e7210 */ /* 0x000fe40007f3e1ff */
[----:B------:R-:W-:Y:S01]  /*9270*/  IADD3 R7, P2, PT, R10, 0x1, RZ ;  /* 0x000000010a077810 */ /* 0x000fe20007f5e0ff */
[-C--:B------:R-:W-:Y:S01]  /*9280*/  IMAD R3, R12, R17.reuse, R3 ;  /* 0x000000110c037224 */ /* 0x080fe200078e0203 */
[----:B------:R-:W-:-:S03]  /*9290*/  ISETP.GE.U32.AND P0, PT, R14, R17, PT ;  /* 0x000000110e00720c */ /* 0x000fc60003f06070 */
[----:B------:R-:W-:Y:S01]  /*92a0*/  IMAD.X R9, R8, 0x1, ~R3, P1 ;  /* 0x0000000108097824 */ /* 0x000fe200008e0e03 */
[----:B------:R-:W-:Y:S01]  /*92b0*/  IADD3 R2, P1, PT, -R17, R14, RZ ;  /* 0x0000000e11027210 */ /* 0x000fe20007f3e1ff */
[----:B------:R-:W-:-:S03]  /*92c0*/  IMAD.X R3, RZ, RZ, R12, P2 ;  /* 0x000000ffff037224 */ /* 0x000fc600010e060c */
[C---:B------:R-:W-:Y:S02]  /*92d0*/  ISETP.GE.U32.AND.EX P0, PT, R9.reuse, UR4, PT, P0 ;  /* 0x0000000409007c0c */ /* 0x040fe4000bf06100 */
[----:B------:R-:W-:Y:S02]  /*92e0*/  IADD3.X R8, PT, PT, R9, ~UR4, RZ, P1, !PT ;  /* 0x8000000409087c10 */ /* 0x000fe40008ffe4ff */
[----:B------:R-:W-:Y:S02]  /*92f0*/  SEL R2, R2, R14, P0 ;  /* 0x0000000e02027207 */ /* 0x000fe40000000000 */
[----:B------:R-:W-:Y:S02]  /*9300*/  SEL R7, R7, R10, P0 ;  /* 0x0000000a07077207 */ /* 0x000fe40000000000 */
[----:B------:R-:W-:Y:S02]  /*9310*/  SEL R8, R8, R9, P0 ;  /* 0x0000000908087207 */ /* 0x000fe40000000000 */
[----:B------:R-:W-:-:S02]  /*9320*/  SEL R12, R3, R12, P0 ;  /* 0x0000000c030c7207 */ /* 0x000fc40000000000 */
[----:B------:R-:W-:Y:S02]  /*9330*/  ISETP.GE.U32.AND P0, PT, R2, R17, PT ;  /* 0x000000110200720c */ /* 0x000fe40003f06070 */
[----:B------:R-:W-:Y:S02]  /*9340*/  IADD3 R2, P2, PT, R7, 0x1, RZ ;  /* 0x0000000107027810 */ /* 0x000fe40007f5e0ff */
[----:B------:R-:W-:Y:S02]  /*9350*/  ISETP.GE.U32.AND.EX P0, PT, R8, UR4, PT, P0 ;  /* 0x0000000408007c0c */ /* 0x000fe4000bf06100 */
[----:B------:R-:W-:Y:S01]  /*9360*/  ISETP.NE.U32.AND P1, PT, R17, RZ, PT ;  /* 0x000000ff1100720c */ /* 0x000fe20003f25070 */
[----:B------:R-:W-:Y:S01]  /*9370*/  IMAD.X R3, RZ, RZ, R12, P2 ;  /* 0x000000ffff037224 */ /* 0x000fe200010e060c */
[----:B------:R-:W-:Y:S01]  /*9380*/  SEL R2, R2, R7, P0 ;  /* 0x0000000702027207 */ /* 0x000fe20000000000 */
[----:B------:R-:W-:Y:S01]  /*9390*/  IMAD.MOV.U32 R7, RZ, RZ, 0x0 ;  /* 0x00000000ff077424 */ /* 0x000fe200078e00ff */
[----:B------:R-:W-:-:S02]  /*93a0*/  ISETP.NE.AND.EX P1, PT, RZ, UR4, PT, P1 ;  /* 0x00000004ff007c0c */ /* 0x000fc4000bf25310 */
[----:B------:R-:W-:Y:S02]  /*93b0*/  SEL R3, R3, R12, P0 ;  /* 0x0000000c03037207 */ /* 0x000fe40000000000 */
[----:B------:R-:W-:Y:S02]  /*93c0*/  SEL R2, R2, 0xffffffff, P1 ;  /* 0xffffffff02027807 */ /* 0x000fe40000800000 */
[----:B------:R-:W-:Y:S01]  /*93d0*/  SEL R3, R3, 0xffffffff, P1 ;  /* 0xffffffff03037807 */ /* 0x000fe20000800000 */
[----:B------:R-:W-:Y:S06]  /*93e0*/  RET.REL.NODEC R6 `(_ZN2at6native51_GLOBAL__N__11011a27_18_DepthwiseConv3d_cu_35e0c7b543conv_depthwise3d_cuda_backward_input_kernelIddLin1ELin1ELin1ELin1ELin1ELin1ELin1ELin1ELin1EEEvNS_27GenericPackedTensorAccessorIKT_Lm5ENS_16DefaultPtrTraitsEiEENS3_IS4_Lm5ES6_iEES7_iiiiiiiii) ;  /* 0xffffff6c06047950 */ /* 0x000fec0003c3ffff */
.L_x_481:
        /* <DEDUP_REMOVED lines=9> */
.L_x_862:


//--------------------- .text._ZN2at6native51_GLOBAL__N__11011a27_18_DepthwiseConv3d_cu_35e0c7b543conv_depthwise3d_cuda_backward_input_kernelIddLi3ELi3ELi3ELin1ELin1ELin1ELin1ELin1ELin1EEEvNS_27GenericPackedTensorAccessorIKT_Lm5ENS_16DefaultPtrTraitsEiEENS3_IS4_Lm5ES6_iEES7_iiiiiiiii --------------------------
	.section	.text._ZN2at6native51_GLOBAL__N__11011a27_18_DepthwiseConv3d_cu_35e0c7b543conv_depthwise3d_cuda_backward_input_kernelIddLi3ELi3ELi3ELin1ELin1ELin1ELin1ELin1ELin1EEEvNS_27GenericPackedTensorAccessorIKT_Lm5ENS_16DefaultPtrTraitsEiEENS3_IS4_Lm5ES6_iEES7_iiiiiiiii,"ax",@progbits
	.align	128
.text._ZN2at6native51_GLOBAL__N__11011a27_18_DepthwiseConv3d_cu_35e0c7b543conv_depthwise3d_cuda_backward_input_kernelIddLi3ELi3ELi3ELin1ELin1ELin1ELin1ELin1ELin1EEEvNS_27GenericPackedTensorAccessorIKT_Lm5ENS_16DefaultPtrTraitsEiEENS3_IS4_Lm5ES6_iEES7_iiiiiiiii:
        .type           _ZN2at6native51_GLOBAL__N__11011a27_18_DepthwiseConv3d_cu_35e0c7b543conv_depthwise3d_cuda_backward_input_kernelIddLi3ELi3ELi3ELin1ELin1ELin1ELin1ELin1ELin1EEEvNS_27GenericPackedTensorAccessorIKT_Lm5ENS_16DefaultPtrTraitsEiEENS3_IS4_Lm5ES6_iEES7_iiiiiiiii,@function
        .size           _ZN2at6native51_GLOBAL__N__11011a27_18_DepthwiseConv3d_cu_35e0c7b543conv_depthwise3d_cuda_backward_input_kernelIddLi3ELi3ELi3ELin1ELin1ELin1ELin1ELin1ELin1EEEvNS_27GenericPackedTensorAccessorIKT_Lm5ENS_16DefaultPtrTraitsEiEENS3_IS4_Lm5ES6_iEES7_iiiiiiiii,(.L_x_864 - _ZN2at6native51_GLOBAL__N__11011a27_18_DepthwiseConv3d_cu_35e0c7b543conv_depthwise3d_cuda_backward_input_kernelIddLi3ELi3ELi3ELin1ELin1ELin1ELin1ELin1ELin1EEEvNS_27GenericPackedTensorAccessorIKT_Lm5ENS_16DefaultPtrTraitsEiEENS3_IS4_Lm5ES6_iEES7_iiiiiiiii)
        .other          _ZN2at6native51_GLOBAL__N__11011a27_18_DepthwiseConv3d_cu_35e0c7b543conv_depthwise3d_cuda_backward_input_kernelIddLi3ELi3ELi3ELin1ELin1ELin1ELin1ELin1ELin1EEEvNS_27GenericPackedTensorAccessorIKT_Lm5ENS_16DefaultPtrTraitsEiEENS3_IS4_Lm5ES6_iEES7_iiiiiiiii,@"STO_CUDA_ENTRY STV_DEFAULT"
_ZN2at6native51_GLOBAL__N__11011a27_18_DepthwiseConv3d_cu_35e0c7b543conv_depthwise3d_cuda_backward_input_kernelIddLi3ELi3ELi3ELin1ELin1ELin1ELin1ELin1ELin1EEEvNS_27GenericPackedTensorAccessorIKT_Lm5ENS_16DefaultPtrTraitsEiEENS3_IS4_Lm5ES6_iEES7_iiiiiiiii:
        /* <DEDUP_REMOVED lines=38> */
[----:B------:R-:W1:Y:S03]  /*0260*/  LDCU.64 UR6, c[0x0][0x358] ;  /* 0x00006b00ff0677ac */ /* 0x000e660008000a00 */
[----:B------:R-:W-:Y:S01]  /*0270*/  @!P3 IMAD.MOV R25, RZ, RZ, -R25 ;  /* 0x000000ffff19b224 */ /* 0x000fe200078e0a19 */
[----:B------:R-:W2:Y:S03]  /*0280*/  LDCU UR18, c[0x0][0x398] ;  /* 0x00007300ff1277ac */ /* 0x000ea60008000800 */
[----:B------:R-:W-:Y:S01]  /*0290*/  @!P0 LOP3.LUT R25, RZ, R6, RZ, 0x33, !PT ;  /* 0x00000006ff198212 */ /* 0x000fe200078e33ff */
[----:B------:R-:W3:Y:S03]  /*02a0*/  LDCU UR9, c[0x0][0x428] ;  /* 0x00008500ff0977ac */ /* 0x000ee60008000800 */
[----:B------:R-:W-:Y:S01]  /*02b0*/  ISETP.GE.AND P0, PT, R25, 0x1, PT ;  /* 0x000000011900780c */ /* 0x000fe20003f06270 */
[----:B------:R-:W4:Y:S01]  /*02c0*/  LDCU.64 UR10, c[0x0][0x390] ;  /* 0x00007200ff0a77ac */ /* 0x000f220008000a00 */
[----:B0-----:R-:W-:-:S11]  /*02d0*/  IMAD R20, R7, UR4, RZ ;  /* 0x0000000407147c24 */ /* 0x001fd6000f8e02ff */
[----:B-12---:R-:W-:Y:S05]  /*02e0*/  @!P0 BRA `(.L_x_482) ;  /* 0x0000002000448947 */ /* 0x006fea0003800000 */
.L_x_486:
[----:B------:R-:W0:Y:S01]  /*02f0*/  LDC R2, c[0x0][0x3c8] ;  /* 0x0000f200ff027b82 */ /* 0x000e220000000800 */
[----:B------:R-:W1:Y:S01]  /*0300*/  LDCU.64 UR4, c[0x0][0x420] ;  /* 0x00008400ff0477ac */ /* 0x000e620008000a00 */
[----:B------:R-:W-:Y:S01]  /*0310*/  BSSY.RECONVERGENT B0, `(.L_x_483) ;  /* 0x00001f0000007945 */ /* 0x000fe20003800200 */
[----:B------:R-:W2:Y:S05]  /*0320*/  LDCU UR8, c[0x0][0x430] ;  /* 0x00008600ff0877ac */ /* 0x000eaa0008000800 */
[----:B------:R-:W5:Y:S08]  /*0330*/  LDC R16, c[0x0][0x3c4] ;  /* 0x0000f100ff107b82 */ /* 0x000f700000000800 */
[----:B------:R-:W3:Y:S01]  /*0340*/  LDC R22, c[0x0][0x418] ;  /* 0x00010600ff167b82 */ /* 0x000ee20000000800 */
[----:B0-----:R-:W-:-:S07]  /*0350*/  IABS R9, R2 ;  /* 0x0000000200097213 */ /* 0x001fce0000000000 */
[----:B------:R-:W0:Y:S01]  /*0360*/  LDC R8, c[0x0][0x3bc] ;  /* 0x0000ef00ff087b82 */ /* 0x000e220000000800 */
[----:B------:R-:W4:Y:S01]  /*0370*/  I2F.RP R0, R9 ;  /* 0x0000000900007306 */ /* 0x000f220000209400 */
[----:B-----5:R-:W-:-:S06]  /*0380*/  IABS R13, R16 ;  /* 0x00000010000d7213 */ /* 0x020fcc0000000000 */
[----:B------:R-:W5:Y:S01]  /*0390*/  LDC R31, c[0x0][0x414] ;  /* 0x00010500ff1f7b82 */ /* 0x000f620000000800 */
[----:B----4-:R-:W4:Y:S02]  /*03a0*/  MUFU.RCP R0, R0 ;  /* 0x0000000000007308 */ /* 0x010f240000001000 */
[----:B----4-:R-:W-:Y:S01]  /*03b0*/  VIADD R4, R0, 0xffffffe ;  /* 0x0ffffffe00047836 */ /* 0x010fe20000000000 */
[----:B------:R-:W-:-:S05]  /*03c0*/  IABS R0, R23 ;  /* 0x0000001700007213 */ /* 0x000fca0000000000 */
[----:B------:R4:W1:Y:S02]  /*03d0*/  F2I.FTZ.U32.TRUNC.NTZ R5, R4 ;  /* 0x0000000400057305 */ /* 0x000864000021f000 */
[----:B----4-:R-:W-:Y:S02]  /*03e0*/  IMAD.MOV.U32 R4, RZ, RZ, RZ ;  /* 0x000000ffff047224 */ /* 0x010fe400078e00ff */
[----:B-1----:R-:W-:-:S04]  /*03f0*/  IMAD.MOV R6, RZ, RZ, -R5 ;  /* 0x000000ffff067224 */ /* 0x002fc800078e0a05 */
[----:B------:R-:W-:Y:S02]  /*0400*/  IMAD R3, R6, R9, RZ ;  /* 0x0000000906037224 */ /* 0x000fe400078e02ff */
[----:B------:R-:W1:Y:S02]  /*0410*/  LDC R6, c[0x0][0x3c0] ;  /* 0x0000f000ff067b82 */ /* 0x000e640000000800 */
[----:B------:R-:W-:Y:S02]  /*0420*/  IMAD.HI.U32 R5, R5, R3, R4 ;  /* 0x0000000305057227 */ /* 0x000fe400078e0004 */
[----:B------:R-:W4:Y:S04]  /*0430*/  I2F.RP R3, R13 ;  /* 0x0000000d00037306 */ /* 0x000f280000209400 */
[----:B------:R-:W-:-:S04]  /*0440*/  IMAD.HI.U32 R7, R5, R0, RZ ;  /* 0x0000000005077227 */ /* 0x000fc800078e00ff */
[----:B------:R-:W-:-:S04]  /*0450*/  IMAD.MOV R4, RZ, RZ, -R7 ;  /* 0x000000ffff047224 */ /* 0x000fc800078e0a07 */
[C---:B------:R-:W-:Y:S01]  /*0460*/  IMAD R0, R9.reuse, R4, R0 ;  /* 0x0000000409007224 */ /* 0x040fe200078e0200 */
[----:B----4-:R-:W4:Y:S04]  /*0470*/  MUFU.RCP R3, R3 ;  /* 0x0000000300037308 */ /* 0x010f280000001000 */
[----:B------:R-:W-:Y:S02]  /*0480*/  ISETP.GT.U32.AND P1, PT, R9, R0, PT ;  /* 0x000000000900720c */ /* 0x000fe40003f24070 */
[----:B-1----:R-:W-:-:S11]  /*0490*/  IABS R10, R6 ;  /* 0x00000006000a7213 */ /* 0x002fd60000000000 */
[----:B------:R-:W-:Y:S02]  /*04a0*/  @!P1 IMAD.IADD R0, R0, 0x1, -R9 ;  /* 0x0000000100009824 */ /* 0x000fe400078e0a09 */
[----:B------:R-:W-:Y:S01]  /*04b0*/  @!P1 VIADD R7, R7, 0x1 ;  /* 0x0000000107079836 */ /* 0x000fe20000000000 */
[----:B------:R-:W-:Y:S01]  /*04c0*/  ISETP.NE.AND P1, PT, R2, RZ, PT ;  /* 0x000000ff0200720c */ /* 0x000fe20003f25270 */
[----:B----4-:R-:W-:Y:S01]  /*04d0*/  VIADD R4, R3, 0xffffffe ;  /* 0x0ffffffe03047836 */ /* 0x010fe20000000000 */
[----:B------:R-:W-:Y:S02]  /*04e0*/  ISETP.GE.U32.AND P0, PT, R0, R9, PT ;  /* 0x000000090000720c */ /* 0x000fe40003f06070 */
[----:B------:R-:W-:Y:S01]  /*04f0*/  LOP3.LUT R0, R23, R2, RZ, 0x3c, !PT ;  /* 0x0000000217007212 */ /* 0x000fe200078e3cff */
[----:B------:R1:W4:Y:S01]  /*0500*/  F2I.FTZ.U32.TRUNC.NTZ R5, R4 ;  /* 0x0000000400057305 */ /* 0x000322000021f000 */
[----:B0-----:R-:W-:Y:S02]  /*0510*/  IABS R9, R8 ;  /* 0x0000000800097213 */ /* 0x001fe40000000000 */
[----:B------:R-:W-:-:S05]  /*0520*/  ISETP.GE.AND P2, PT, R0, RZ, PT ;  /* 0x000000ff0000720c */ /* 0x000fca0003f46270 */
[----:B------:R-:W0:Y:S01]  /*0530*/  I2F.RP R14, R9 ;  /* 0x00000009000e7306 */ /* 0x000e220000209400 */
[----:B-1----:R-:W-:Y:S02]  /*0540*/  IMAD.MOV.U32 R4, RZ, RZ, RZ ;  /* 0x000000ffff047224 */ /* 0x002fe400078e00ff */
[----:B------:R-:W-:Y:S02]  /*0550*/  @P0 VIADD R7, R7, 0x1 ;  /* 0x0000000107070836 */ /* 0x000fe40000000000 */
[----:B----4-:R-:W-:-:S03]  /*0560*/  IMAD.MOV R0, RZ, RZ, -R5 ;  /* 0x000000ffff007224 */ /* 0x010fc600078e0a05 */
[----:B------:R-:W-:Y:S01]  /*0570*/  @!P2 IMAD.MOV R7, RZ, RZ, -R7 ;  /* 0x000000ffff07a224 */ /* 0x000fe200078e0a07 */
[----:B------:R-:W-:Y:S01]  /*0580*/  @!P1 LOP3.LUT R7, RZ, R2, RZ, 0x33, !PT ;  /* 0x00000002ff079212 */ /* 0x000fe200078e33ff */
[----:B------:R-:W-:-:S03]  /*0590*/  IMAD R3, R0, R13, RZ ;  /* 0x0000000d00037224 */ /* 0x000fc600078e02ff */
[----:B------:R-:W-:Y:S01]  /*05a0*/  IABS R0, R7 ;  /* 0x0000000700007213 */ /* 0x000fe20000000000 */
[----:B------:R-:W-:Y:S01]  /*05b0*/  IMAD.HI.U32 R4, R5, R3, R4 ;  /* 0x0000000305047227 */ /* 0x000fe200078e0004 */
[----:B0-----:R-:W0:Y:S03]  /*05c0*/  MUFU.RCP R14, R14 ;  /* 0x0000000e000e7308 */ /* 0x001e260000001000 */
[----:B------:R-:W-:Y:S02]  /*05d0*/  IMAD.MOV R19, RZ, RZ, -R7 ;  /* 0x000000ffff137224 */ /* 0x000fe400078e0a07 */
[----:B------:R-:W-:-:S03]  /*05e0*/  IMAD.HI.U32 R5, R4, R0, RZ ;  /* 0x0000000004057227 */ /* 0x000fc600078e00ff */
[----:B------:R-:W1:Y:S01]  /*05f0*/  I2F.RP R3, R10 ;  /* 0x0000000a00037306 */ /* 0x000e620000209400 */
[----:B------:R-:W-:Y:S02]  /*0600*/  IMAD.MOV R4, RZ, RZ, -R5 ;  /* 0x000000ffff047224 */ /* 0x000fe400078e0a05 */
[----:B------:R-:W-:Y:S02]  /*0610*/  IMAD R19, R2, R19, R23 ;  /* 0x0000001302137224 */ /* 0x000fe400078e0217 */
[----:B------:R-:W-:Y:S01]  /*0620*/  IMAD R0, R13, R4, R0 ;  /* 0x000000040d007224 */ /* 0x000fe200078e0200 */
[----:B---3--:R-:W-:Y:S01]  /*0630*/  IABS R4, R22 ;  /* 0x0000001600047213 */ /* 0x008fe20000000000 */
[----:B------:R-:W-:Y:S01]  /*0640*/  VIADD R18, R19, UR5 ;  /* 0x0000000513127c36 */ /* 0x000fe20008000000 */
[----:B------:R-:W3:Y:S01]  /*0650*/  LDCU UR5, c[0x0][0x42c] ;  /* 0x00008580ff0577ac */ /* 0x000ee20008000800 */
[----:B------:R-:W-:Y:S01]  /*0660*/  IMAD.MOV.U32 R2, RZ, RZ, RZ ;  /* 0x000000ffff027224 */ /* 0x000fe200078e00ff */
[----:B------:R-:W-:Y:S01]  /*0670*/  ISETP.GT.U32.AND P1, PT, R13, R0, PT ;  /* 0x000000000d00720c */ /* 0x000fe20003f24070 */
[----:B------:R-:W4:Y:S01]  /*0680*/  I2F.RP R11, R4 ;  /* 0x00000004000b7306 */ /* 0x000f220000209400 */
[----:B--2---:R-:W-:-:S02]  /*0690*/  VIADD R17, R18, -UR8 ;  /* 0x8000000812117c36 */ /* 0x004fc40008000000 */
[----:B0-----:R-:W-:-:S03]  /*06a0*/  VIADD R14, R14, 0xffffffe ;  /* 0x0ffffffe0e0e7836 */ /* 0x001fc60000000000 */
[----:B------:R-:W-:Y:S02]  /*06b0*/  IABS R33, R17 ;  /* 0x0000001100217213 */ /* 0x000fe40000000000 */
[----:B-1----:R-:W0:Y:S04]  /*06c0*/  MUFU.RCP R3, R3 ;  /* 0x0000000300037308 */ /* 0x002e280000001000 */
[----:B------:R-:W-:Y:S02]  /*06d0*/  @!P1 IMAD.IADD R0, R0, 0x1, -R13 ;  /* 0x0000000100009824 */ /* 0x000fe400078e0a0d */
[----:B------:R-:W-:Y:S01]  /*06e0*/  @!P1 VIADD R5, R5, 0x1 ;  /* 0x0000000105059836 */ /* 0x000fe20000000000 */
[----:B------:R-:W-:Y:S01]  /*06f0*/  ISETP.NE.AND P1, PT, R16, RZ, PT ;  /* 0x000000ff1000720c */ /* 0x000fe20003f25270 */
[----:B----4-:R-:W1:Y:S01]  /*0700*/  MUFU.RCP R11, R11 ;  /* 0x0000000b000b7308 */ /* 0x010e620000001000 */
[----:B------:R-:W-:-:S02]  /*0710*/  ISETP.GE.U32.AND P0, PT, R0, R13, PT ;  /* 0x0000000d0000720c */ /* 0x000fc40003f06070 */
[----:B------:R-:W-:-:S04]  /*0720*/  LOP3.LUT R0, R7, R16, RZ, 0x3c, !PT ;  /* 0x0000001007007212 */ /* 0x000fc800078e3cff */
[----:B------:R-:W-:Y:S01]  /*0730*/  ISETP.GE.AND P2, PT, R0, RZ, PT ;  /* 0x000000ff0000720c */ /* 0x000fe20003f46270 */
[----:B0-----:R-:W-:-:S04]  /*0740*/  VIADD R12, R3, 0xffffffe ;  /* 0x0ffffffe030c7836 */ /* 0x001fc80000000000 */
[----:B------:R0:W2:Y:S02]  /*0750*/  F2I.FTZ.U32.TRUNC.NTZ R13, R12 ;  /* 0x0000000c000d7305 */ /* 0x0000a4000021f000 */
[----:B------:R-:W-:Y:S02]  /*0760*/  @P0 VIADD R5, R5, 0x1 ;  /* 0x0000000105050836 */ /* 0x000fe40000000000 */
[----:B-1----:R-:W-:-:S04]  /*0770*/  VIADD R11, R11, 0xffffffe ;  /* 0x0ffffffe0b0b7836 */ /* 0x002fc80000000000 */
[----:B------:R-:W-:Y:S01]  /*0780*/  @!P2 IMAD.MOV R5, RZ, RZ, -R5 ;  /* 0x000000ffff05a224 */ /* 0x000fe200078e0a05 */
[----:B------:R-:W-:Y:S01]  /*0790*/  @!P1 LOP3.LUT R5, RZ, R16, RZ, 0x33, !PT ;  /* 0x00000010ff059212 */ /* 0x000fe200078e33ff */
[----:B0-----:R-:W-:-:S03]  /*07a0*/  IMAD.MOV.U32 R12, RZ, RZ, RZ ;  /* 0x000000ffff0c7224 */ /* 0x001fc600078e00ff */
[----:B------:R-:W-:Y:S01]  /*07b0*/  IABS R0, R5 ;  /* 0x0000000500007213 */ /* 0x000fe20000000000 */
[----:B--2---:R-:W-:-:S04]  /*07c0*/  IMAD.MOV R3, RZ, RZ, -R13 ;  /* 0x000000ffff037224 */ /* 0x004fc800078e0a0d */
[----:B------:R-:W-:-:S04]  /*07d0*/  IMAD R3, R3, R10, RZ ;  /* 0x0000000a03037224 */ /* 0x000fc800078e02ff */
[----:B------:R-:W-:Y:S02]  /*07e0*/  IMAD.HI.U32 R12, R13, R3, R12 ;  /* 0x000000030d0c7227 */ /* 0x000fe400078e000c */
[----:B------:R0:W1:Y:S02]  /*07f0*/  F2I.FTZ.U32.TRUNC.NTZ R3, R11 ;  /* 0x0000000b00037305 */ /* 0x000064000021f000 */
[----:B------:R-:W-:Y:S01]  /*0800*/  IMAD.MOV.U32 R13, RZ, RZ, R0 ;  /* 0x000000ffff0d7224 */ /* 0x000fe200078e0000 */
[----:B-----5:R-:W-:-:S03]  /*0810*/  IABS R0, R31 ;  /* 0x0000001f00007213 */ /* 0x020fc60000000000 */
[----:B------:R-:W-:-:S04]  /*0820*/  IMAD.HI.U32 R29, R12, R13, RZ ;  /* 0x0000000d0c1d7227 */ /* 0x000fc800078e00ff */
[----:B------:R-:W-:-:S04]  /*0830*/  IMAD.MOV R12, RZ, RZ, -R29 ;  /* 0x000000ffff0c7224 */ /* 0x000fc800078e0a1d */
[----:B0-----:R-:W-:Y:S01]  /*0840*/  IMAD R11, R10, R12, R13 ;  /* 0x0000000c0a0b7224 */ /* 0x001fe200078e020d */
[----:B------:R-:W-:Y:S01]  /*0850*/  LOP3.LUT R13, R18, R22, RZ, 0x3c, !PT ;  /* 0x00000016120d7212 */ /* 0x000fe200078e3cff */
[----:B-1----:R-:W-:Y:S01]  /*0860*/  IMAD.MOV R15, RZ, RZ, -R3 ;  /* 0x000000ffff0f7224 */ /* 0x002fe200078e0a03 */
[----:B------:R-:W0:Y:S02]  /*0870*/  I2F.RP R12, R0 ;  /* 0x00000000000c7306 */ /* 0x000e240000209400 */
[----:B------:R-:W-:Y:S01]  /*0880*/  ISETP.GT.U32.AND P4, PT, R10, R11, PT ;  /* 0x0000000b0a00720c */ /* 0x000fe20003f84070 */
[----:B------:R-:W-:Y:S01]  /*0890*/  IMAD R15, R15, R4, RZ ;  /* 0x000000040f0f7224 */ /* 0x000fe200078e02ff */
[----:B------:R-:W-:-:S03]  /*08a0*/  ISETP.GE.AND P2, PT, R13, RZ, PT ;  /* 0x000000ff0d00720c */ /* 0x000fc60003f46270 */
[----:B------:R-:W-:Y:S01]  /*08b0*/  IMAD.HI.U32 R26, R3, R15, R2 ;  /* 0x0000000f031a7227 */ /* 0x000fe200078e0002 */
[----:B------:R-:W-:Y:S02]  /*08c0*/  LOP3.LUT R2, R17, R22, RZ, 0x3c, !PT ;  /* 0x0000001611027212 */ /* 0x000fe400078e3cff */
[----:B------:R-:W-:Y:S01]  /*08d0*/  IABS R15, R18 ;  /* 0x00000012000f7213 */ /* 0x000fe20000000000 */
[----:B------:R-:W-:Y:S01]  /*08e0*/  IMAD R3, RZ, RZ, -UR8 ;  /* 0x80000008ff037e24 */ /* 0x000fe2000f8e02ff */
[----:B------:R-:W-:Y:S01]  /*08f0*/  ISETP.GE.AND P1, PT, R2, RZ, PT ;  /* 0x000000ff0200720c */ /* 0x000fe20003f26270 */
[----:B------:R-:W-:Y:S01]  /*0900*/  IMAD.HI.U32 R24, R26, R33, RZ ;  /* 0x000000211a187227 */ /* 0x000fe200078e00ff */
[----:B------:R-:W-:Y:S01]  /*0910*/  LOP3.LUT R2, R5, R6, RZ, 0x3c, !PT ;  /* 0x0000000605027212 */ /* 0x000fe200078e3cff */
[----:B0-----:R-:W0:Y:S02]  /*0920*/  MUFU.RCP R12, R12 ;  /* 0x0000000c000c7308 */ /* 0x001e240000001000 */
[----:B------:R-:W-:Y:S01]  /*0930*/  @!P4 IMAD.IADD R11, R11, 0x1, -R10 ;  /* 0x000000010b0bc824 */ /* 0x000fe200078e0a0a */
[----:B------:R-:W-:Y:S01]  /*0940*/  ISETP.GE.AND P5, PT, R2, RZ, PT ;  /* 0x000000ff0200720c */ /* 0x000fe20003fa6270 */
[----:B------:R-:W-:-:S03]  /*0950*/  IMAD.HI.U32 R13, R26, R15, RZ ;  /* 0x0000000f1a0d7227 */ /* 0x000fc600078e00ff */
[----:B------:R-:W-:Y:S01]  /*0960*/  ISETP.GE.U32.AND P3, PT, R11, R10, PT ;  /* 0x0000000a0b00720c */ /* 0x000fe20003f66070 */
[----:B------:R-:W-:Y:S02]  /*0970*/  IMAD R27, R3, 0x2, R18 ;  /* 0x00000002031b7824 */ /* 0x000fe400078e0212 */
[----:B------:R-:W1:Y:S01]  /*0980*/  F2I.FTZ.U32.TRUNC.NTZ R3, R14 ;  /* 0x0000000e00037305 */ /* 0x000e62000021f000 */
[----:B------:R-:W-:Y:S02]  /*0990*/  IMAD.MOV R11, RZ, RZ, -R13 ;  /* 0x000000ffff0b7224 */ /* 0x000fe400078e0a0d */
[----:B------:R-:W-:Y:S01]  /*09a0*/  @!P4 VIADD R29, R29, 0x1 ;  /* 0x000000011d1dc836 */ /* 0x000fe20000000000 */
[----:B------:R-:W-:Y:S01]  /*09b0*/  ISETP.NE.AND P4, PT, R6, RZ, PT ;  /* 0x000000ff0600720c */ /* 0x000fe20003f85270 */
[----:B------:R-:W-:Y:S01]  /*09c0*/  IMAD R15, R4, R11, R15 ;  /* 0x0000000b040f7224 */ /* 0x000fe200078e020f */
[----:B------:R-:W-:Y:S01]  /*09d0*/  LOP3.LUT R10, R27, R22, RZ, 0x3c, !PT ;  /* 0x000000161b0a7212 */ /* 0x000fe200078e3cff */
[----:B------:R-:W-:Y:S01]  /*09e0*/  IMAD.MOV R2, RZ, RZ, -R24 ;  /* 0x000000ffff027224 */ /* 0x000fe200078e0a18 */
[----:B------:R-:W-:Y:S01]  /*09f0*/  IABS R27, R27 ;  /* 0x0000001b001b7213 */ /* 0x000fe20000000000 */
[----:B0-----:R-:W-:Y:S01]  /*0a00*/  VIADD R12, R12, 0xffffffe ;  /* 0x0ffffffe0c0c7836 */ /* 0x001fe20000000000 */
[----:B------:R-:W-:Y:S01]  /*0a10*/  ISETP.GE.AND P0, PT, R10, RZ, PT ;  /* 0x000000ff0a00720c */ /* 0x000fe20003f06270 */
[----:B------:R-:W-:-:S02]  /*0a20*/  @P3 VIADD R29, R29, 0x1 ;  /* 0x000000011d1d3836 */ /* 0x000fc40000000000 */
[C---:B------:R-:W-:Y:S01]  /*0a30*/  IMAD R33, R4.reuse, R2, R33 ;  /* 0x0000000204217224 */ /* 0x040fe200078e0221 */
[----:B------:R-:W0:Y:S01]  /*0a40*/  F2I.FTZ.U32.TRUNC.NTZ R11, R12 ;  /* 0x0000000c000b7305 */ /* 0x000e22000021f000 */
[----:B------:R-:W-:Y:S01]  /*0a50*/  @!P5 IMAD.MOV R29, RZ, RZ, -R29 ;  /* 0x000000ffff1dd224 */ /* 0x000fe200078e0a1d */
[C---:B------:R-:W-:Y:S01]  /*0a60*/  ISETP.GT.U32.AND P5, PT, R4.reuse, R15, PT ;  /* 0x0000000f0400720c */ /* 0x040fe20003fa4070 */
[----:B-1----:R-:W-:Y:S01]  /*0a70*/  IMAD.MOV R10, RZ, RZ, -R3 ;  /* 0x000000ffff0a7224 */ /* 0x002fe200078e0a03 */
[----:B------:R-:W-:Y:S01]  /*0a80*/  @!P4 LOP3.LUT R29, RZ, R6, RZ, 0x33, !PT ;  /* 0x00000006ff1dc212 */ /* 0x000fe200078e33ff */
[----:B------:R-:W-:Y:S01]  /*0a90*/  IMAD.MOV.U32 R2, RZ, RZ, RZ ;  /* 0x000000ffff027224 */ /* 0x000fe200078e00ff */
[----:B------:R-:W-:Y:S01]  /*0aa0*/  ISETP.GT.U32.AND P4, PT, R4, R33, PT ;  /* 0x000000210400720c */ /* 0x000fe20003f84070 */
[----:B------:R-:W-:Y:S01]  /*0ab0*/  IMAD R35, R10, R9, RZ ;  /* 0x000000090a237224 */ /* 0x000fe200078e02ff */
[----:B------:R-:W-:Y:S01]  /*0ac0*/  IABS R10, R29 ;  /* 0x0000001d000a7213 */ /* 0x000fe20000000000 */
[----:B------:R-:W-:-:S04]  /*0ad0*/  IMAD.HI.U32 R26, R26, R27, RZ ;  /* 0x0000001b1a1a7227 */ /* 0x000fc800078e00ff */
        /* <DEDUP_REMOVED lines=12> */
[----:B------:R-:W-:Y:S02]  /*0ba0*/  @!P4 IMAD.IADD R33, R33, 0x1, -R4 ;  /* 0x000000012121c824 */ /* 0x000fe400078e0a04 */
[----:B------:R-:W-:Y:S01]  /*0bb0*/  @P6 VIADD R13, R13, 0x1 ;  /* 0x000000010d0d6836 */ /* 0x000fe20000000000 */
[----:B------:R-:W-:Y:S01]  /*0bc0*/  ISETP.GT.U32.AND P6, PT, R9, R2, PT ;  /* 0x000000020900720c */ /* 0x000fe20003fc4070 */
[----:B0-----:R-:W-:Y:S01]  /*0bd0*/  IMAD.MOV R12, RZ, RZ, -R11 ;  /* 0x000000ffff0c7224 */ /* 0x001fe200078e0a0b */
[----:B------:R-:W-:Y:S01]  /*0be0*/  ISETP.GE.U32.AND P5, PT, R33, R4, PT ;  /* 0x000000042100720c */ /* 0x000fe20003fa6070 */
[----:B------:R-:W-:Y:S01]  /*0bf0*/  VIADD R15, R16, UR4 ;  /* 0x00000004100f7c36 */ /* 0x000fe20008000000 */
[----:B------:R-:W0:Y:S01]  /*0c00*/  LDCU UR4, c[0x0][0x3fc] ;  /* 0x00007f80ff0477ac */ /* 0x000e220008000800 */
[----:B------:R-:W-:-:S02]  /*0c10*/  IMAD.MOV.U32 R35, RZ, RZ, R12 ;  /* 0x000000ffff237224 */ /* 0x000fc400078e000c */
[----:B---3--:R-:W-:Y:S02]  /*0c20*/  IMAD R12, RZ, RZ, -UR5 ;  /* 0x80000005ff0c7e24 */ /* 0x008fe4000f8e02ff */
[----:B------:R-:W-:Y:S02]  /*0c30*/  IMAD R7, R35, R0, RZ ;  /* 0x0000000023077224 */ /* 0x000fe400078e02ff */
[----:B------:R-:W-:Y:S02]  /*0c40*/  IMAD.MOV.U32 R10, RZ, RZ, RZ ;  /* 0x000000ffff0a7224 */ /* 0x000fe400078e00ff */
[----:B------:R-:W-:Y:S02]  /*0c50*/  VIADD R14, R15, -UR5 ;  /* 0x800000050f0e7c36 */ /* 0x000fe40008000000 */
[----:B------:R-:W-:Y:S02]  /*0c60*/  IMAD R12, R12, 0x2, R15 ;  /* 0x000000020c0c7824 */ /* 0x000fe400078e020f */
[----:B------:R-:W-:Y:S01]  /*0c70*/  @!P4 VIADD R24, R24, 0x1 ;  /* 0x000000011818c836 */ /* 0x000fe20000000000 */
[----:B------:R-:W-:Y:S01]  /*0c80*/  IABS R33, R14 ;  /* 0x0000000e00217213 */ /* 0x000fe20000000000 */
[----:B------:R-:W-:Y:S01]  /*0c90*/  @!P6 IMAD.IADD R2, R2, 0x1, -R9 ;  /* 0x000000010202e824 */ /* 0x000fe200078e0a09 */
[----:B------:R-:W-:Y:S01]  /*0ca0*/  IABS R35, R12 ;  /* 0x0000000c00237213 */ /* 0x000fe20000000000 */
[----:B------:R-:W-:Y:S01]  /*0cb0*/  IMAD.HI.U32 R10, R11, R7, R10 ;  /* 0x000000070b0a7227 */ /* 0x000fe200078e000a */
[----:B------:R-:W-:-:S02]  /*0cc0*/  IABS R7, R15 ;  /* 0x0000000f00077213 */ /* 0x000fc40000000000 */
[----:B------:R-:W-:Y:S01]  /*0cd0*/  @P5 IADD3 R24, PT, PT, R24, 0x1, RZ ;  /* 0x0000000118185810 */ /* 0x000fe20007ffe0ff */
[----:B------:R-:W-:Y:S01]  /*0ce0*/  @!P3 IMAD.IADD R3, R3, 0x1, -R4 ;  /* 0x000000010303b824 */ /* 0x000fe200078e0a04 */
[----:B------:R-:W-:Y:S01]  /*0cf0*/  ISETP.GE.U32.AND P5, PT, R2, R9, PT ;  /* 0x000000090200720c */ /* 0x000fe20003fa6070 */
[----:B------:R-:W-:-:S03]  /*0d00*/  IMAD.HI.U32 R28, R10, R33, RZ ;  /* 0x000000210a1c7227 */ /* 0x000fc600078e00ff */
[----:B------:R-:W-:Y:S01]  /*0d10*/  ISETP.GE.U32.AND P4, PT, R3, R4, PT ;  /* 0x000000040300720c */ /* 0x000fe20003f86070 */
[----:B------:R-:W-:-:S04]  /*0d20*/  IMAD.HI.U32 R4, R10, R7, RZ ;  /* 0x000000070a047227 */ /* 0x000fc800078e00ff */
[----:B------:R-:W-:Y:S01]  /*0d30*/  IMAD.HI.U32 R30, R10, R35, RZ ;  /* 0x000000230a1e7227 */ /* 0x000fe200078e00ff */
[----:B------:R-:W-:-:S03]  /*0d40*/  LOP3.LUT R10, R29, R8, RZ, 0x3c, !PT ;  /* 0x000000081d0a7212 */ /* 0x000fc600078e3cff */
[----:B------:R-:W-:Y:S01]  /*0d50*/  @!P3 VIADD R26, R26, 0x1 ;  /* 0x000000011a1ab836 */ /* 0x000fe20000000000 */
[----:B------:R-:W-:Y:S01]  /*0d60*/  ISETP.GE.AND P3, PT, R10, RZ, PT ;  /* 0x000000ff0a00720c */ /* 0x000fe20003f66270 */
[----:B------:R-:W-:Y:S01]  /*0d70*/  @!P6 VIADD R27, R27, 0x1 ;  /* 0x000000011b1be836 */ /* 0x000fe20000000000 */
[----:B------:R-:W-:Y:S01]  /*0d80*/  ISETP.NE.AND P6, PT, R8, RZ, PT ;  /* 0x000000ff0800720c */ /* 0x000fe20003fc5270 */
[----:B------:R-:W-:Y:S02]  /*0d90*/  IMAD.MOV R2, RZ, RZ, -R4 ;  /* 0x000000ffff027224 */ /* 0x000fe400078e0a04 */
[----:B------:R-:W-:Y:S02]  /*0da0*/  IMAD.MOV R3, RZ, RZ, -R28 ;  /* 0x000000ffff037224 */ /* 0x000fe400078e0a1c */
[----:B------:R-:W-:Y:S02]  /*0db0*/  IMAD.MOV R9, RZ, RZ, -R30 ;  /* 0x000000ffff097224 */ /* 0x000fe400078e0a1e */
[----:B------:R-:W-:-:S02]  /*0dc0*/  @P5 VIADD R27, R27, 0x1 ;  /* 0x000000011b1b5836 */ /* 0x000fc40000000000 */
[C---:B------:R-:W-:Y:S02]  /*0dd0*/  IMAD R7, R0.reuse, R2, R7 ;  /* 0x0000000200077224 */ /* 0x040fe400078e0207 */
[C---:B------:R-:W-:Y:S02]  /*0de0*/  IMAD R33, R0.reuse, R3, R33 ;  /* 0x0000000300217224 */ /* 0x040fe400078e0221 */
[C---:B------:R-:W-:Y:S01]  /*0df0*/  IMAD R35, R0.reuse, R9, R35 ;  /* 0x0000000900237224 */ /* 0x040fe200078e0223 */
[C---:B------:R-:W-:Y:S01]  /*0e00*/  ISETP.GT.U32.AND P5, PT, R0.reuse, R7, PT ;  /* 0x000000070000720c */ /* 0x040fe20003fa4070 */
[----:B------:R-:W-:Y:S01]  /*0e10*/  IMAD.MOV.U32 R10, RZ, RZ, R27 ;  /* 0x000000ffff0a7224 */ /* 0x000fe200078e001b */
[----:B------:R-:W1:Y:S01]  /*0e20*/  LDC.64 R2, c[0x0][0x3e0] ;  /* 0x0000f800ff027b82 */ /* 0x000e620000000a00 */
[----:B------:R-:W-:Y:S01]  /*0e30*/  @!P2 IMAD.MOV R13, RZ, RZ, -R13 ;  /* 0x000000ffff0da224 */ /* 0x000fe200078e0a0d */
[C---:B------:R-:W-:Y:S01]  /*0e40*/  ISETP.GT.U32.AND P2, PT, R0.reuse, R35, PT ;  /* 0x000000230000720c */ /* 0x040fe20003f44070 */
[----:B------:R-:W-:Y:S01]  /*0e50*/  @!P3 IMAD.MOV R10, RZ, RZ, -R10 ;  /* 0x000000ffff0ab224 */ /* 0x000fe200078e0a0a */
[----:B------:R-:W-:Y:S01]  /*0e60*/  ISETP.GT.U32.AND P3, PT, R0, R33, PT ;  /* 0x000000210000720c */ /* 0x000fe20003f64070 */
[----:B------:R-:W-:Y:S01]  /*0e70*/  @P4 VIADD R26, R26, 0x1 ;  /* 0x000000011a1a4836 */ /* 0x000fe20000000000 */
[----:B------:R-:W-:Y:S01]  /*0e80*/  ISETP.NE.AND P4, PT, R22, RZ, PT ;  /* 0x000000ff1600720c */ /* 0x000fe20003f85270 */
[----:B------:R-:W-:Y:S01]  /*0e90*/  IMAD.MOV.U32 R11, RZ, RZ, R24 ;  /* 0x000000ffff0b7224 */ /* 0x000fe200078e0018 */
[----:B------:R-:W-:Y:S01]  /*0ea0*/  LOP3.LUT R24, RZ, R22, RZ, 0x33, !PT ;  /* 0x00000016ff187212 */ /* 0x000fe200078e33ff */
[----:B------:R-:W-:Y:S01]  /*0eb0*/  @!P0 IMAD.MOV R26, RZ, RZ, -R26 ;  /* 0x000000ffff1a8224 */ /* 0x000fe200078e0a1a */
[----:B------:R-:W-:Y:S01]  /*0ec0*/  @!P6 LOP3.LUT R10, RZ, R8, RZ, 0x33, !PT ;  /* 0x00000008ff0ae212 */ /* 0x000fe200078e33ff */
[----:B------:R-:W-:Y:S01]  /*0ed0*/  @!P1 IMAD.MOV R11, RZ, RZ, -R11 ;  /* 0x000000ffff0b9224 */ /* 0x000fe200078e0a0b */
[C---:B------:R-:W-:Y:S01]  /*0ee0*/  SEL R13, R24.reuse, R13, !P4 ;  /* 0x0000000d180d7207 */ /* 0x040fe20006000000 */
[--C-:B------:R-:W-:Y:S01]  /*0ef0*/  @!P5 IMAD.IADD R7, R7, 0x1, -R0.reuse ;  /* 0x000000010707d824 */ /* 0x100fe200078e0a00 */
[C---:B------:R-:W-:Y:S01]  /*0f00*/  SEL R9, R24.reuse, R26, !P4 ;  /* 0x0000001a18097207 */ /* 0x040fe20006000000 */
[--C-:B------:R-:W-:Y:S01]  /*0f10*/  @!P2 IMAD.IADD R35, R35, 0x1, -R0.reuse ;  /* 0x000000012323a824 */ /* 0x100fe200078e0a00 */
[----:B------:R-:W-:Y:S01]  /*0f20*/  SEL R11, R24, R11, !P4 ;  /* 0x0000000b180b7207 */ /* 0x000fe20006000000 */
[----:B------:R-:W-:Y:S01]  /*0f30*/  @!P3 IMAD.IADD R33, R33, 0x1, -R0 ;  /* 0x000000012121b824 */ /* 0x000fe200078e0a00 */
[----:B------:R-:W-:Y:S01]  /*0f40*/  LOP3.LUT R24, R15, R31, RZ, 0x3c, !PT ;  /* 0x0000001f0f187212 */ /* 0x000fe200078e3cff */
[----:B------:R-:W-:Y:S01]  /*0f50*/  IMAD.MOV R27, RZ, RZ, -R10 ;  /* 0x000000ffff1b7224 */ /* 0x000fe200078e0a0a */
[-C--:B------:R-:W-:Y:S01]  /*0f60*/  ISETP.GE.U32.AND P6, PT, R7, R0.reuse, PT ;  /* 0x000000000700720c */ /* 0x080fe20003fc6070 */
[----:B------:R-:W-:Y:S01]  /*0f70*/  @!P5 VIADD R4, R4, 0x1 ;  /* 0x000000010404d836 */ /* 0x000fe20000000000 */
[-C--:B------:R-:W-:Y:S01]  /*0f80*/  ISETP.GE.U32.AND P0, PT, R33, R0.reuse, PT ;  /* 0x000000002100720c */ /* 0x080fe20003f06070 */
[----:B------:R-:W-:Y:S01]  /*0f90*/  IMAD R8, R8, R27, R29 ;  /* 0x0000001b08087224 */ /* 0x000fe200078e021d */
[----:B------:R-:W-:Y:S01]  /*0fa0*/  ISETP.GE.U32.AND P4, PT, R35, R0, PT ;  /* 0x000000002300720c */ /* 0x000fe20003f86070 */
[----:B------:R-:W-:Y:S01]  /*0fb0*/  @!P3 VIADD R28, R28, 0x1 ;  /* 0x000000011c1cb836 */ /* 0x000fe20000000000 */
[----:B------:R-:W-:Y:S01]  /*0fc0*/  ISETP.GE.AND P1, PT, R24, RZ, PT ;  /* 0x000000ff1800720c */ /* 0x000fe20003f26270 */
[----:B------:R-:W-:Y:S01]  /*0fd0*/  IMAD R7, R25, R8, RZ ;  /* 0x0000000819077224 */ /* 0x000fe200078e02ff */
[-C--:B------:R-:W-:Y:S01]  /*0fe0*/  LOP3.LUT R0, R14, R31.reuse, RZ, 0x3c, !PT ;  /* 0x0000001f0e007212 */ /* 0x080fe200078e3cff */
[----:B------:R-:W-:Y:S01]  /*0ff0*/  @!P2 VIADD R30, R30, 0x1 ;  /* 0x000000011e1ea836 */ /* 0x000fe20000000000 */
[-C--:B------:R-:W-:Y:S01]  /*1000*/  LOP3.LUT R24, R12, R31.reuse, RZ, 0x3c, !PT ;  /* 0x0000001f0c187212 */ /* 0x080fe200078e3cff */
[----:B0-----:R-:W-:Y:S01]  /*1010*/  IMAD R27, R7, UR4, RZ ;  /* 0x00000004071b7c24 */ /* 0x001fe2000f8e02ff */
[----:B------:R-:W-:Y:S01]  /*1020*/  ISETP.GE.AND P5, PT, R0, RZ, PT ;  /* 0x000000ff0000720c */ /* 0x000fe20003fa6270 */
[----:B------:R-:W-:Y:S01]  /*1030*/  @P6 VIADD R4, R4, 0x1 ;  /* 0x0000000104046836 */ /* 0x000fe20000000000 */
[----:B------:R-:W-:Y:S01]  /*1040*/  ISETP.GE.AND P3, PT, R24, RZ, PT ;  /* 0x000000ff1800720c */ /* 0x000fe20003f66270 */
[----:B------:R-:W-:Y:S01]  /*1050*/  @P0 VIADD R28, R28, 0x1 ;  /* 0x000000011c1c0836 */ /* 0x000fe20000000000 */
[----:B------:R-:W-:Y:S01]  /*1060*/  ISETP.NE.AND P2, PT, R31, RZ, PT ;  /* 0x000000ff1f00720c */ /* 0x000fe20003f45270 */
[----:B------:R-:W-:Y:S01]  /*1070*/  @P4 VIADD R30, R30, 0x1 ;  /* 0x000000011e1e4836 */ /* 0x000fe20000000000 */
[----:B------:R-:W-:Y:S01]  /*1080*/  CS2R R34, SRZ ;  /* 0x0000000000227805 */ /* 0x000fe2000001ff00 */
[----:B-1----:R-:W-:Y:S01]  /*1090*/  IMAD.WIDE R26, R27, 0x8, R2 ;  /* 0x000000081b1a7825 */ /* 0x002fe200078e0202 */
[----:B------:R-:W-:-:S03]  /*10a0*/  LOP3.LUT R3, RZ, R31, RZ, 0x33, !PT ;  /* 0x0000001fff037212 */ /* 0x000fc600078e33ff */
[----:B------:R-:W-:Y:S02]  /*10b0*/  IMAD.MOV R29, RZ, RZ, -R29 ;  /* 0x000000ffff1d7224 */ /* 0x000fe400078e0a1d */
[----:B------:R-:W-:Y:S02]  /*10c0*/  @!P1 IMAD.MOV R4, RZ, RZ, -R4 ;  /* 0x000000ffff049224 */ /* 0x000fe400078e0a04 */
[----:B------:R-:W-:Y:S02]  /*10d0*/  @!P5 IMAD.MOV R28, RZ, RZ, -R28 ;  /* 0x000000ffff1cd224 */ /* 0x000fe400078e0a1c */
[----:B------:R-:W-:Y:S02]  /*10e0*/  @!P3 IMAD.MOV R30, RZ, RZ, -R30 ;  /* 0x000000ffff1eb224 */ /* 0x000fe400078e0a1e */
[----:B------:R-:W-:Y:S01]  /*10f0*/  IMAD R6, R6, R29, R5 ;  /* 0x0000001d06067224 */ /* 0x000fe200078e0205 */
[C---:B------:R-:W-:Y:S01]  /*1100*/  SEL R5, R3.reuse, R4, !P2 ;  /* 0x0000000403057207 */ /* 0x040fe20005000000 */
[----:B------:R-:W-:Y:S01]  /*1110*/  IMAD.MOV.U32 R0, RZ, RZ, R26 ;  /* 0x000000ffff007224 */ /* 0x000fe200078e001a */
[----:B------:R-:W-:-:S02]  /*1120*/  SEL R4, R3, R28, !P2 ;  /* 0x0000001c03047207 */ /* 0x000fc40005000000 */
[----:B------:R-:W-:Y:S01]  /*1130*/  SEL R2, R3, R30, !P2 ;  /* 0x0000001e03027207 */ /* 0x000fe20005000000 */
[----:B------:R-:W-:Y:S02]  /*1140*/  IMAD.MOV.U32 R3, RZ, RZ, R27 ;  /* 0x000000ffff037224 */ /* 0x000fe400078e001b */
[-C--:B------:R-:W-:Y:S02]  /*1150*/  IMAD R27, R13, R22.reuse, RZ ;  /* 0x000000160d1b7224 */ /* 0x080fe400078e02ff */
[-C--:B------:R-:W-:Y:S02]  /*1160*/  IMAD R24, R5, R31.reuse, RZ ;  /* 0x0000001f05187224 */ /* 0x080fe400078e02ff */
[-C--:B------:R-:W-:Y:S02]  /*1170*/  IMAD R29, R4, R31.reuse, RZ ;  /* 0x0000001f041d7224 */ /* 0x080fe400078e02ff */
[----:B------:R-:W-:Y:S02]  /*1180*/  IMAD R22, R11, R22, RZ ;  /* 0x000000160b167224 */ /* 0x000fe400078e02ff */
[----:B------:R-:W-:-:S07]  /*1190*/  IMAD R31, R2, R31, RZ ;  /* 0x0000001f021f7224 */ /* 0x000fce00078e02ff */
.L_x_485:
[----:B------:R-:W0:Y:S01]  /*11a0*/  LDC R26, c[0x0][0x410] ;  /* 0x00010400ff1a7b82 */ /* 0x000e220000000800 */
[----:B------:R-:W1:Y:S01]  /*11b0*/  LDCU UR12, c[0x0][0x39c] ;  /* 0x00007380ff0c77ac */ /* 0x000e620008000800 */
[C---:B------:R-:W-:Y:S02]  /*11c0*/  IMAD R32, R25.reuse, R8, RZ ;  /* 0x0000000819207224 */ /* 0x040fe400078e02ff */
[----:B------:R-:W-:Y:S01]  /*11d0*/  IMAD.MOV.U32 R47, RZ, RZ, R0 ;  /* 0x000000ffff2f7224 */ /* 0x000fe200078e0000 */
[----:B------:R-:W2:Y:S01]  /*11e0*/  LDCU UR4, c[0x0][0x3a0] ;  /* 0x00007400ff0477ac */ /* 0x000ea20008000800 */
[----:B------:R-:W-:Y:S02]  /*11f0*/  IMAD.IADD R32, R25, 0x1, R32 ;  /* 0x0000000119207824 */ /* 0x000fe400078e0220 */
        /* <DEDUP_REMOVED lines=12> */
[----:B----4-:R-:W-:Y:S01]  /*12c0*/  IMAD R36, R9, UR13, RZ ;  /* 0x0000000d09247c24 */ /* 0x010fe2000f8e02ff */
[----:B-----5:R-:W-:-:S04]  /*12d0*/  ISETP.GE.AND P1, PT, R5, UR5, PT ;  /* 0x0000000505007c0c */ /* 0x020fc8000bf26270 */
[----:B------:R-:W-:Y:S01]  /*12e0*/  P2R R42, PR, RZ, 0x2 ;  /* 0x00000002ff2a7803 */ /* 0x000fe20000000000 */
[----:B-1----:R-:W-:Y:S01]  /*12f0*/  VIADD R40, R6, UR12 ;  /* 0x0000000c06287c36 */ /* 0x002fe20008000000 */
[----:B--2---:R-:W1:Y:S01]  /*1300*/  MUFU.RCP R28, R28 ;  /* 0x0000001c001c7308 */ /* 0x004e620000001000 */
[----:B0-----:R-:W-:-:S04]  /*1310*/  ISETP.GE.OR P1, PT, R13, UR4, P1 ;  /* 0x000000040d007c0c */ /* 0x001fc80008f26670 */
[----:B------:R-:W-:Y:S01]  /*1320*/  P2R R41, PR, RZ, 0x2 ;  /* 0x00000002ff297803 */ /* 0x000fe20000000000 */
[----:B-1----:R-:W-:Y:S01]  /*1330*/  VIADD R38, R28, 0xffffffe ;  /* 0x0ffffffe1c267836 */ /* 0x002fe20000000000 */
[----:B------:R-:W-:-:S03]  /*1340*/  IADD3 R28, P0, PT, R33, R30, RZ ;  /* 0x0000001e211c7210 */ /* 0x000fc60007f1e0ff */
[----:B------:R0:W1:Y:S01]  /*1350*/  F2I.FTZ.U32.TRUNC.NTZ R39, R38 ;  /* 0x0000002600277305 */ /* 0x000062000021f000 */
[----:B------:R-:W-:Y:S01]  /*1360*/  LEA.HI.X.SX32 R30, R30, R37, 0x1, P0 ;  /* 0x000000251e1e7211 */ /* 0x000fe200000f0eff */
[----:B---3--:R-:W-:Y:S01]  /*1370*/  IMAD R37, RZ, RZ, -UR8 ;  /* 0x80000008ff257e24 */ /* 0x008fe2000f8e02ff */
[----:B------:R-:W-:-:S03]  /*1380*/  ISETP.GE.AND P0, PT, R7, R32, PT ;  /* 0x000000200700720c */ /* 0x000fc60003f06270 */
[----:B------:R-:W-:Y:S01]  /*1390*/  IMAD R37, R37, 0x2, R18 ;  /* 0x0000000225257824 */ /* 0x000fe200078e0212 */
[----:B------:R-:W-:Y:S01]  /*13a0*/  P2R R44, PR, RZ, 0x1 ;  /* 0x00000001ff2c7803 */ /* 0x000fe20000000000 */
[----:B0-----:R-:W-:-:S03]  /*13b0*/  IMAD.MOV.U32 R38, RZ, RZ, RZ ;  /* 0x000000ffff267224 */ /* 0x001fc600078e00ff */
[----:B------:R-:W-:Y:S01]  /*13c0*/  ISETP.NE.AND P0, PT, R36, R37, PT ;  /* 0x000000252400720c */ /* 0x000fe20003f05270 */
[----:B-1----:R-:W-:-:S03]  /*13d0*/  IMAD.MOV R33, RZ, RZ, -R39 ;  /* 0x000000ffff217224 */ /* 0x002fc600078e0a27 */
[----:B------:R-:W-:Y:S01]  /*13e0*/  P2R R43, PR, RZ, 0x1 ;  /* 0x00000001ff2b7803 */ /* 0x000fe20000000000 */
[----:B------:R-:W-:-:S04]  /*13f0*/  IMAD R33, R33, R26, RZ ;  /* 0x0000001a21217224 */ /* 0x000fc800078e02ff */
[----:B------:R-:W-:-:S04]  /*1400*/  IMAD.HI.U32 R38, R39, R33, R38 ;  /* 0x0000002127267227 */ /* 0x000fc800078e0026 */
[----:B------:R-:W-:-:S07]  /*1410*/  IMAD.MOV.U32 R39, RZ, RZ, RZ ;  /* 0x000000ffff277224 */ /* 0x000fce00078e00ff */
.L_x_484:
[----:B------:R-:W0:Y:S01]  /*1420*/  LDC R45, c[0x0][0x410] ;  /* 0x00010400ff2d7b82 */ /* 0x000e220000000800 */
[----:B------:R-:W-:Y:S02]  /*1430*/  IABS R33, R40 ;  /* 0x0000002800217213 */ /* 0x000fe40000000000 */
[----:B------:R-:W-:Y:S02]  /*1440*/  ISETP.NE.AND P4, PT, R41, RZ, PT ;  /* 0x000000ff2900720c */ /* 0x000fe40003f85270 */
[----:B------:R-:W-:Y:S01]  /*1450*/  ISETP.NE.AND P3, PT, R42, RZ, PT ;  /* 0x000000ff2a00720c */ /* 0x000fe20003f65270 */
        /* <DEDUP_REMOVED lines=23> */
[----:B------:R-:W-:-:S05]  /*15d0*/  @!P0 IMAD R49, R52, UR18, R13 ;  /* 0x0000001234318c24 */ /* 0x000fca000f8e020d */
[----:B------:R-:W-:-:S04]  /*15e0*/  @!P0 IADD3 R50, P2, PT, R49, R28, RZ ;  /* 0x0000001c31328210 */ /* 0x000fc80007f5e0ff */
[----:B------:R-:W-:Y:S02]  /*15f0*/  @!P0 LEA.HI.X.SX32 R49, R49, R30, 0x1, P2 ;  /* 0x0000001e31318211 */ /* 0x000fe400010f0eff */
[----:B0-----:R-:W-:-:S04]  /*1600*/  @!P0 LEA R48, P2, R50, R32, 0x3 ;  /* 0x0000002032308211 */ /* 0x001fc800078418ff */
[----:B------:R-:W-:Y:S02]  /*1610*/  @!P0 LEA.HI.X R49, R50, R33, R49, 0x3, P2 ;  /* 0x0000002132318211 */ /* 0x000fe400010f1c31 */
[----:B------:R-:W-:Y:S01]  /*1620*/  CS2R R50, SRZ ;  /* 0x0000000000327805 */ /* 0x000fe2000001ff00 */
[----:B------:R-:W0:Y:S05]  /*1630*/  @!P1 LDC.64 R32, c[0x0][0x380] ;  /* 0x0000e000ff209b82 */ /* 0x000e2a0000000a00 */
[----:B------:R1:W2:Y:S01]  /*1640*/  @!P0 LDG.E.64 R50, desc[UR6][R48.64] ;  /* 0x0000000630328981 */ /* 0x0002a2000c1e1b00 */
[----:B------:R-:W-:Y:S01]  /*1650*/  ISETP.GE.AND P0, PT, R5, UR11, PT ;  /* 0x0000000b05007c0c */ /* 0x000fe2000bf06270 */
[----:B------:R-:W-:Y:S01]  /*1660*/  @!P1 IMAD R53, R52, UR18, R11 ;  /* 0x0000001234359c24 */ /* 0x000fe2000f8e020b */
[----:B------:R-:W-:-:S02]  /*1670*/  LOP3.LUT R55, R46, R9, R5, 0xfe, !PT ;  /* 0x000000092e377212 */ /* 0x000fc400078efe05 */
[----:B------:R-:W-:-:S04]  /*1680*/  ISETP.GE.OR P0, PT, R9, UR18, P0 ;  /* 0x0000001209007c0c */ /* 0x000fc80008706670 */
[----:B------:R-:W-:Y:S02]  /*1690*/  ISETP.LT.OR P0, PT, R55, RZ, P0 ;  /* 0x000000ff3700720c */ /* 0x000fe40000701670 */
[----:B-1----:R-:W-:Y:S02]  /*16a0*/  CS2R R48, SRZ ;  /* 0x0000000000307805 */ /* 0x002fe4000001ff00 */
[C---:B------:R-:W-:Y:S02]  /*16b0*/  @!P1 IADD3 R55, P2, PT, R53.reuse, R28, RZ ;  /* 0x0000001c35379210 */ /* 0x040fe40007f5e0ff */
[----:B------:R-:W-:Y:S02]  /*16c0*/  ISETP.GE.OR P0, PT, R46, UR10, P0 ;  /* 0x0000000a2e007c0c */ /* 0x000fe40008706670 */
[----:B------:R-:W-:Y:S02]  /*16d0*/  @!P1 LEA.HI.X.SX32 R58, R53, R30, 0x1, P2 ;  /* 0x0000001e353a9211 */ /* 0x000fe400010f0eff */
[----:B0-----:R-:W-:-:S04]  /*16e0*/  @!P1 LEA R56, P2, R55, R32, 0x3 ;  /* 0x0000002037389211 */ /* 0x001fc800078418ff */
[----:B------:R-:W-:-:S05]  /*16f0*/  @!P1 LEA.HI.X R57, R55, R33, R58, 0x3, P2 ;  /* 0x0000002137399211 */ /* 0x000fca00010f1c3a */
[----:B------:R-:W0:Y:S01]  /*1700*/  @!P0 LDC.64 R32, c[0x0][0x380] ;  /* 0x0000e000ff208b82 */ /* 0x000e220000000a00 */
[----:B------:R-:W-:Y:S01]  /*1710*/  @!P0 IMAD R53, R52, UR18, R9 ;  /* 0x0000001234358c24 */ /* 0x000fe2000f8e0209 */
[----:B------:R-:W3:Y:S04]  /*1720*/  @!P1 LDG.E.64 R48, desc[UR6][R56.64] ;  /* 0x0000000638309981 */ /* 0x000ee8000c1e1b00 */
[----:B------:R-:W-:-:S04]  /*1730*/  @!P0 IADD3 R52, P1, PT, R53, R28, RZ ;  /* 0x0000001c35348210 */ /* 0x000fc80007f3e0ff */
[----:B------:R-:W-:Y:S02]  /*1740*/  @!P0 LEA.HI.X.SX32 R53, R53, R30, 0x1, P1 ;  /* 0x0000001e35358211 */ /* 0x000fe400008f0eff */
[----:B0-----:R-:W-:-:S04]  /*1750*/  @!P0 LEA R32, P1, R52, R32, 0x3 ;  /* 0x0000002034208211 */ /* 0x001fc800078218ff */
[----:B------:R-:W-:Y:S02]  /*1760*/  @!P0 LEA.HI.X R33, R52, R33, R53, 0x3, P1 ;  /* 0x0000002134218211 */ /* 0x000fe400008f1c35 */
[----:B------:R-:W-:-:S06]  /*1770*/  CS2R R52, SRZ ;  /* 0x0000000000347805 */ /* 0x000fcc000001ff00 */
[----:B------:R0:W4:Y:S02]  /*1780*/  @!P0 LDG.E.64 R52, desc[UR6][R32.64] ;  /* 0x0000000620348981 */ /* 0x000124000c1e1b00 */
[----:B0-----:R-:W-:Y:S02]  /*1790*/  IMAD.MOV.U32 R32, RZ, RZ, R47 ;  /* 0x000000ffff207224 */ /* 0x001fe400078e002f */
[----:B------:R-:W-:-:S05]  /*17a0*/  IMAD.MOV.U32 R33, RZ, RZ, R54 ;  /* 0x000000ffff217224 */ /* 0x000fca00078e0036 */
[----:B------:R-:W2:Y:S01]  /*17b0*/  LDG.E.64 R54, desc[UR6][R32.64] ;  /* 0x0000000620367981 */ /* 0x000ea2000c1e1b00 */
[----:B------:R-:W-:Y:S01]  /*17c0*/  ISETP.NE.AND P1, PT, R27, R18, PT ;  /* 0x000000121b00720c */ /* 0x000fe20003f25270 */
[----:B------:R-:W-:Y:S01]  /*17d0*/  IMAD R45, R46, R45, RZ ;  /* 0x0000002d2e2d7224 */ /* 0x000fe200078e02ff */
[----:B------:R-:W-:-:S04]  /*17e0*/  ISETP.NE.AND P2, PT, R24, R15, PT ;  /* 0x0000000f1800720c */ /* 0x000fc80003f45270 */
[----:B------:R-:W-:Y:S01]  /*17f0*/  ISETP.NE.AND P3, PT, R40, R45, PT ;  /* 0x0000002d2800720c */ /* 0x000fe20003f65270 */
[----:B--2---:R-:W0:Y:S02]  /*1800*/  DFMA R50, R54, R50, R34 ;  /* 0x000000323632722b */ /* 0x004e240000000022 */
[-C--:B0-----:R-:W-:Y:S02]  /*1810*/  FSEL R47, R50, R34.reuse, !P1 ;  /* 0x00000022322f7208 */ /* 0x081fe40004800000 */
[-C--:B------:R-:W-:Y:S02]  /*1820*/  FSEL R55, R51, R35.reuse, !P1 ;  /* 0x0000002333377208 */ /* 0x080fe40004800000 */
[----:B------:R-:W3:Y:S01]  /*1830*/  LDG.E.64 R50, desc[UR6][R32.64+0x8] ;  /* 0x0000080620327981 */ /* 0x000ee2000c1e1b00 */
[----:B------:R-:W-:Y:S02]  /*1840*/  FSEL R47, R47, R34, !P2 ;  /* 0x000000222f2f7208 */ /* 0x000fe40005000000 */
[----:B------:R-:W-:-:S02]  /*1850*/  FSEL R55, R55, R35, !P2 ;  /* 0x0000002337377208 */ /* 0x000fc40005000000 */
[----:B------:R-:W-:Y:S02]  /*1860*/  FSEL R54, R47, R34, !P3 ;  /* 0x000000222f367208 */ /* 0x000fe40005800000 */
[----:B------:R-:W-:Y:S02]  /*1870*/  FSEL R55, R55, R35, !P3 ;  /* 0x0000002337377208 */ /* 0x000fe40005800000 */
[----:B------:R-:W4:Y:S01]  /*1880*/  LDG.E.64 R34, desc[UR6][R32.64+0x10] ;  /* 0x0000100620227981 */ /* 0x000f22000c1e1b00 */
[----:B------:R-:W-:Y:S01]  /*1890*/  ISETP.GE.AND P4, PT, R4, UR11, PT ;  /* 0x0000000b04007c0c */ /* 0x000fe2000bf86270 */
[C-C-:B------:R-:W-:Y:S01]  /*18a0*/  IMAD R56, R46.reuse, UR11, R4.reuse ;  /* 0x0000000b2e387c24 */ /* 0x140fe2000f8e0204 */
[----:B------:R-:W-:Y:S02]  /*18b0*/  LOP3.LUT R47, R46, R13, R4, 0xfe, !PT ;  /* 0x0000000d2e2f7212 */ /* 0x000fe400078efe04 */
[----:B------:R-:W-:Y:S02]  /*18c0*/  ISETP.GE.OR P5, PT, R13, UR18, P4 ;  /* 0x000000120d007c0c */ /* 0x000fe4000a7a6670 */
[----:B------:R-:W-:-:S02]  /*18d0*/  ISETP.NE.AND P0, PT, R22, R17, PT ;  /* 0x000000111600720c */ /* 0x000fc40003f05270 */
[----:B------:R-:W-:-:S04]  /*18e0*/  ISETP.LT.OR P5, PT, R47, RZ, P5 ;  /* 0x000000ff2f00720c */ /* 0x000fc80002fa1670 */
[----:B------:R-:W-:-:S15]  /*18f0*/  ISETP.GE.OR P5, PT, R46, UR10, P5 ;  /* 0x0000000a2e007c0c */ /* 0x000fde000afa6670 */
[----:B------:R-:W-:-:S15]  /*1900*/  NOP ;  /* 0x0000000000007918 */ /* 0x000fde0000000000 */
[----:B------:R-:W-:-:S06]  /*1910*/  NOP ;  /* 0x0000000000007918 */ /* 0x000fcc0000000000 */
[----:B---3--:R-:W0:Y:S02]  /*1920*/  DFMA R48, R50, R48, R54 ;  /* 0x000000303230722b */ /* 0x008e240000000036 */
[-C--:B0-----:R-:W-:Y:S01]  /*1930*/  FSEL R47, R48, R54.reuse, !P0 ;  /* 0x00000036302f7208 */ /* 0x081fe20004000000 */
[----:B------:R-:W2:Y:S01]  /*1940*/  LDG.E.64 R50, desc[UR6][R32.64+0x18] ;  /* 0x0000180620327981 */ /* 0x000ea2000c1e1b00 */
[-C--:B------:R-:W-:Y:S02]  /*1950*/  FSEL R48, R49, R55.reuse, !P0 ;  /* 0x0000003731307208 */ /* 0x080fe40004000000 */
[----:B------:R-:W-:Y:S02]  /*1960*/  @!P3 FSEL R54, R47, R54, !P2 ;  /* 0x000000362f36b208 */ /* 0x000fe40005000000 */
[----:B------:R-:W-:-:S15]  /*1970*/  @!P3 FSEL R55, R48, R55, !P2 ;  /* 0x000000373037b208 */ /* 0x000fde0005000000 */
[----:B------:R-:W-:-:S15]  /*1980*/  NOP ;  /* 0x0000000000007918 */ /* 0x000fde0000000000 */
[----:B------:R-:W-:-:S15]  /*1990*/  NOP ;  /* 0x0000000000007918 */ /* 0x000fde0000000000 */
[----:B------:R-:W-:-:S11]  /*19a0*/  NOP ;  /* 0x0000000000007918 */ /* 0x000fd60000000000 */
[----:B----4-:R0:W1:Y:S02]  /*19b0*/  DFMA R52, R34, R52, R54 ;  /* 0x000000342234722b */ /* 0x0100640000000036 */
[----:B0-----:R-:W-:-:S05]  /*19c0*/  @!P5 IMAD R35, R56, UR18, R13 ;  /* 0x000000123823dc24 */ /* 0x001fca000f8e020d */
[----:B------:R-:W-:-:S04]  /*19d0*/  @!P5 IADD3 R47, P6, PT, R35, R28, RZ ;  /* 0x0000001c232fd210 */ /* 0x000fc80007fde0ff */
[----:B------:R-:W-:Y:S02]  /*19e0*/  @!P5 LEA.HI.X.SX32 R48, R35, R30, 0x1, P6 ;  /* 0x0000001e2330d211 */ /* 0x000fe400030f0eff */
[----:B------:R-:W0:Y:S02]  /*19f0*/  @!P5 LDC.64 R34, c[0x0][0x380] ;  /* 0x0000e000ff22db82 */ /* 0x000e240000000a00 */
[----:B0-----:R-:W-:-:S04]  /*1a00*/  @!P5 LEA R34, P6, R47, R34, 0x3 ;  /* 0x000000222f22d211 */ /* 0x001fc800078c18ff */
[----:B------:R-:W-:Y:S02]  /*1a10*/  @!P5 LEA.HI.X R35, R47, R35, R48, 0x3, P6 ;  /* 0x000000232f23d211 */ /* 0x000fe400030f1c30 */
[----:B------:R-:W-:-:S06]  /*1a20*/  CS2R R48, SRZ ;  /* 0x0000000000307805 */ /* 0x000fcc000001ff00 */
[----:B------:R0:W2:Y:S01]  /*1a30*/  @!P5 LDG.E.64 R48, desc[UR6][R34.64] ;  /* 0x000000062230d981 */ /* 0x0000a2000c1e1b00 */
[----:B------:R-:W-:-:S04]  /*1a40*/  ISETP.NE.AND P5, PT, R36, R37, PT ;  /* 0x000000252400720c */ /* 0x000fc80003fa5270 */
[-C--:B-1----:R-:W-:Y:S02]  /*1a50*/  FSEL R47, R52, R54.reuse, !P5 ;  /* 0x00000036342f7208 */ /* 0x082fe40006800000 */
[-C--:B------:R-:W-:Y:S02]  /*1a60*/  FSEL R52, R53, R55.reuse, !P5 ;  /* 0x0000003735347208 */ /* 0x080fe40006800000 */
[----:B------:R-:W-:Y:S02]  /*1a70*/  @!P3 FSEL R54, R47, R54, !P2 ;  /* 0x000000362f36b208 */ /* 0x000fe40005000000 */
[----:B------:R-:W-:Y:S02]  /*1a80*/  @!P3 FSEL R55, R52, R55, !P2 ;  /* 0x000000373437b208 */ /* 0x000fe40005000000 */
[----:B------:R-:W-:Y:S02]  /*1a90*/  LOP3.LUT R47, R46, R11, R4, 0xfe, !PT ;  /* 0x0000000b2e2f7212 */ /* 0x000fe400078efe04 */
[----:B------:R-:W-:-:S04]  /*1aa0*/  ISETP.GE.OR P2, PT, R11, UR18, P4 ;  /* 0x000000120b007c0c */ /* 0x000fc8000a746670 */
[----:B------:R-:W-:-:S04]  /*1ab0*/  ISETP.LT.OR P2, PT, R47, RZ, P2 ;  /* 0x000000ff2f00720c */ /* 0x000fc80001741670 */
[----:B------:R-:W-:-:S13]  /*1ac0*/  ISETP.GE.OR P2, PT, R46, UR10, P2 ;  /* 0x0000000a2e007c0c */ /* 0x000fda0009746670 */
[----:B0-----:R-:W-:-:S05]  /*1ad0*/  @!P2 IMAD R35, R56, UR18, R11 ;  /* 0x000000123823ac24 */ /* 0x001fca000f8e020b */
[----:B------:R-:W-:-:S04]  /*1ae0*/  @!P2 IADD3 R47, P6, PT, R35, R28, RZ ;  /* 0x0000001c232fa210 */ /* 0x000fc80007fde0ff */
[----:B------:R-:W-:Y:S02]  /*1af0*/  @!P2 LEA.HI.X.SX32 R52, R35, R30, 0x1, P6 ;  /* 0x0000001e2334a211 */ /* 0x000fe400030f0eff */
[----:B------:R-:W0:Y:S01]  /*1b00*/  @!P2 LDC.64 R34, c[0x0][0x380] ;  /* 0x0000e000ff22ab82 */ /* 0x000e220000000a00 */
[----:B------:R-:W-:Y:S01]  /*1b10*/  ISETP.GE.OR P4, PT, R9, UR18, P4 ;  /* 0x0000001209007c0c */ /* 0x000fe2000a786670 */
[----:B--2---:R0:W1:Y:S02]  /*1b20*/  DFMA R48, R50, R48, R54 ;  /* 0x000000303230722b */ /* 0x0040640000000036 */
[----:B0-----:R-:W-:-:S04]  /*1b30*/  @!P2 LEA R50, P6, R47, R34, 0x3 ;  /* 0x000000222f32a211 */ /* 0x001fc800078c18ff */
[----:B------:R-:W-:Y:S02]  /*1b40*/  @!P2 LEA.HI.X R51, R47, R35, R52, 0x3, P6 ;  /* 0x000000232f33a211 */ /* 0x000fe400030f1c34 */
[----:B------:R-:W-:Y:S02]  /*1b50*/  CS2R R52, SRZ ;  /* 0x0000000000347805 */ /* 0x000fe4000001ff00 */
[----:B------:R-:W-:-:S04]  /*1b60*/  LOP3.LUT R34, R46, R9, R4, 0xfe, !PT ;  /* 0x000000092e227212 */ /* 0x000fc800078efe04 */
[----:B------:R0:W2:Y:S01]  /*1b70*/  @!P2 LDG.E.64 R52, desc[UR6][R50.64] ;  /* 0x000000063234a981 */ /* 0x0000a2000c1e1b00 */
[----:B------:R-:W-:-:S04]  /*1b80*/  ISETP.LT.OR P2, PT, R34, RZ, P4 ;  /* 0x000000ff2200720c */ /* 0x000fc80002741670 */
[----:B------:R-:W-:-:S13]  /*1b90*/  ISETP.GE.OR P2, PT, R46, UR10, P2 ;  /* 0x0000000a2e007c0c */ /* 0x000fda0009746670 */
[----:B------:R-:W-:-:S05]  /*1ba0*/  @!P2 IMAD R35, R56, UR18, R9 ;  /* 0x000000123823ac24 */ /* 0x000fca000f8e0209 */
[----:B------:R-:W-:-:S04]  /*1bb0*/  @!P2 IADD3 R47, P4, PT, R35, R28, RZ ;  /* 0x0000001c232fa210 */ /* 0x000fc80007f9e0ff */
[----:B------:R-:W-:Y:S02]  /*1bc0*/  @!P2 LEA.HI.X.SX32 R56, R35, R30, 0x1, P4 ;  /* 0x0000001e2338a211 */ /* 0x000fe400020f0eff */
[----:B------:R-:W3:Y:S01]  /*1bd0*/  @!P2 LDC.64 R34, c[0x0][0x380] ;  /* 0x0000e000ff22ab82 */ /* 0x000ee20000000a00 */
[----:B0-----:R-:W-:Y:S02]  /*1be0*/  CS2R R50, SRZ ;  /* 0x0000000000327805 */ /* 0x001fe4000001ff00 */
[----:B---3--:R-:W-:-:S04]  /*1bf0*/  @!P2 LEA R34, P4, R47, R34, 0x3 ;  /* 0x000000222f22a211 */ /* 0x008fc800078818ff */
[----:B------:R-:W-:Y:S02]  /*1c00*/  @!P2 LEA.HI.X R35, R47, R35, R56, 0x3, P4 ;  /* 0x000000232f23a211 */ /* 0x000fe400020f1c38 */
[----:B-1----:R-:W-:Y:S02]  /*1c10*/  FSEL R47, R48, R54, !P1 ;  /* 0x00000036302f7208 */ /* 0x002fe40004800000 */
[----:B------:R-:W-:Y:S01]  /*1c20*/  FSEL R48, R49, R55, !P1 ;  /* 0x0000003731307208 */ /* 0x000fe20004800000 */
[----:B------:R0:W3:Y:S01]  /*1c30*/  @!P2 LDG.E.64 R50, desc[UR6][R34.64] ;  /* 0x000000062232a981 */ /* 0x0000e2000c1e1b00 */
[----:B------:R-:W-:-:S04]  /*1c40*/  ISETP.NE.AND P2, PT, R29, R14, PT ;  /* 0x0000000e1d00720c */ /* 0x000fc80003f45270 */
[----:B------:R-:W-:Y:S02]  /*1c50*/  @!P3 FSEL R55, R48, R55, !P2 ;  /* 0x000000373037b208 */ /* 0x000fe40005000000 */
[----:B------:R-:W2:Y:S01]  /*1c60*/  LDG.E.64 R48, desc[UR6][R32.64+0x20] ;  /* 0x0000200620307981 */ /* 0x000ea2000c1e1b00 */
[----:B------:R-:W-:-:S06]  /*1c70*/  @!P3 FSEL R54, R47, R54, !P2 ;  /* 0x000000362f36b208 */ /* 0x000fcc0005000000 */
[----:B--2---:R1:W2:Y:S02]  /*1c80*/  DFMA R52, R48, R52, R54 ;  /* 0x000000343034722b */ /* 0x0042a40000000036 */
[----:B-1----:R-:W3:Y:S01]  /*1c90*/  LDG.E.64 R48, desc[UR6][R32.64+0x28] ;  /* 0x0000280620307981 */ /* 0x002ee2000c1e1b00 */
[-C--:B--2---:R-:W-:Y:S02]  /*1ca0*/  FSEL R47, R52, R54.reuse, !P0 ;  /* 0x00000036342f7208 */ /* 0x084fe40004000000 */
[-C--:B------:R-:W-:Y:S02]  /*1cb0*/  FSEL R52, R53, R55.reuse, !P0 ;  /* 0x0000003735347208 */ /* 0x080fe40004000000 */
[----:B------:R-:W-:Y:S02]  /*1cc0*/  @!P3 FSEL R54, R47, R54, !P2 ;  /* 0x000000362f36b208 */ /* 0x000fe40005000000 */
[----:B------:R-:W-:Y:S02]  /*1cd0*/  @!P3 FSEL R55, R52, R55, !P2 ;  /* 0x000000373437b208 */ /* 0x000fe40005000000 */
[----:B0-----:R-:W-:-:S15]  /*1ce0*/  LOP3.LUT R34, R46, R13, R2, 0xfe, !PT ;  /* 0x0000000d2e227212 */ /* 0x001fde00078efe02 */
[----:B------:R-:W-:-:S15]  /*1cf0*/  NOP ;  /* 0x0000000000007918 */ /* 0x000fde0000000000 */
[----:B------:R-:W-:-:S15]  /*1d00*/  NOP ;  /* 0x0000000000007918 */ /* 0x000fde0000000000 */
[----:B------:R-:W-:-:S08]  /*1d10*/  NOP ;  /* 0x0000000000007918 */ /* 0x000fd00000000000 */
[----:B---3--:R-:W0:Y:S02]  /*1d20*/  DFMA R48, R48, R50, R54 ;  /* 0x000000323030722b */ /* 0x008e240000000036 */
[-C--:B0-----:R-:W-:Y:S02]  /*1d30*/  FSEL R35, R48, R54.reuse, !P5 ;  /* 0x0000003630237208 */ /* 0x081fe40006800000 */
[-C--:B------:R-:W-:Y:S02]  /*1d40*/  FSEL R48, R49, R55.reuse, !P5 ;  /* 0x0000003731307208 */ /* 0x080fe40006800000 */
[----:B------:R-:W-:Y:S02]  /*1d50*/  @!P3 FSEL R54, R35, R54, !P2 ;  /* 0x000000362336b208 */ /* 0x000fe40005000000 */
        /* <DEDUP_REMOVED lines=12> */
[----:B------:R-:W-:Y:S01]  /*1e20*/  CS2R R48, SRZ ;  /* 0x0000000000307805 */ /* 0x000fe2000001ff00 */
[----:B------:R-:W2:Y:S05]  /*1e30*/  LDG.E.64 R34, desc[UR6][R32.64+0x30] ;  /* 0x0000300620227981 */ /* 0x000eaa000c1e1b00 */
[----:B------:R-:W2:Y:S01]  /*1e40*/  @!P3 LDG.E.64 R48, desc[UR6][R52.64] ;  /* 0x000000063430b981 */ /* 0x000ea2000c1e1b00 */
[----:B------:R-:W-:Y:S02]  /*1e50*/  LOP3.LUT R47, R46, R11, R2, 0xfe, !PT ;  /* 0x0000000b2e2f7212 */ /* 0x000fe400078efe02 */
[----:B------:R-:W-:-:S04]  /*1e60*/  ISETP.GE.OR P3, PT, R11, UR18, P2 ;  /* 0x000000120b007c0c */ /* 0x000fc80009766670 */
[----:B------:R-:W-:-:S04]  /*1e70*/  ISETP.LT.OR P3, PT, R47, RZ, P3 ;  /* 0x000000ff2f00720c */ /* 0x000fc80001f61670 */
[----:B------:R-:W-:Y:S02]  /*1e80*/  ISETP.GE.OR P3, PT, R46, UR10, P3 ;  /* 0x0000000a2e007c0c */ /* 0x000fe40009f66670 */
[----:B------:R-:W-:Y:S01]  /*1e90*/  ISETP.GE.OR P2, PT, R9, UR18, P2 ;  /* 0x0000001209007c0c */ /* 0x000fe20009746670 */
[----:B--2---:R0:W1:Y:S10]  /*1ea0*/  DFMA R56, R34, R48, R54 ;  /* 0x000000302238722b */ /* 0x0040740000000036 */
[----:B0-----:R-:W-:-:S05]  /*1eb0*/  @!P3 IMAD R35, R50, UR18, R11 ;  /* 0x000000123223bc24 */ /* 0x001fca000f8e020b */
[----:B------:R-:W-:-:S04]  /*1ec0*/  @!P3 IADD3 R47, P4, PT, R35, R28, RZ ;  /* 0x0000001c232fb210 */ /* 0x000fc80007f9e0ff */
[----:B------:R-:W-:Y:S02]  /*1ed0*/  @!P3 LEA.HI.X.SX32 R58, R35, R30, 0x1, P4 ;  /* 0x0000001e233ab211 */ /* 0x000fe400020f0eff */
[----:B------:R-:W0:Y:S02]  /*1ee0*/  @!P3 LDC.64 R34, c[0x0][0x380] ;  /* 0x0000e000ff22bb82 */ /* 0x000e240000000a00 */
[----:B0-----:R-:W-:Y:S02]  /*1ef0*/  @!P3 LEA R48, P4, R47, R34, 0x3 ;  /* 0x000000222f30b211 */ /* 0x001fe400078818ff */
[----:B------:R-:W-:-:S04]  /*1f00*/  LOP3.LUT R34, R46, R9, R2, 0xfe, !PT ;  /* 0x000000092e227212 */ /* 0x000fc800078efe02 */
[----:B------:R-:W-:-:S04]  /*1f10*/  ISETP.LT.OR P2, PT, R34, RZ, P2 ;  /* 0x000000ff2200720c */ /* 0x000fc80001741670 */
[----:B------:R-:W-:Y:S02]  /*1f20*/  ISETP.GE.OR P2, PT, R46, UR10, P2 ;  /* 0x0000000a2e007c0c */ /* 0x000fe40009746670 */
[----:B------:R-:W-:-:S11]  /*1f30*/  @!P3 LEA.HI.X R49, R47, R35, R58, 0x3, P4 ;  /* 0x000000232f31b211 */ /* 0x000fd600020f1c3a */
[----:B------:R-:W0:Y:S01]  /*1f40*/  @!P2 LDC.64 R34, c[0x0][0x380] ;  /* 0x0000e000ff22ab82 */ /* 0x000e220000000a00 */
[----:B------:R-:W-:Y:S01]  /*1f50*/  CS2R R46, SRZ ;  /* 0x00000000002e7805 */ /* 0x000fe2000001ff00 */
[----:B------:R-:W-:Y:S01]  /*1f60*/  @!P2 IMAD R53, R50, UR18, R9 ;  /* 0x000000123235ac24 */ /* 0x000fe2000f8e0209 */
[----:B-1----:R-:W-:Y:S02]  /*1f70*/  FSEL R51, R56, R54, !P1 ;  /* 0x0000003638337208 */ /* 0x002fe40004800000 */
[----:B------:R-:W-:Y:S02]  /*1f80*/  FSEL R56, R57, R55, !P1 ;  /* 0x0000003739387208 */ /* 0x000fe40004800000 */
[----:B------:R1:W2:Y:S01]  /*1f90*/  @!P3 LDG.E.64 R46, desc[UR6][R48.64] ;  /* 0x00000006302eb981 */ /* 0x0002a2000c1e1b00 */
[----:B------:R-:W-:Y:S02]  /*1fa0*/  @!P2 IADD3 R50, P1, PT, R53, R28, RZ ;  /* 0x0000001c3532a210 */ /* 0x000fe40007f3e0ff */
[----:B------:R-:W-:-:S02]  /*1fb0*/  ISETP.NE.AND P3, PT, R40, R45, PT ;  /* 0x0000002d2800720c */ /* 0x000fc40003f65270 */
[----:B------:R-:W-:Y:S02]  /*1fc0*/  @!P2 LEA.HI.X.SX32 R53, R53, R30, 0x1, P1 ;  /* 0x0000001e3535a211 */ /* 0x000fe400008f0eff */
[----:B0-----:R-:W-:-:S04]  /*1fd0*/  @!P2 LEA R34, P1, R50, R34, 0x3 ;  /* 0x000000223222a211 */ /* 0x001fc800078218ff */
[----:B------:R-:W-:Y:S02]  /*1fe0*/  @!P2 LEA.HI.X R35, R50, R35, R53, 0x3, P1 ;  /* 0x000000233223a211 */ /* 0x000fe400008f1c35 */
[----:B------:R-:W-:-:S04]  /*1ff0*/  ISETP.NE.AND P1, PT, R31, R12, PT ;  /* 0x0000000c1f00720c */ /* 0x000fc80003f25270 */
[----:B------:R-:W-:Y:S02]  /*2000*/  @!P3 FSEL R54, R51, R54, !P1 ;  /* 0x000000363336b208 */ /* 0x000fe40004800000 */
[----:B------:R-:W2:Y:S01]  /*2010*/  LDG.E.64 R50, desc[UR6][R32.64+0x38] ;  /* 0x0000380620327981 */ /* 0x000ea2000c1e1b00 */
[----:B------:R-:W-:Y:S02]  /*2020*/  @!P3 FSEL R55, R56, R55, !P1 ;  /* 0x000000373837b208 */ /* 0x000fe40004800000 */
[----:B------:R-:W-:-:S03]  /*2030*/  IMAD.MOV.U32 R52, RZ, RZ, R54 ;  /* 0x000000ffff347224 */ /* 0x000fc600078e0036 */
[----:B------:R-:W-:Y:S02]  /*2040*/  IMAD.MOV.U32 R53, RZ, RZ, R55 ;  /* 0x000000ffff357224 */ /* 0x000fe400078e0037 */
[----:B-1----:R-:W-:-:S03]  /*2050*/  IMAD.MOV.U32 R48, RZ, RZ, R52 ;  /* 0x000000ffff307224 */ /* 0x002fc600078e0034 */
[----:B------:R-:W-:Y:S02]  /*2060*/  MOV R49, R53 ;  /* 0x0000003500317202 */ /* 0x000fe40000000f00 */
[----:B------:R-:W-:-:S04]  /*2070*/  ISETP.EQ.AND P1, PT, R40, R45, !P1 ;  /* 0x0000002d2800720c */ /* 0x000fc80004f22270 */
[----:B--2---:R0:W1:Y:S02]  /*2080*/  DFMA R50, R50, R46, R48 ;  /* 0x0000002e3232722b */ /* 0x0040640000000030 */
[----:B0-----:R-:W-:Y:S01]  /*2090*/  CS2R R46, SRZ ;  /* 0x00000000002e7805 */ /* 0x001fe2000001ff00 */
[----:B------:R-:W2:Y:S05]  /*20a0*/  LDG.E.64 R48, desc[UR6][R32.64+0x40] ;  /* 0x0000400620307981 */ /* 0x000eaa000c1e1b00 */
[----:B------:R-:W2:Y:S01]  /*20b0*/  @!P2 LDG.E.64 R46, desc[UR6][R34.64] ;  /* 0x00000006222ea981 */ /* 0x000ea2000c1e1b00 */
[----:B------:R-:W-:Y:S01]  /*20c0*/  VIADD R39, R39, 0x1 ;  /* 0x0000000127277836 */ /* 0x000fe20000000000 */
[----:B-1----:R-:W-:-:S02]  /*20d0*/  @P1 FSEL R52, R50, R52, !P0 ;  /* 0x0000003432341208 */ /* 0x002fc40004000000 */
[----:B------:R-:W-:Y:S02]  /*20e0*/  @P1 FSEL R53, R51, R53, !P0 ;  /* 0x0000003533351208 */ /* 0x000fe40004000000 */
[----:B------:R-:W-:Y:S02]  /*20f0*/  ISETP.NE.AND P0, PT, R39, 0x3, PT ;  /* 0x000000032700780c */ /* 0x000fe40003f05270 */
[----:B------:R-:W-:Y:S01]  /*2100*/  ISETP.NE.AND P6, PT, R43, RZ, PT ;  /* 0x000000ff2b00720c */ /* 0x000fe20003fc5270 */
[----:B------:R-:W-:-:S15]  /*2110*/  VIADD R40, R40, -UR9 ;  /* 0x8000000928287c36 */ /* 0x000fde0008000000 */
[----:B------:R-:W-:-:S15]  /*2120*/  NOP ;  /* 0x0000000000007918 */ /* 0x000fde0000000000 */
[----:B------:R-:W-:-:S15]  /*2130*/  NOP ;  /* 0x0000000000007918 */ /* 0x000fde0000000000 */
[----:B------:R-:W-:-:S02]  /*2140*/  NOP ;  /* 0x0000000000007918 */ /* 0x000fc40000000000 */
[----:B--2---:R0:W1:Y:S02]  /*2150*/  DFMA R48, R48, R46, R52 ;  /* 0x0000002e3030722b */ /* 0x0040640000000034 */
[----:B0-----:R-:W-:Y:S02]  /*2160*/  IADD3 R47, P2, PT, R32, 0x48, RZ ;  /* 0x00000048202f7810 */ /* 0x001fe40007f5e0ff */
[----:B-1----:R-:W-:Y:S02]  /*2170*/  @P1 FSEL R52, R48, R52, !P6 ;  /* 0x0000003430341208 */ /* 0x002fe40007000000 */
[----:B------:R-:W-:Y:S01]  /*2180*/  @P1 FSEL R53, R49, R53, !P6 ;  /* 0x0000003531351208 */ /* 0x000fe20007000000 */
[----:B------:R-:W-:Y:S02]  /*2190*/  IMAD.X R54, RZ, RZ, R33, P2 ;  /* 0x000000ffff367224 */ /* 0x000fe400010e0621 */
[----:B------:R-:W-:Y:S02]  /*21a0*/  IMAD.MOV.U32 R34, RZ, RZ, R52 ;  /* 0x000000ffff227224 */ /* 0x000fe400078e0034 */
[----:B------:R-:W-:Y:S01]  /*21b0*/  IMAD.MOV.U32 R35, RZ, RZ, R53 ;  /* 0x000000ffff237224 */ /* 0x000fe200078e0035 */
[----:B------:R-:W-:Y:S06]  /*21c0*/  @P0 BRA `(.L_x_484) ;  /* 0xfffffff000940947 */ /* 0x000fec000383ffff */
[----:B------:R-:W-:Y:S02]  /*21d0*/  ISETP.NE.AND P6, PT, R44, RZ, PT ;  /* 0x000000ff2c00720c */ /* 0x000fe40003fc5270 */
[----:B------:R-:W-:-:S05]  /*21e0*/  IADD3 R0, P0, PT, R0, 0xd8, RZ ;  /* 0x000000d800007810 */ /* 0x000fca0007f1e0ff */
[----:B------:R-:W-:-:S06]  /*21f0*/  IMAD.X R3, RZ, RZ, R3, P0 ;  /* 0x000000ffff037224 */ /* 0x000fcc00000e0603 */
[----:B------:R-:W-:Y:S05]  /*2200*/  @!P6 BRA `(.L_x_485) ;  /* 0xffffffec00e4e947 */ /* 0x000fea000383ffff */
[----:B------:R-:W-:Y:S05]  /*2210*/  BSYNC.RECONVERGENT B0 ;  /* 0x0000000000007941 */ /* 0x000fea0003800200 */
.L_x_483:
        /* <DEDUP_REMOVED lines=30> */
.L_x_482:
        /* <DEDUP_REMOVED lines=38> */
.L_x_488:
[----:B------:R-:W-:-:S07]  /*2660*/  MOV R4, 0x2680 ;  /* 0x0000268000047802 */ /* 0x000fce0000000f00 */
[----:B---34-:R-:W-:Y:S05]  /*2670*/  CALL.REL.NOINC `($__internal_16_$__cuda_sm20_div_u64) ;  /* 0x0000001400dc7944 */ /* 0x018fea0003c00000 */
[----:B------:R-:W-:Y:S02]  /*2680*/  IMAD.MOV.U32 R4, RZ, RZ, R6 ;  /* 0x000000ffff047224 */ /* 0x000fe400078e0006 */
[----:B------:R-:W-:-:S07]  /*2690*/  IMAD.MOV.U32 R5, RZ, RZ, R7 ;  /* 0x000000ffff057224 */ /* 0x000fce00078e0007 */
.L_x_489:
[----:B---34-:R-:W-:Y:S05]  /*26a0*/  BSYNC.RECONVERGENT B0 ;  /* 0x0000000000007941 */ /* 0x018fea0003800200 */
.L_x_487:
        /* <DEDUP_REMOVED lines=66> */
[----:B------:R-:W-:-:S04]  /*2ad0*/  @P1 VIADD R7, R7, 0x1 ;  /* 0x0000000107071836 */ /* 0x000fc80000000000 */
[----:B------:R-:W-:-:S04]  /*2ae0*/  IMAD.MOV.U32 R12, RZ, RZ, R7 ;  /* 0x000000ffff0c7224 */ /* 0x000fc800078e0007 */
        /* <DEDUP_REMOVED lines=71> */
[----:B------:R0:W-:Y:S04]  /*2f60*/  STG.E.64 desc[UR6][R4.64], RZ ;  /* 0x000000ff04007986 */ /* 0x0001e8000c101b06 */
.L_x_491:
[----:B------:R-:W-:Y:S05]  /*2f70*/  BSYNC.RECONVERGENT B0 ;  /* 0x0000000000007941 */ /* 0x000fea0003800200 */
.L_x_490:
        /* <DEDUP_REMOVED lines=14> */
.L_x_492:
        /* <DEDUP_REMOVED lines=14> */
[----:B------:R-:W-:-:S02]  /*3140*/  @!P5 IMAD.IADD R5, R5, 0x1, -R10 ;  /* 0x000000010505d824 */ /* 0x000fc400078e0a0a */
[----:B------:R-:W-:-:S03]  /*3150*/  @!P5 VIADD R7, R7, 0x1 ;  /* 0x000000010707d836 */ /* 0x000fc60000000000 */
[----:B------:R-:W-:Y:S01]  /*3160*/  ISETP.GE.U32.AND P3, PT, R5, R0, PT ;  /* 0x000000000500720c */ /* 0x000fe20003f66070 */
[----:B------:R-:W-:Y:S01]  /*3170*/  IMAD.MOV.U32 R0, RZ, RZ, R10 ;  /* 0x000000ffff007224 */ /* 0x000fe200078e000a */
[----:B------:R-:W1:Y:S01]  /*3180*/  LDC R5, c[0x0][0x3c0] ;  /* 0x0000f000ff057b82 */ /* 0x000e620000000800 */
[----:B0-----:R-:W-:-:S04]  /*3190*/  VIADD R8, R11, 0xffffffe ;  /* 0x0ffffffe0b087836 */ /* 0x001fc80000000000 */
[----:B------:R0:W2:Y:S06]  /*31a0*/  F2I.FTZ.U32.TRUNC.NTZ R9, R8 ;  /* 0x0000000800097305 */ /* 0x0000ac000021f000 */
[----:B------:R-:W-:Y:S01]  /*31b0*/  @P3 VIADD R7, R7, 0x1 ;  /* 0x0000000107073836 */ /* 0x000fe20000000000 */
[----:B------:R-:W-:Y:S01]  /*31c0*/  ISETP.NE.AND P3, PT, R6, RZ, PT ;  /* 0x000000ff0600720c */ /* 0x000fe20003f65270 */
[----:B0-----:R-:W-:Y:S01]  /*31d0*/  IMAD.MOV.U32 R8, RZ, RZ, RZ ;  /* 0x000000ffff087224 */ /* 0x001fe200078e00ff */
[-C--:B-1----:R-:W-:Y:S01]  /*31e0*/  IABS R22, R5.reuse ;  /* 0x0000000500167213 */ /* 0x082fe20000000000 */
[----:B--2---:R-:W-:Y:S01]  /*31f0*/  IMAD.MOV R13, RZ, RZ, -R9 ;  /* 0x000000ffff0d7224 */ /* 0x004fe200078e0a09 */
[----:B------:R-:W-:-:S02]  /*3200*/  LOP3.LUT R25, RZ, R5, RZ, 0x33, !PT ;  /* 0x00000005ff197212 */ /* 0x000fc400078e33ff */
[----:B------:R-:W0:Y:S01]  /*3210*/  I2F.RP R17, R22 ;  /* 0x0000001600117306 */ /* 0x000e220000209400 */
[----:B------:R-:W-:-:S04]  /*3220*/  IMAD R11, R13, R10, RZ ;  /* 0x0000000a0d0b7224 */ /* 0x000fc800078e02ff */
[----:B------:R-:W-:-:S04]  /*3230*/  IMAD.HI.U32 R2, R9, R11, R8 ;  /* 0x0000000b09027227 */ /* 0x000fc800078e0008 */
[----:B------:R-:W-:Y:S02]  /*3240*/  IMAD.MOV.U32 R11, RZ, RZ, R12 ;  /* 0x000000ffff0b7224 */ /* 0x000fe400078e000c */
[----:B------:R-:W1:Y:S02]  /*3250*/  I2F.RP R12, R16 ;  /* 0x00000010000c7306 */ /* 0x000e640000209400 */
[----:B------:R-:W-:-:S04]  /*3260*/  IMAD.HI.U32 R9, R2, R11, RZ ;  /* 0x0000000b02097227 */ /* 0x000fc800078e00ff */
[----:B------:R-:W-:Y:S02]  /*3270*/  IMAD.MOV R8, RZ, RZ, -R9 ;  /* 0x000000ffff087224 */ /* 0x000fe400078e0a09 */
[----:B0-----:R-:W-:Y:S02]  /*3280*/  MUFU.RCP R17, R17 ;  /* 0x0000001100117308 */ /* 0x001fe40000001000 */
[----:B------:R-:W-:Y:S01]  /*3290*/  IMAD R11, R10, R8, R11 ;  /* 0x000000080a0b7224 */ /* 0x000fe200078e020b */
[----:B------:R-:W-:-:S04]  /*32a0*/  LOP3.LUT R8, R23, R6, RZ, 0x3c, !PT ;  /* 0x0000000617087212 */ /* 0x000fc800078e3cff */
[----:B------:R-:W-:Y:S01]  /*32b0*/  ISETP.GT.U32.AND P6, PT, R0, R11, PT ;  /* 0x0000000b0000720c */ /* 0x000fe20003fc4070 */
[----:B-1----:R-:W0:Y:S01]  /*32c0*/  MUFU.RCP R12, R12 ;  /* 0x0000000c000c7308 */ /* 0x002e220000001000 */
[----:B------:R-:W-:-:S11]  /*32d0*/  ISETP.GE.AND P2, PT, R8, RZ, PT ;  /* 0x000000ff0800720c */ /* 0x000fd60003f46270 */
[----:B------:R-:W-:Y:S01]  /*32e0*/  @!P6 IMAD.IADD R11, R11, 0x1, -R10 ;  /* 0x000000010b0be824 */ /* 0x000fe200078e0a0a */
[----:B------:R-:W-:Y:S01]  /*32f0*/  LOP3.LUT R10, R3, R6, RZ, 0x3c, !PT ;  /* 0x00000006030a7212 */ /* 0x000fe200078e3cff */
[----:B------:R-:W-:Y:S02]  /*3300*/  @!P6 VIADD R9, R9, 0x1 ;  /* 0x000000010909e836 */ /* 0x000fe40000000000 */
[----:B------:R-:W-:Y:S01]  /*3310*/  @!P2 IMAD.MOV R7, RZ, RZ, -R7 ;  /* 0x000000ffff07a224 */ /* 0x000fe200078e0a07 */
[----:B------:R-:W-:Y:S01]  /*3320*/  ISETP.GE.U32.AND P4, PT, R11, R0, PT ;  /* 0x000000000b00720c */ /* 0x000fe20003f86070 */
[----:B0-----:R-:W-:Y:S01]  /*3330*/  VIADD R13, R12, 0xffffffe ;  /* 0x0ffffffe0c0d7836 */ /* 0x001fe20000000000 */
[----:B------:R-:W-:Y:S02]  /*3340*/  ISETP.GE.AND P1, PT, R10, RZ, PT ;  /* 0x000000ff0a00720c */ /* 0x000fe40003f26270 */
[----:B------:R-:W-:Y:S01]  /*3350*/  LOP3.LUT R10, RZ, R6, RZ, 0x33, !PT ;  /* 0x00000006ff0a7212 */ /* 0x000fe200078e33ff */
[----:B------:R-:W0:Y:S08]  /*3360*/  F2I.FTZ.U32.TRUNC.NTZ R11, R13 ;  /* 0x0000000d000b7305 */ /* 0x000e30000021f000 */
[----:B------:R-:W-:-:S04]  /*3370*/  @P4 VIADD R9, R9, 0x1 ;  /* 0x0000000109094836 */ /* 0x000fc80000000000 */
[----:B------:R-:W-:Y:S01]  /*3380*/  IMAD.MOV.U32 R8, RZ, RZ, R9 ;  /* 0x000000ffff087224 */ /* 0x000fe200078e0009 */
[----:B------:R-:W-:Y:S01]  /*3390*/  SEL R9, R10, R7, !P3 ;  /* 0x000000070a097207 */ /* 0x000fe20005800000 */
[----:B0-----:R-:W-:Y:S02]  /*33a0*/  IMAD.MOV R13, RZ, RZ, -R11 ;  /* 0x000000ffff0d7224 */ /* 0x001fe400078e0a0b */
[----:B------:R-:W-:Y:S02]  /*33b0*/  @!P1 IMAD.MOV R8, RZ, RZ, -R8 ;  /* 0x000000ffff089224 */ /* 0x000fe400078e0a08 */
[----:B------:R-:W-:-:S03]  /*33c0*/  IMAD R13, R13, R16, RZ ;  /* 0x000000100d0d7224 */ /* 0x000fc600078e02ff */
[----:B------:R-:W-:Y:S01]  /*33d0*/  SEL R7, R10, R8, !P3 ;  /* 0x000000080a077207 */ /* 0x000fe20005800000 */
[----:B------:R-:W-:Y:S01]  /*33e0*/  IMAD.MOV.U32 R10, RZ, RZ, RZ ;  /* 0x000000ffff0a7224 */ /* 0x000fe200078e00ff */
        /* <DEDUP_REMOVED lines=9> */
[C---:B------:R-:W-:Y:S02]  /*3480*/  IMAD R11, R16.reuse, R8, R11 ;  /* 0x00000008100b7224 */ /* 0x040fe400078e020b */
[C---:B------:R-:W-:Y:S01]  /*3490*/  IMAD R13, R16.reuse, R14, R13 ;  /* 0x0000000e100d7224 */ /* 0x040fe200078e020d */
[----:B------:R-:W0:Y:S01]  /*34a0*/  LDC R8, c[0x0][0x3bc] ;  /* 0x0000ef00ff087b82 */ /* 0x000e220000000800 */
[----:B------:R-:W-:Y:S01]  /*34b0*/  VIADD R14, R17, 0xffffffe ;  /* 0x0ffffffe110e7836 */ /* 0x000fe20000000000 */
[C---:B------:R-:W-:Y:S02]  /*34c0*/  ISETP.GT.U32.AND P5, PT, R16.reuse, R11, PT ;  /* 0x0000000b1000720c */ /* 0x040fe40003fa4070 */
[----:B------:R-:W-:Y:S01]  /*34d0*/  ISETP.GT.U32.AND P6, PT, R16, R13, PT ;  /* 0x0000000d1000720c */ /* 0x000fe20003fc4070 */
[----:B------:R1:W2:Y:S02]  /*34e0*/  F2I.FTZ.U32.TRUNC.NTZ R15, R14 ;  /* 0x0000000e000f7305 */ /* 0x0002a4000021f000 */
[----:B-1----:R-:W-:-:S08]  /*34f0*/  IMAD.MOV.U32 R14, RZ, RZ, RZ ;  /* 0x000000ffff0e7224 */ /* 0x002fd000078e00ff */
        /* <DEDUP_REMOVED lines=10> */
[----:B--2---:R-:W-:Y:S01]  /*35a0*/  IMAD.MOV R13, RZ, RZ, -R15 ;  /* 0x000000ffff0d7224 */ /* 0x004fe200078e0a0f */
[----:B------:R-:W-:Y:S01]  /*35b0*/  LOP3.LUT R11, RZ, R4, RZ, 0x33, !PT ;  /* 0x00000004ff0b7212 */ /* 0x000fe200078e33ff */
[----:B------:R-:W-:Y:S01]  /*35c0*/  @P3 VIADD R10, R10, 0x1 ;  /* 0x000000010a0a3836 */ /* 0x000fe20000000000 */
[----:B------:R-:W-:Y:S01]  /*35d0*/  ISETP.NE.AND P3, PT, R4, RZ, PT ;  /* 0x000000ff0400720c */ /* 0x000fe20003f65270 */
[----:B------:R-:W-:Y:S01]  /*35e0*/  @P4 VIADD R12, R12, 0x1 ;  /* 0x000000010c0c4836 */ /* 0x000fe20000000000 */
[----:B0-----:R-:W-:-:S04]  /*35f0*/  IABS R24, R8 ;  /* 0x0000000800187213 */ /* 0x001fc80000000000 */
[----:B------:R-:W0:Y:S01]  /*3600*/  I2F.RP R17, R24 ;  /* 0x0000001800117306 */ /* 0x000e220000209400 */
[----:B------:R-:W-:Y:S02]  /*3610*/  @!P2 IMAD.MOV R10, RZ, RZ, -R10 ;  /* 0x000000ffff0aa224 */ /* 0x000fe400078e0a0a */
[----:B------:R-:W-:-:S03]  /*3620*/  @!P1 IMAD.MOV R12, RZ, RZ, -R12 ;  /* 0x000000ffff0c9224 */ /* 0x000fc600078e0a0c */
[C---:B------:R-:W-:Y:S02]  /*3630*/  SEL R10, R11.reuse, R10, !P3 ;  /* 0x0000000a0b0a7207 */ /* 0x040fe40005800000 */
[----:B------:R-:W-:Y:S01]  /*3640*/  SEL R12, R11, R12, !P3 ;  /* 0x0000000c0b0c7207 */ /* 0x000fe20005800000 */
[----:B------:R-:W-:Y:S01]  /*3650*/  IMAD R11, R13, R22, RZ ;  /* 0x000000160d0b7224 */ /* 0x000fe200078e02ff */
[----:B------:R-:W-:Y:S02]  /*3660*/  IABS R13, R10 ;  /* 0x0000000a000d7213 */ /* 0x000fe40000000000 */
[----:B------:R-:W-:Y:S01]  /*3670*/  IABS R16, R12 ;  /* 0x0000000c00107213 */ /* 0x000fe20000000000 */
[----:B------:R-:W-:Y:S01]  /*3680*/  IMAD.HI.U32 R14, R15, R11, R14 ;  /* 0x0000000b0f0e7227 */ /* 0x000fe200078e000e */
[----:B0-----:R-:W0:Y:S03]  /*3690*/  MUFU.RCP R17, R17 ;  /* 0x0000001100117308 */ /* 0x001e260000001000 */
[----:B------:R-:W-:-:S02]  /*36a0*/  IMAD.MOV.U32 R15, RZ, RZ, R16 ;  /* 0x000000ffff0f7224 */ /* 0x000fc400078e0010 */
        /* <DEDUP_REMOVED lines=11> */
[----:B------:R-:W-:-:S07]  /*3760*/  LOP3.LUT R17, RZ, R8, RZ, 0x33, !PT ;  /* 0x00000008ff117212 */ /* 0x000fce00078e33ff */
[--C-:B------:R-:W-:Y:S02]  /*3770*/  @!P5 IMAD.IADD R13, R13, 0x1, -R22.reuse ;  /* 0x000000010d0dd824 */ /* 0x100fe400078e0a16 */
[----:B------:R-:W-:Y:S02]  /*3780*/  @!P6 IMAD.IADD R15, R15, 0x1, -R22 ;  /* 0x000000010f0fe824 */ /* 0x000fe400078e0a16 */
[----:B------:R-:W-:Y:S01]  /*3790*/  @!P5 VIADD R11, R11, 0x1 ;  /* 0x000000010b0bd836 */ /* 0x000fe20000000000 */
[-C--:B------:R-:W-:Y:S01]  /*37a0*/  ISETP.GE.U32.AND P3, PT, R13, R22.reuse, PT ;  /* 0x000000160d00720c */ /* 0x080fe20003f66070 */
[----:B------:R-:W-:Y:S01]  /*37b0*/  @!P6 VIADD R14, R14, 0x1 ;  /* 0x000000010e0ee836 */ /* 0x000fe20000000000 */
[----:B------:R-:W-:Y:S02]  /*37c0*/  LOP3.LUT R13, R10, R5, RZ, 0x3c, !PT ;  /* 0x000000050a0d7212 */ /* 0x000fe400078e3cff */
[----:B------:R-:W-:Y:S02]  /*37d0*/  ISETP.GE.U32.AND P4, PT, R15, R22, PT ;  /* 0x000000160f00720c */ /* 0x000fe40003f86070 */
[----:B------:R-:W-:Y:S01]  /*37e0*/  ISETP.GE.AND P2, PT, R13, RZ, PT ;  /* 0x000000ff0d00720c */ /* 0x000fe20003f46270 */
[----:B------:R-:W0:Y:S06]  /*37f0*/  F2I.FTZ.U32.TRUNC.NTZ R15, R18 ;  /* 0x00000012000f7305 */ /* 0x000e2c000021f000 */
[----:B------:R-:W-:Y:S01]  /*3800*/  @P3 VIADD R11, R11, 0x1 ;  /* 0x000000010b0b3836 */ /* 0x000fe20000000000 */
[----:B------:R-:W-:-:S03]  /*3810*/  ISETP.NE.AND P3, PT, R5, RZ, PT ;  /* 0x000000ff0500720c */ /* 0x000fc60003f65270 */
[----:B------:R-:W-:Y:S02]  /*3820*/  @P4 VIADD R14, R14, 0x1 ;  /* 0x000000010e0e4836 */ /* 0x000fe40000000000 */
[----:B------:R-:W-:Y:S02]  /*3830*/  @!P2 IMAD.MOV R11, RZ, RZ, -R11 ;  /* 0x000000ffff0ba224 */ /* 0x000fe400078e0a0b */
[----:B------:R-:W-:Y:S02]  /*3840*/  @!P1 IMAD.MOV R14, RZ, RZ, -R14 ;  /* 0x000000ffff0e9224 */ /* 0x000fe400078e0a0e */
[----:B0-----:R-:W-:Y:S01]  /*3850*/  IMAD.MOV R13, RZ, RZ, -R15 ;  /* 0x000000ffff0d7224 */ /* 0x001fe200078e0a0f */
        /* <DEDUP_REMOVED lines=26> */
[----:B------:R-:W-:Y:S01]  /*3a00*/  ISETP.GE.AND P1, PT, R15, RZ, PT ;  /* 0x000000ff0f00720c */ /* 0x000fe20003f26270 */
[----:B------:R-:W-:Y:S02]  /*3a10*/  IMAD.MOV R15, RZ, RZ, -R7 ;  /* 0x000000ffff0f7224 */ /* 0x000fe400078e0a07 */
[----:B------:R-:W-:Y:S01]  /*3a20*/  @P3 VIADD R11, R11, 0x1 ;  /* 0x000000010b0b3836 */ /* 0x000fe20000000000 */
[----:B------:R-:W-:Y:S01]  /*3a30*/  ISETP.NE.AND P3, PT, R8, RZ, PT ;  /* 0x000000ff0800720c */ /* 0x000fe20003f65270 */
[----:B------:R-:W-:Y:S02]  /*3a40*/  IMAD R23, R6, R13, R23 ;  /* 0x0000000d06177224 */ /* 0x000fe400078e0217 */
[----:B------:R-:W-:Y:S02]  /*3a50*/  @P4 VIADD R14, R14, 0x1 ;  /* 0x000000010e0e4836 */ /* 0x000fe40000000000 */
[----:B------:R-:W-:-:S02]  /*3a60*/  IMAD.MOV R13, RZ, RZ, -R10 ;  /* 0x000000ffff0d7224 */ /* 0x000fc400078e0a0a */
[----:B------:R-:W-:Y:S02]  /*3a70*/  @!P2 IMAD.MOV R11, RZ, RZ, -R11 ;  /* 0x000000ffff0ba224 */ /* 0x000fe400078e0a0b */
[----:B------:R-:W-:Y:S02]  /*3a80*/  IMAD R18, R6, R15, R3 ;  /* 0x0000000f06127224 */ /* 0x000fe400078e0203 */
[----:B------:R-:W-:Y:S01]  /*3a90*/  IMAD.MOV R6, RZ, RZ, -R19 ;  /* 0x000000ffff067224 */ /* 0x000fe200078e0a13 */
[C---:B------:R-:W-:Y:S01]  /*3aa0*/  SEL R11, R17.reuse, R11, !P3 ;  /* 0x0000000b110b7207 */ /* 0x040fe20005800000 */
[----:B------:R-:W-:Y:S02]  /*3ab0*/  @!P1 IMAD.MOV R14, RZ, RZ, -R14 ;  /* 0x000000ffff0e9224 */ /* 0x000fe400078e0a0e */
[----:B------:R-:W-:Y:S02]  /*3ac0*/  IMAD R16, R4, R13, R9 ;  /* 0x0000000d04107224 */ /* 0x000fe400078e0209 */
[----:B------:R-:W-:Y:S01]  /*3ad0*/  IMAD.MOV R13, RZ, RZ, -R12 ;  /* 0x000000ffff0d7224 */ /* 0x000fe200078e0a0c */
[----:B------:R-:W-:Y:S01]  /*3ae0*/  SEL R14, R17, R14, !P3 ;  /* 0x0000000e110e7207 */ /* 0x000fe20005800000 */
[----:B------:R-:W-:-:S02]  /*3af0*/  IMAD.MOV R15, RZ, RZ, -R25 ;  /* 0x000000ffff0f7224 */ /* 0x000fc400078e0a19 */
[C---:B------:R-:W-:Y:S02]  /*3b00*/  IMAD R10, R5.reuse, R6, R10 ;  /* 0x00000006050a7224 */ /* 0x040fe400078e020a */
[----:B------:R-:W-:Y:S02]  /*3b10*/  IMAD R13, R4, R13, R7 ;  /* 0x0000000d040d7224 */ /* 0x000fe400078e0207 */
[----:B------:R-:W-:Y:S02]  /*3b20*/  IMAD R15, R5, R15, R12 ;  /* 0x0000000f050f7224 */ /* 0x000fe400078e020c */
[----:B------:R-:W-:Y:S02]  /*3b30*/  IMAD.MOV R9, RZ, RZ, -R11 ;  /* 0x000000ffff097224 */ /* 0x000fe400078e0a0b */
[----:B------:R-:W-:Y:S01]  /*3b40*/  IMAD R7, R23, UR11, RZ ;  /* 0x0000000b17077c24 */ /* 0x000fe2000f8e02ff */
[----:B------:R-:W-:Y:S01]  /*3b50*/  IADD3 R23, P0, PT, R20, R3, RZ ;  /* 0x0000000314177210 */ /* 0x000fe20007f1e0ff */
[----:B------:R-:W-:-:S02]  /*3b60*/  IMAD R6, R16, UR10, RZ ;  /* 0x0000000a10067c24 */ /* 0x000fc4000f8e02ff */
[----:B------:R-:W-:Y:S02]  /*3b70*/  IMAD R5, R10, UR9, RZ ;  /* 0x000000090a057c24 */ /* 0x000fe4000f8e02ff */
[----:B------:R-:W-:Y:S02]  /*3b80*/  IMAD.MOV R17, RZ, RZ, -R14 ;  /* 0x000000ffff117224 */ /* 0x000fe400078e0a0e */
[----:B------:R-:W-:Y:S01]  /*3b90*/  IMAD R4, R8, R9, R19 ;  /* 0x0000000908047224 */ /* 0x000fe200078e0213 */
[--C-:B------:R-:W-:Y:S01]  /*3ba0*/  IADD3 R16, P1, P2, R5, R6, R7.reuse ;  /* 0x0000000605107210 */ /* 0x100fe20007a3e007 */
[----:B------:R-:W-:Y:S01]  /*3bb0*/  IMAD R12, R18, UR11, RZ ;  /* 0x0000000b120c7c24 */ /* 0x000fe2000f8e02ff */
[----:B------:R-:W-:Y:S01]  /*3bc0*/  SHF.R.S32.HI R6, RZ, 0x1f, R6 ;  /* 0x0000001fff067819 */ /* 0x000fe20000011406 */
        /* <DEDUP_REMOVED lines=34> */
        .weak           $__internal_16_$__cuda_sm20_div_u64
        .type           $__internal_16_$__cuda_sm20_div_u64,@function
        .size           $__internal_16_$__cuda_sm20_div_u64,(.L_x_864 - $__internal_16_$__cuda_sm20_div_u64)
$__internal_16_$__cuda_sm20_div_u64:
        /* <DEDUP_REMOVED lines=22> */
[----:B------:R-:W-:Y:S02]  /*3f50*/  IADD3.X R11, PT, PT, RZ, RZ, R8, P2, P1 ;  /* 0x000000ffff0b7210 */ /* 0x000fe400017e2408 */
        /* <DEDUP_REMOVED lines=18> */
[----:B------:R-:W-:-:S04]  /*4080*/  IMAD.X R6, RZ, RZ, R11, P0 ;  /* 0x000000ffff067224 */ /* 0x000fc800000e060b */
[----:B------:R-:W-:Y:S02]  /*4090*/  IMAD.X R11, RZ, RZ, R6, P1 ;  /* 0x000000ffff0b7224 */ /* 0x000fe400008e0606 */
[----:B------:R-:W-:-:S04]  /*40a0*/  IMAD.WIDE.U32 R6, R9, R20, RZ ;  /* 0x0000001409067225 */ /* 0x000fc800078e00ff */
[-C--:B------:R-:W-:Y:S01]  /*40b0*/  IMAD R7, R11, R20.reuse, R7 ;  /* 0x000000140b077224 */ /* 0x080fe200078e0207 */
[----:B------:R-:W-:Y:S02]  /*40c0*/  IADD3 R13, P0, PT, -R6, R5, RZ ;  /* 0x00000005060d7210 */ /* 0x000fe40007f1e1ff */
        /* <DEDUP_REMOVED lines=10> */
[----:B------:R-:W-:-:S02]  /*4170*/  SEL R8, R8, R11, P0 ;  /* 0x0000000b08087207 */ /* 0x000fc40000000000 */
[----:B------:R-:W-:Y:S01]  /*4180*/  ISETP.GE.U32.AND P0, PT, R5, R20, PT ;  /* 0x000000140500720c */ /* 0x000fe20003f06070 */
[----:B------:R-:W-:Y:S01]  /*4190*/  IMAD.MOV.U32 R5, RZ, RZ, 0x0 ;  /* 0x00000000ff057424 */ /* 0x000fe200078e00ff */
[----:B------:R-:W-:Y:S02]  /*41a0*/  IADD3 R6, P2, PT, R9, 0x1, RZ ;  /* 0x0000000109067810 */ /* 0x000fe40007f5e0ff */
[----:B------:R-:W-:Y:S02]  /*41b0*/  ISETP.GE.U32.AND.EX P0, PT, R7, RZ, PT, P0 ;  /* 0x000000ff0700720c */ /* 0x000fe40003f06100 */
[----:B------:R-:W-:Y:S01]  /*41c0*/  ISETP.NE.U32.AND P1, PT, R20, RZ, PT ;  /* 0x000000ff1400720c */ /* 0x000fe20003f25070 */
[----:B------:R-:W-:Y:S01]  /*41d0*/  IMAD.X R7, RZ, RZ, R8, P2 ;  /* 0x000000ffff077224 */ /* 0x000fe200010e0608 */
[----:B------:R-:W-:Y:S02]  /*41e0*/  SEL R6, R6, R9, P0 ;  /* 0x0000000906067207 */ /* 0x000fe40000000000 */
[----:B------:R-:W-:-:S02]  /*41f0*/  ISETP.NE.AND.EX P1, PT, RZ, RZ, PT, P1 ;  /* 0x000000ffff00720c */ /* 0x000fc40003f25310 */
[----:B------:R-:W-:Y:S02]  /*4200*/  SEL R7, R7, R8, P0 ;  /* 0x0000000807077207 */ /* 0x000fe40000000000 */
[----:B------:R-:W-:Y:S02]  /*4210*/  SEL R6, R6, 0xffffffff, P1 ;  /* 0xffffffff06067807 */ /* 0x000fe40000800000 */
[----:B------:R-:W-:Y:S01]  /*4220*/  SEL R7, R7, 0xffffffff, P1 ;  /* 0xffffffff07077807 */ /* 0x000fe20000800000 */
[----:B------:R-:W-:Y:S06]  /*4230*/  RET.REL.NODEC R4 `(_ZN2at6native51_GLOBAL__N__11011a27_18_DepthwiseConv3d_cu_35e0c7b543conv_depthwise3d_cuda_backward_input_kernelIddLi3ELi3ELi3ELin1ELin1ELin1ELin1ELin1ELin1EEEvNS_27GenericPackedTensorAccessorIKT_Lm5ENS_16DefaultPtrTraitsEiEENS3_IS4_Lm5ES6_iEES7_iiiiiiiii) ;  /* 0xffffffbc04707950 */ /* 0x000fec0003c3ffff */
.L_x_493:
        /* <DEDUP_REMOVED lines=12> */
.L_x_864:


//--------------------- .text._ZN2at6native51_GLOBAL__N__11011a27_18_DepthwiseConv3d_cu_35e0c7b543conv_depthwise3d_cuda_backward_input_kernelIddLi3ELi3ELi3ELin1ELin1ELin1ELi1ELi1ELi1EEEvNS_27GenericPackedTensorAccessorIKT_Lm5ENS_16DefaultPtrTraitsEiEENS3_IS4_Lm5ES6_iEES7_iiiiiiiii --------------------------
	.section	.text._ZN2at6native51_GLOBAL__N__11011a27_18_DepthwiseConv3d_cu_35e0c7b543conv_depthwise3d_cuda_backward_input_kernelIddLi3ELi3ELi3ELin1ELin1ELin1ELi1ELi1ELi1EEEvNS_27GenericPackedTensorAccessorIKT_Lm5ENS_16DefaultPtrTraitsEiEENS3_IS4_Lm5ES6_iEES7_iiiiiiiii,"ax",@progbits
	.align	128
.text._ZN2at6native51_GLOBAL__N__11011a27_18_DepthwiseConv3d_cu_35e0c7b543conv_depthwise3d_cuda_backward_input_kernelIddLi3ELi3ELi3ELin1ELin1ELin1ELi1ELi1ELi1EEEvNS_27GenericPackedTensorAccessorIKT_Lm5ENS_16DefaultPtrTraitsEiEENS3_IS4_Lm5ES6_iEES7_iiiiiiiii:
        .type           _ZN2at6native51_GLOBAL__N__11011a27_18_DepthwiseConv3d_cu_35e0c7b543conv_depthwise3d_cuda_backward_input_kernelIddLi3ELi3ELi3ELin1ELin1ELin1ELi1ELi1ELi1EEEvNS_27GenericPackedTensorAccessorIKT_Lm5ENS_16DefaultPtrTraitsEiEENS3_IS4_Lm5ES6_iEES7_iiiiiiiii,@function
        .size           _ZN2at6native51_GLOBAL__N__11011a27_18_DepthwiseConv3d_cu_35e0c7b543conv_depthwise3d_cuda_backward_input_kernelIddLi3ELi3ELi3ELin1ELin1ELin1ELi1ELi1ELi1EEEvNS_27GenericPackedTensorAccessorIKT_Lm5ENS_16DefaultPtrTraitsEiEENS3_IS4_Lm5ES6_iEES7_iiiiiiiii,(.L_x_866 - _ZN2at6native51_GLOBAL__N__11011a27_18_DepthwiseConv3d_cu_35e0c7b543conv_depthwise3d_cuda_backward_input_kernelIddLi3ELi3ELi3ELin1ELin1ELin1ELi1ELi1ELi1EEEvNS_27GenericPackedTensorAccessorIKT_Lm5ENS_16DefaultPtrTraitsEiEENS3_IS4_Lm5ES6_iEES7_iiiiiiiii)
        .other          _ZN2at6native51_GLOBAL__N__11011a27_18_DepthwiseConv3d_cu_35e0c7b543conv_depthwise3d_cuda_backward_input_kernelIddLi3ELi3ELi3ELin1ELin1ELin1ELi1ELi1ELi1EEEvNS_27GenericPackedTensorAccessorIKT_Lm5ENS_16DefaultPtrTraitsEiEENS3_IS4_Lm5ES6_iEES7_iiiiiiiii,@"STO_CUDA_ENTRY STV_DEFAULT"
_ZN2at6native51_GLOBAL__N__11011a27_18_DepthwiseConv3d_cu_35e0c7b543conv_depthwise3d_cuda_backward_input_kernelIddLi3ELi3ELi3ELin1ELin1ELin1ELi1ELi1ELi1EEEvNS_27GenericPackedTensorAccessorIKT_Lm5ENS_16DefaultPtrTraitsEiEENS3_IS4_Lm5ES6_iEES7_iiiiiiiii:
        /* <DEDUP_REMOVED lines=25> */
[----:B------:R-:W-:Y:S02]  /*0190*/  @!P2 IMAD.IADD R0, R0, 0x1, -R5 ;  /* 0x000000010000a824 */ /* 0x000fe400078e0a05 */
[----:B---3--:R-:W-:-:S03]  /*01a0*/  IMAD.WIDE.U32 R32, R43, UR6, R2 ;  /* 0x000000062b207c25 */ /* 0x008fc6000f8e0002 */
[----:B------:R-:W-:Y:S01]  /*01b0*/  ISETP.GE.U32.AND P1, PT, R0, R5, PT ;  /* 0x000000050000720c */ /* 0x000fe20003f26070 */
[----:B------:R-:W-:Y:S01]  /*01c0*/  @!P2 VIADD R35, R35, 0x1 ;  /* 0x000000012323a836 */ /* 0x000fe20000000000 */
[----:B------:R-:W-:Y:S02]  /*01d0*/  ISETP.GE.U32.AND P0, PT, R32, UR4, PT ;  /* 0x0000000420007c0c */ /* 0x000fe4000bf06070 */
[----:B------:R-:W-:Y:S02]  /*01e0*/  LOP3.LUT R0, R9, R4, RZ, 0x3c, !PT ;  /* 0x0000000409007212 */ /* 0x000fe400078e3cff */
[----:B------:R-:W-:Y:S02]  /*01f0*/  ISETP.GE.AND.EX P0, PT, R33, UR5, PT, P0 ;  /* 0x0000000521007c0c */ /* 0x000fe4000bf06300 */
[----:B------:R-:W-:Y:S02]  /*0200*/  ISETP.GE.AND P3, PT, R0, RZ, PT ;  /* 0x000000ff0000720c */ /* 0x000fe40003f66270 */
[----:B------:R-:W-:-:S03]  /*0210*/  ISETP.NE.AND P2, PT, R4, RZ, PT ;  /* 0x000000ff0400720c */ /* 0x000fc60003f45270 */
        /* <DEDUP_REMOVED lines=16> */
.L_x_498:
[----:B------:R-:W0:Y:S01]  /*0320*/  LDC R31, c[0x0][0x3c8] ;  /* 0x0000f200ff1f7b82 */ /* 0x000e220000000800 */
[----:B------:R-:W-:Y:S01]  /*0330*/  IABS R6, R32 ;  /* 0x0000002000067213 */ /* 0x000fe20000000000 */
[----:B------:R-:W5:Y:S01]  /*0340*/  LDCU UR5, c[0x0][0x3fc] ;  /* 0x00007f80ff0577ac */ /* 0x000f620008000800 */
[----:B------:R-:W-:Y:S01]  /*0350*/  BSSY.RECONVERGENT B0, `(.L_x_495) ;  /* 0x000014b000007945 */ /* 0x000fe20003800200 */
[----:B------:R-:W-:Y:S01]  /*0360*/  CS2R R48, SRZ ;  /* 0x0000000000307805 */ /* 0x000fe2000001ff00 */
        /* <DEDUP_REMOVED lines=17> */
[----:B-1----:R-:W-:-:S06]  /*0480*/  IADD3 R2, PT, PT, R0, 0xffffffe, RZ ;  /* 0x0ffffffe00027810 */ /* 0x002fcc0007ffe0ff */
        /* <DEDUP_REMOVED lines=14> */
[----:B------:R-:W-:Y:S02]  /*0570*/  @!P1 IMAD.IADD R2, R2, 0x1, -R5 ;  /* 0x0000000102029824 */ /* 0x000fe400078e0a05 */
[----:B------:R-:W-:Y:S01]  /*0580*/  @!P1 VIADD R0, R0, 0x1 ;  /* 0x0000000100009836 */ /* 0x000fe20000000000 */
[----:B------:R-:W-:Y:S01]  /*0590*/  ISETP.NE.AND P1, PT, R31, RZ, PT ;  /* 0x000000ff1f00720c */ /* 0x000fe20003f25270 */
[----:B------:R-:W1:Y:S01]  /*05a0*/  F2I.FTZ.U32.TRUNC.NTZ R3, R3 ;  /* 0x0000000300037305 */ /* 0x000e62000021f000 */
[----:B------:R-:W-:Y:S02]  /*05b0*/  ISETP.GE.U32.AND P0, PT, R2, R5, PT ;  /* 0x000000050200720c */ /* 0x000fe40003f06070 */
[----:B------:R-:W-:-:S04]  /*05c0*/  LOP3.LUT R2, R32, R31, RZ, 0x3c, !PT ;  /* 0x0000001f20027212 */ /* 0x000fc800078e3cff */
[----:B------:R-:W-:Y:S01]  /*05d0*/  ISETP.GE.AND P2, PT, R2, RZ, PT ;  /* 0x000000ff0200720c */ /* 0x000fe20003f46270 */
[----:B------:R-:W-:Y:S01]  /*05e0*/  HFMA2 R2, -RZ, RZ, 0, 0 ;  /* 0x00000000ff027431 */ /* 0x000fe200000001ff */
[----:B---3--:R-:W3:Y:S05]  /*05f0*/  MUFU.RCP R6, R6 ;  /* 0x0000000600067308 */ /* 0x008eea0000001000 */
[----:B------:R-:W-:Y:S02]  /*0600*/  @P0 VIADD R0, R0, 0x1 ;  /* 0x0000000100000836 */ /* 0x000fe40000000000 */
[----:B-1----:R-:W-:-:S04]  /*0610*/  IMAD.MOV R5, RZ, RZ, -R3 ;  /* 0x000000ffff057224 */ /* 0x002fc800078e0a03 */
[----:B------:R-:W-:Y:S01]  /*0620*/  @!P2 IMAD.MOV R0, RZ, RZ, -R0 ;  /* 0x000000ffff00a224 */ /* 0x000fe200078e0a00 */
[----:B------:R-:W-:Y:S01]  /*0630*/  @!P1 LOP3.LUT R0, RZ, R31, RZ, 0x33, !PT ;  /* 0x0000001fff009212 */ /* 0x000fe200078e33ff */
[----:B------:R-:W-:-:S03]  /*0640*/  IMAD R5, R5, R8, RZ ;  /* 0x0000000805057224 */ /* 0x000fc600078e02ff */
[----:B------:R-:W-:Y:S01]  /*0650*/  IABS R4, R0 ;  /* 0x0000000000047213 */ /* 0x000fe20000000000 */
[----:B------:R-:W-:-:S04]  /*0660*/  IMAD.HI.U32 R2, R3, R5, R2 ;  /* 0x0000000503027227 */ /* 0x000fc800078e0002 */
[----:B------:R-:W-:-:S04]  /*0670*/  IMAD.MOV.U32 R3, RZ, RZ, R4 ;  /* 0x000000ffff037224 */ /* 0x000fc800078e0004 */
        /* <DEDUP_REMOVED lines=18> */
[----:B------:R-:W-:Y:S01]  /*07a0*/  @!P2 IMAD.MOV R2, RZ, RZ, -R2 ;  /* 0x000000ffff02a224 */ /* 0x000fe200078e0a02 */
[----:B------:R-:W-:-:S04]  /*07b0*/  @!P1 LOP3.LUT R2, RZ, R25, RZ, 0x33, !PT ;  /* 0x00000019ff029212 */ /* 0x000fc800078e33ff */
[----:B------:R-:W-:Y:S02]  /*07c0*/  IABS R7, R2 ;  /* 0x0000000200077213 */ /* 0x000fe40000000000 */
[----:B-1----:R-:W-:Y:S02]  /*07d0*/  IABS R6, R8 ;  /* 0x0000000800067213 */ /* 0x002fe40000000000 */
[----:B------:R-:W-:Y:S02]  /*07e0*/  MOV R3, R7 ;  /* 0x0000000700037202 */ /* 0x000fe40000000f00 */
[----:B------:R-:W1:Y:S03]  /*07f0*/  I2F.RP R7, R6 ;  /* 0x0000000600077306 */ /* 0x000e660000209400 */
[----:B------:R-:W-:-:S04]  /*0800*/  IMAD.HI.U32 R4, R4, R3, RZ ;  /* 0x0000000304047227 */ /* 0x000fc800078e00ff */
[----:B------:R-:W-:-:S04]  /*0810*/  IMAD.MOV R5, RZ, RZ, -R4 ;  /* 0x000000ffff057224 */ /* 0x000fc800078e0a04 */
[C---:B------:R-:W-:Y:S01]  /*0820*/  IMAD R3, R10.reuse, R5, R3 ;  /* 0x000000050a037224 */ /* 0x040fe200078e0203 */
[----:B-1----:R-:W1:Y:S04]  /*0830*/  MUFU.RCP R7, R7 ;  /* 0x0000000700077308 */ /* 0x002e680000001000 */
[----:B------:R-:W-:-:S13]  /*0840*/  ISETP.GT.U32.AND P1, PT, R10, R3, PT ;  /* 0x000000030a00720c */ /* 0x000fda0003f24070 */
[----:B------:R-:W-:Y:S02]  /*0850*/  @!P1 IMAD.IADD R3, R3, 0x1, -R10 ;  /* 0x0000000103039824 */ /* 0x000fe400078e0a0a */
[----:B------:R-:W-:Y:S01]  /*0860*/  @!P1 VIADD R4, R4, 0x1 ;  /* 0x0000000104049836 */ /* 0x000fe20000000000 */
        /* <DEDUP_REMOVED lines=8> */
[----:B------:R-:W-:Y:S02]  /*08f0*/  HFMA2 R4, -RZ, RZ, 0, 0 ;  /* 0x00000000ff047431 */ /* 0x000fe400000001ff */
[----:B-1----:R-:W-:Y:S02]  /*0900*/  IMAD.MOV R3, RZ, RZ, -R5 ;  /* 0x000000ffff037224 */ /* 0x002fe400078e0a05 */
[----:B------:R-:W-:Y:S01]  /*0910*/  @!P2 IMAD.MOV R7, RZ, RZ, -R7 ;  /* 0x000000ffff07a224 */ /* 0x000fe200078e0a07 */
[----:B------:R-:W-:Y:S01]  /*0920*/  @!P1 LOP3.LUT R7, RZ, R23, RZ, 0x33, !PT ;  /* 0x00000017ff079212 */ /* 0x000fe200078e33ff */
[----:B------:R-:W-:-:S03]  /*0930*/  IMAD R3, R3, R6, RZ ;  /* 0x0000000603037224 */ /* 0x000fc600078e02ff */
[----:B------:R-:W-:Y:S01]  /*0940*/  IABS R9, R7 ;  /* 0x0000000700097213 */ /* 0x000fe20000000000 */
[----:B------:R-:W-:Y:S01]  /*0950*/  IMAD.HI.U32 R4, R5, R3, R4 ;  /* 0x0000000305047227 */ /* 0x000fe200078e0004 */
[----:B------:R-:W-:-:S03]  /*0960*/  IADD3 R5, PT, PT, -R2, RZ, RZ ;  /* 0x000000ff02057210 */ /* 0x000fc60007ffe1ff */
[----:B------:R-:W-:Y:S02]  /*0970*/  IMAD.MOV.U32 R3, RZ, RZ, R9 ;  /* 0x000000ffff037224 */ /* 0x000fe400078e0009 */
[----:B------:R-:W-:Y:S02]  /*0980*/  IMAD R25, R25, R5, R0 ;  /* 0x0000000519197224 */ /* 0x000fe400078e0200 */
[----:B------:R-:W-:-:S04]  /*0990*/  IMAD.HI.U32 R30, R4, R3, RZ ;  /* 0x00000003041e7227 */ /* 0x000fc800078e00ff */
[----:B------:R-:W-:Y:S02]  /*09a0*/  IMAD.MOV R4, RZ, RZ, -R30 ;  /* 0x000000ffff047224 */ /* 0x000fe400078e0a1e */
[----:B------:R-:W-:Y:S02]  /*09b0*/  VIADD R19, R25, UR12 ;  /* 0x0000000c19137c36 */ /* 0x000fe40008000000 */
[C---:B------:R-:W-:Y:S02]  /*09c0*/  IMAD R3, R6.reuse, R4, R3 ;  /* 0x0000000406037224 */ /* 0x040fe400078e0203 */
[----:B------:R-:W-:Y:S02]  /*09d0*/  IMAD.MOV R4, RZ, RZ, -R0 ;  /* 0x000000ffff047224 */ /* 0x000fe400078e0a00 */
[----:B------:R-:W-:Y:S01]  /*09e0*/  IMAD R0, RZ, RZ, -UR11 ;  /* 0x8000000bff007e24 */ /* 0x000fe2000f8e02ff */
[----:B------:R-:W-:Y:S01]  /*09f0*/  ISETP.GT.U32.AND P1, PT, R6, R3, PT ;  /* 0x000000030600720c */ /* 0x000fe20003f24070 */
[----:B------:R-:W1:Y:S01]  /*0a00*/  LDCU UR11, c[0x0][0x398] ;  /* 0x00007300ff0b77ac */ /* 0x000e620008000800 */
[----:B------:R-:W-:-:S02]  /*0a10*/  IMAD R31, R31, R4, R32 ;  /* 0x000000041f1f7224 */ /* 0x000fc400078e0220 */
[----:B--2---:R-:W-:Y:S02]  /*0a20*/  IMAD.MOV R4, RZ, RZ, -R12 ;  /* 0x000000ffff047224 */ /* 0x004fe400078e0a0c */
[C---:B------:R-:W-:Y:S01]  /*0a30*/  VIADD R16, R31.reuse, UR13 ;  /* 0x0000000d1f107c36 */ /* 0x040fe20008000000 */
[--C-:B------:R-:W-:Y:S01]  /*0a40*/  IADD3 R9, PT, PT, R31, UR13, -R14.reuse ;  /* 0x0000000d1f097c10 */ /* 0x100fe2000fffe80e */
[----:B------:R-:W-:Y:S02]  /*0a50*/  IMAD R15, R4, 0x2, R19 ;  /* 0x00000002040f7824 */ /* 0x000fe400078e0213 */
[----:B------:R-:W-:Y:S02]  /*0a60*/  IMAD.IADD R14, R16, 0x1, -R14 ;  /* 0x00000001100e7824 */ /* 0x000fe400078e0a0e */
[----:B------:R-:W-:Y:S02]  /*0a70*/  IMAD.IADD R13, R19, 0x1, -R12 ;  /* 0x00000001130d7824 */ /* 0x000fe400078e0a0c */
        /* <DEDUP_REMOVED lines=13> */
[----:B------:R-:W-:-:S05]  /*0b50*/  @!P1 LOP3.LUT R30, RZ, R8, RZ, 0x33, !PT ;  /* 0x00000008ff1e9212 */ /* 0x000fca00078e33ff */
[----:B------:R-:W-:-:S04]  /*0b60*/  IMAD.MOV R24, RZ, RZ, -R30 ;  /* 0x000000ffff187224 */ /* 0x000fc800078e0a1e */
[----:B------:R-:W-:Y:S02]  /*0b70*/  IMAD R24, R8, R24, R7 ;  /* 0x0000001808187224 */ /* 0x000fe400078e0207 */
[----:B------:R-:W-:Y:S02]  /*0b80*/  IMAD.IADD R8, R18, 0x1, R31 ;  /* 0x0000000112087824 */ /* 0x000fe400078e021f */
[----:B------:R-:W-:-:S04]  /*0b90*/  IMAD R41, R35, R24, RZ ;  /* 0x0000001823297224 */ /* 0x000fc800078e02ff */
[----:B------:R-:W-:Y:S01]  /*0ba0*/  IMAD R3, R41, UR5, RZ ;  /* 0x0000000529037c24 */ /* 0x000fe2000f8e02ff */
[----:B------:R-:W2:Y:S03]  /*0bb0*/  LDCU UR5, c[0x0][0x41c] ;  /* 0x00008380ff0577ac */ /* 0x000ea60008000800 */
[----:B0-----:R-:W-:-:S04]  /*0bc0*/  IMAD.WIDE R20, R3, 0x8, R20 ;  /* 0x0000000803147825 */ /* 0x001fc800078e0214 */
[----:B------:R-:W-:Y:S01]  /*0bd0*/  IMAD.MOV.U32 R22, RZ, RZ, R20 ;  /* 0x000000ffff167224 */ /* 0x000fe200078e0014 */
        /* <DEDUP_REMOVED lines=11> */
.L_x_497:
[----:B------:R-:W0:Y:S01]  /*0c90*/  LDCU UR14, c[0x0][0x41c] ;  /* 0x00008380ff0e77ac */ /* 0x000e220008000800 */
[C---:B------:R-:W-:Y:S01]  /*0ca0*/  IMAD R0, R35.reuse, R24, RZ ;  /* 0x0000001823007224 */ /* 0x040fe200078e02ff */
[----:B------:R-:W-:Y:S01]  /*0cb0*/  MOV R45, R22 ;  /* 0x00000016002d7202 */ /* 0x000fe20000000f00 */
[----:B------:R-:W-:Y:S01]  /*0cc0*/  IMAD.IADD R27, R20, 0x1, R25 ;  /* 0x00000001141b7824 */ /* 0x000fe200078e0219 */
[----:B------:R-:W1:Y:S01]  /*0cd0*/  LDCU UR5, c[0x0][0x3a0] ;  /* 0x00007400ff0577ac */ /* 0x000e620008000800 */
[----:B------:R-:W-:Y:S01]  /*0ce0*/  IMAD.IADD R0, R35, 0x1, R0 ;  /* 0x0000000123007824 */ /* 0x000fe200078e0200 */
[----:B------:R-:W-:Y:S01]  /*0cf0*/  LOP3.LUT R37, R16, R19, RZ, 0xfc, !PT ;  /* 0x0000001310257212 */ /* 0x000fe200078efcff */
[----:B------:R-:W-:Y:S01]  /*0d00*/  IMAD.IADD R26, R18, 0x1, R31 ;  /* 0x00000001121a7824 */ /* 0x000fe200078e021f */
[----:B------:R-:W2:Y:S01]  /*0d10*/  LDCU.64 UR12, c[0x0][0x398] ;  /* 0x00007300ff0c77ac */ /* 0x000ea20008000a00 */
[----:B------:R-:W-:Y:S02]  /*0d20*/  IMAD.MOV.U32 R39, RZ, RZ, RZ ;  /* 0x000000ffff277224 */ /* 0x000fe400078e00ff */
[----:B------:R-:W-:Y:S01]  /*0d30*/  IMAD.MOV.U32 R42, RZ, RZ, R10 ;  /* 0x000000ffff2a7224 */ /* 0x000fe200078e000a */
[----:B------:R-:W3:Y:S01]  /*0d40*/  LDCU UR15, c[0x0][0x394] ;  /* 0x00007280ff0f77ac */ /* 0x000ee20008000800 */
[----:B------:R-:W-:-:S02]  /*0d50*/  IMAD.MOV.U32 R34, RZ, RZ, R6 ;  /* 0x000000ffff227224 */ /* 0x000fc400078e0006 */
[----:B------:R-:W-:Y:S01]  /*0d60*/  IMAD.MOV.U32 R36, RZ, RZ, R9 ;  /* 0x000000ffff247224 */ /* 0x000fe200078e0009 */
[----:B------:R-:W4:Y:S01]  /*0d70*/  LDCU UR6, c[0x0][0x394] ;  /* 0x00007280ff0677ac */ /* 0x000f220008000800 */
[----:B------:R-:W-:Y:S01]  /*0d80*/  IMAD.MOV.U32 R38, RZ, RZ, R8 ;  /* 0x000000ffff267224 */ /* 0x000fe200078e0008 */
[----:B0-----:R-:W-:Y:S01]  /*0d90*/  IADD3 R4, PT, PT, R23, UR14, RZ ;  /* 0x0000000e17047c10 */ /* 0x001fe2000fffe0ff */
[----:B------:R-:W-:Y:S01]  /*0da0*/  IMAD.MOV.U32 R40, RZ, RZ, R11 ;  /* 0x000000ffff287224 */ /* 0x000fe200078e000b */
[----:B------:R-:W0:Y:S01]  /*0db0*/  LDCU UR11, c[0x0][0x398] ;  /* 0x00007300ff0b77ac */ /* 0x000e220008000800 */
[----:B------:R-:W-:Y:S02]  /*0dc0*/  IMAD.MOV.U32 R50, RZ, RZ, R21 ;  /* 0x000000ffff327224 */ /* 0x000fe400078e0015 */
[C---:B-1----:R-:W-:Y:S02]  /*0dd0*/  IMAD R5, R41.reuse, UR5, RZ ;  /* 0x0000000529057c24 */ /* 0x042fe4000f8e02ff */
[----:B------:R-:W-:-:S02]  /*0de0*/  VIADD R41, R41, 0x1 ;  /* 0x0000000129297836 */ /* 0x000fc40000000000 */
[----:B--2---:R-:W-:Y:S02]  /*0df0*/  IMAD R2, R30, UR13, RZ ;  /* 0x0000000d1e027c24 */ /* 0x004fe4000f8e02ff */
[C---:B---3--:R-:W-:Y:S01]  /*0e00*/  IMAD R3, R4.reuse, UR15, R19 ;  /* 0x0000000f04037c24 */ /* 0x048fe2000f8e0213 */
[----:B------:R-:W-:Y:S01]  /*0e10*/  ISETP.GE.AND P2, PT, R41, R0, PT ;  /* 0x000000002900720c */ /* 0x000fe20003f46270 */
[----:B------:R-:W-:Y:S01]  /*0e20*/  IMAD R27, R4, UR15, R27 ;  /* 0x0000000f041b7c24 */ /* 0x000fe2000f8e021b */
[----:B------:R-:W-:Y:S01]  /*0e30*/  SHF.R.S32.HI R28, RZ, 0x1f, R2 ;  /* 0x0000001fff1c7819 */ /* 0x000fe20000011402 */
[C---:B------:R-:W-:Y:S01]  /*0e40*/  IMAD R44, R3.reuse, UR12, R16 ;  /* 0x0000000c032c7c24 */ /* 0x040fe2000f8e0210 */
[----:B------:R-:W-:Y:S01]  /*0e50*/  IADD3 R7, P0, PT, R2, R5, RZ ;  /* 0x0000000502077210 */ /* 0x000fe20007f1e0ff */
[--C-:B------:R-:W-:Y:S01]  /*0e60*/  IMAD R3, R3, UR12, R26.reuse ;  /* 0x0000000c03037c24 */ /* 0x100fe2000f8e021a */
[----:B----4-:R-:W-:Y:S01]  /*0e70*/  ISETP.GE.AND P3, PT, R19, UR6, PT ;  /* 0x0000000613007c0c */ /* 0x010fe2000bf66270 */
[----:B------:R-:W-:Y:S01]  /*0e80*/  IMAD R2, R27, UR12, R26 ;  /* 0x0000000c1b027c24 */ /* 0x000fe2000f8e021a */
[----:B------:R-:W-:Y:S01]  /*0e90*/  LEA.HI.X.SX32 R5, R5, R28, 0x1, P0 ;  /* 0x0000001c05057211 */ /* 0x000fe200000f0eff */
[----:B------:R-:W-:Y:S01]  /*0ea0*/  IMAD R0, R27, UR12, R16 ;  /* 0x0000000c1b007c24 */ /* 0x000fe2000f8e0210 */
[----:B0-----:R-:W-:-:S13]  /*0eb0*/  ISETP.GE.OR P4, PT, R16, UR11, P3 ;  /* 0x0000000b10007c0c */ /* 0x001fda0009f86670 */
.L_x_496:
[----:B------:R-:W-:Y:S02]  /*0ec0*/  ISETP.GE.OR P0, PT, R14, UR18, P3 ;  /* 0x000000120e007c0c */ /* 0x000fe40009f06670 */
[----:B------:R-:W-:-:S04]  /*0ed0*/  LOP3.LUT R26, R4, R14, R19, 0xfe, !PT ;  /* 0x0000000e041a7212 */ /* 0x000fc800078efe13 */
[----:B------:R-:W-:Y:S02]  /*0ee0*/  ISETP.LT.OR P0, PT, R26, RZ, P0 ;  /* 0x000000ff1a00720c */ /* 0x000fe40000701670 */
[----:B------:R-:W-:Y:S02]  /*0ef0*/  LOP3.LUT R26, R37, R4, RZ, 0xfc, !PT ;  /* 0x00000004251a7212 */ /* 0x000fe400078efcff */
[----:B------:R-:W-:Y:S02]  /*0f00*/  ISETP.GE.OR P1, PT, R4, UR7, P0 ;  /* 0x0000000704007c0c */ /* 0x000fe40008726670 */
[----:B------:R-:W-:-:S04]  /*0f10*/  ISETP.LT.OR P0, PT, R26, RZ, P4 ;  /* 0x000000ff1a00720c */ /* 0x000fc80002701670 */
[----:B------:R-:W-:-:S07]  /*0f20*/  ISETP.GE.OR P0, PT, R4, UR7, P0 ;  /* 0x0000000704007c0c */ /* 0x000fce0008706670 */
[----:B------:R-:W0:Y:S01]  /*0f30*/  @!P1 LDC.64 R26, c[0x0][0x380] ;  /* 0x0000e000ff1a9b82 */ /* 0x000e220000000a00 */
[----:B------:R-:W-:-:S04]  /*0f40*/  @!P1 IADD3 R46, P5, PT, R42, R7, RZ ;  /* 0x000000072a2e9210 */ /* 0x000fc80007fbe0ff */
[----:B------:R-:W-:-:S03]  /*0f50*/  @!P1 LEA.HI.X.SX32 R47, R42, R5, 0x1, P5 ;  /* 0x000000052a2f9211 */ /* 0x000fc600028f0eff */
[----:B------:R-:W1:Y:S01]  /*0f60*/  @!P0 LDC.64 R28, c[0x0][0x380] ;  /* 0x0000e000ff1c8b82 */ /* 0x000e620000000a00 */
[----:B0-----:R-:W-:-:S04]  /*0f70*/  @!P1 LEA R26, P6, R46, R26, 0x3 ;  /* 0x0000001a2e1a9211 */ /* 0x001fc800078c18ff */
[----:B------:R-:W-:Y:S02]  /*0f80*/  @!P1 LEA.HI.X R27, R46, R27, R47, 0x3, P6 ;  /* 0x0000001b2e1b9211 */ /* 0x000fe400030f1c2f */
[----:B------:R-:W-:-:S06]  /*0f90*/  CS2R R46, SRZ ;  /* 0x00000000002e7805 */ /* 0x000fcc000001ff00 */
[----:B------:R-:W2:Y:S01]  /*0fa0*/  @!P1 LDG.E.64 R46, desc[UR8][R26.64] ;  /* 0x000000081a2e9981 */ /* 0x000ea2000c1e1b00 */
[----:B------:R-:W-:-:S04]  /*0fb0*/  @!P0 IADD3 R51, P1, PT, R44, R7, RZ ;  /* 0x000000072c338210 */ /* 0x000fc80007f3e0ff */
[----:B-1----:R-:W-:Y:S02]  /*0fc0*/  @!P0 LEA R28, P5, R51, R28, 0x3 ;  /* 0x0000001c331c8211 */ /* 0x002fe400078a18ff */
[----:B------:R-:W-:-:S04]  /*0fd0*/  @!P0 LEA.HI.X.SX32 R52, R44, R5, 0x1, P1 ;  /* 0x000000052c348211 */ /* 0x000fc800008f0eff */
[----:B------:R-:W-:Y:S02]  /*0fe0*/  @!P0 LEA.HI.X R29, R51, R29, R52, 0x3, P5 ;  /* 0x0000001d331d8211 */ /* 0x000fe400028f1c34 */
[----:B------:R-:W-:-:S06]  /*0ff0*/  CS2R R52, SRZ ;  /* 0x0000000000347805 */ /* 0x000fcc000001ff00 */
[----:B------:R0:W3:Y:S02]  /*1000*/  @!P0 LDG.E.64 R52, desc[UR8][R28.64] ;  /* 0x000000081c348981 */ /* 0x0000e4000c1e1b00 */
[----:B0-----:R-:W-:Y:S02]  /*1010*/  IMAD.MOV.U32 R28, RZ, RZ, R45 ;  /* 0x000000ffff1c7224 */ /* 0x001fe400078e002d */
[----:B------:R-:W-:-:S05]  /*1020*/  IMAD.MOV.U32 R29, RZ, RZ, R50 ;  /* 0x000000ffff1d7224 */ /* 0x000fca00078e0032 */
[----:B------:R-:W3:Y:S04]  /*1030*/  LDG.E.64 R26, desc[UR8][R28.64] ;  /* 0x000000081c1a7981 */ /* 0x000ee8000c1e1b00 */
[----:B------:R-:W2:Y:S01]  /*1040*/  LDG.E.64 R50, desc[UR8][R28.64+0x8] ;  /* 0x000008081c327981 */ /* 0x000ea2000c1e1b00 */
[----:B------:R-:W-:-:S04]  /*1050*/  ISETP.GE.AND P0, PT, R19, UR19, PT ;  /* 0x0000001313007c0c */ /* 0x000fc8000bf06270 */
[----:B------:R-:W-:Y:S01]  /*1060*/  ISETP.GE.OR P0, PT, R17, UR18, P0 ;  /* 0x0000001211007c0c */ /* 0x000fe20008706670 */
[----:B---3--:R0:W2:Y:S02]  /*1070*/  DFMA R52, R26, R52, R48 ;  /* 0x000000341a34722b */ /* 0x0080a40000000030 */
[----:B0-----:R-:W-:-:S04]  /*1080*/  LOP3.LUT R26, R4, R17, R19, 0xfe, !PT ;  /* 0x00000011041a7212 */ /* 0x001fc800078efe13 */
[----:B------:R-:W-:-:S04]  /*1090*/  ISETP.LT.OR P0, PT, R26, RZ, P0 ;  /* 0x000000ff1a00720c */ /* 0x000fc80000701670 */
[----:B------:R-:W-:-:S13]  /*10a0*/  ISETP.GE.OR P0, PT, R4, UR7, P0 ;  /* 0x0000000704007c0c */ /* 0x000fda0008706670 */
[----:B------:R-:W0:Y:S01]  /*10b0*/  @!P0 LDC.64 R26, c[0x0][0x380] ;  /* 0x0000e000ff1a8b82 */ /* 0x000e220000000a00 */
[----:B------:R-:W-:-:S04]  /*10c0*/  @!P0 IADD3 R45, P1, PT, R3, R7, RZ ;  /* 0x00000007032d8210 */ /* 0x000fc80007f3e0ff */
[----:B0-----:R-:W-:Y:S02]  /*10d0*/  @!P0 LEA R48, P5, R45, R26, 0x3 ;  /* 0x0000001a2d308211 */ /* 0x001fe400078a18ff */
[----:B------:R-:W-:-:S04]  /*10e0*/  @!P0 LEA.HI.X.SX32 R26, R3, R5, 0x1, P1 ;  /* 0x00000005031a8211 */ /* 0x000fc800008f0eff */
[----:B------:R-:W-:-:S15]  /*10f0*/  @!P0 LEA.HI.X R49, R45, R27, R26, 0x3, P5 ;  /* 0x0000001b2d318211 */ /* 0x000fde00028f1c1a */
[----:B------:R-:W-:-:S15]  /*1100*/  NOP ;  /* 0x0000000000007918 */ /* 0x000fde0000000000 */
[----:B--2---:R0:W1:Y:S02]  /*1110*/  DFMA R46, R50, R46, R52 ;  /* 0x0000002e322e722b */ /* 0x0040640000000034 */
[----:B0-----:R-:W-:-:S06]  /*1120*/  CS2R R50, SRZ ;  /* 0x0000000000327805 */ /* 0x001fcc000001ff00 */
[----:B------:R-:W1:Y:S04]  /*1130*/  @!P0 LDG.E.64 R50, desc[UR8][R48.64] ;  /* 0x0000000830328981 */ /* 0x000e68000c1e1b00 */
[----:B------:R-:W1:Y:S01]  /*1140*/  LDG.E.64 R48, desc[UR8][R28.64+0x10] ;  /* 0x000010081c307981 */ /* 0x000e62000c1e1b00 */
[----:B------:R-:W-:Y:S02]  /*1150*/  ISETP.GE.AND P0, PT, R13, UR19, PT ;  /* 0x000000130d007c0c */ /* 0x000fe4000bf06270 */
[----:B------:R-:W-:Y:S02]  /*1160*/  LOP3.LUT R26, R4, R16, R13, 0xfe, !PT ;  /* 0x00000010041a7212 */ /* 0x000fe400078efe0d */
[----:B------:R-:W-:-:S04]  /*1170*/  ISETP.GE.OR P1, PT, R16, UR18, P0 ;  /* 0x0000001210007c0c */ /* 0x000fc80008726670 */
[----:B------:R-:W-:-:S04]  /*1180*/  ISETP.LT.OR P1, PT, R26, RZ, P1 ;  /* 0x000000ff1a00720c */ /* 0x000fc80000f21670 */
[----:B------:R-:W-:-:S13]  /*1190*/  ISETP.GE.OR P1, PT, R4, UR7, P1 ;  /* 0x0000000704007c0c */ /* 0x000fda0008f26670 */
[----:B------:R-:W0:Y:S01]  /*11a0*/  @!P1 LDC.64 R26, c[0x0][0x380] ;  /* 0x0000e000ff1a9b82 */ /* 0x000e220000000a00 */
[----:B------:R-:W-:-:S04]  /*11b0*/  @!P1 IADD3 R45, P5, PT, R34, R7, RZ ;  /* 0x00000007222d9210 */ /* 0x000fc80007fbe0ff */
[----:B0-----:R-:W-:Y:S02]  /*11c0*/  @!P1 LEA R52, P6, R45, R26, 0x3 ;  /* 0x0000001a2d349211 */ /* 0x001fe400078c18ff */
[----:B------:R-:W-:-:S04]  /*11d0*/  @!P1 LEA.HI.X.SX32 R26, R34, R5, 0x1, P5 ;  /* 0x00000005221a9211 */ /* 0x000fc800028f0eff */
[----:B------:R-:W-:-:S15]  /*11e0*/  @!P1 LEA.HI.X R53, R45, R27, R26, 0x3, P6 ;  /* 0x0000001b2d359211 */ /* 0x000fde00030f1c1a */
[----:B-1----:R0:W1:Y:S02]  /*11f0*/  DFMA R46, R48, R50, R46 ;  /* 0x00000032302e722b */ /* 0x002064000000002e */
[----:B0-----:R-:W-:Y:S01]  /*1200*/  CS2R R50, SRZ ;  /* 0x0000000000327805 */ /* 0x001fe2000001ff00 */
[----:B------:R-:W1:Y:S05]  /*1210*/  LDG.E.64 R48, desc[UR8][R28.64+0x18] ;  /* 0x000018081c307981 */ /* 0x000e6a000c1e1b00 */
[----:B------:R-:W1:Y:S01]  /*1220*/  @!P1 LDG.E.64 R50, desc[UR8][R52.64] ;  /* 0x0000000834329981 */ /* 0x000e62000c1e1b00 */
[----:B------:R-:W-:Y:S02]  /*1230*/  ISETP.GE.OR P1, PT, R14, UR18, P0 ;  /* 0x000000120e007c0c */ /* 0x000fe40008726670 */
[----:B------:R-:W-:-:S04]  /*1240*/  LOP3.LUT R26, R4, R14, R13, 0xfe, !PT ;  /* 0x0000000e041a7212 */ /* 0x000fc800078efe0d */
[----:B------:R-:W-:-:S04]  /*1250*/  ISETP.LT.OR P1, PT, R26, RZ, P1 ;  /* 0x000000ff1a00720c */ /* 0x000fc80000f21670 */
[----:B------:R-:W-:-:S13]  /*1260*/  ISETP.GE.OR P1, PT, R4, UR7, P1 ;  /* 0x0000000704007c0c */ /* 0x000fda0008f26670 */
[----:B------:R-:W0:Y:S01]  /*1270*/  @!P1 LDC.64 R26, c[0x0][0x380] ;  /* 0x0000e000ff1a9b82 */ /* 0x000e220000000a00 */
[----:B------:R-:W-:Y:S02]  /*1280*/  @!P1 IADD3 R45, P5, PT, R36, R7, RZ ;  /* 0x00000007242d9210 */ /* 0x000fe40007fbe0ff */
[----:B------:R-:W-:-:S15]  /*1290*/  ISETP.GE.OR P0, PT, R17, UR18, P0 ;  /* 0x0000001211007c0c */ /* 0x000fde0008706670 */
[----:B------:R-:W-:-:S14]  /*12a0*/  NOP ;  /* 0x0000000000007918 */ /* 0x000fdc0000000000 */
[----:B-1----:R0:W1:Y:S02]  /*12b0*/  DFMA R46, R48, R50, R46 ;  /* 0x00000032302e722b */ /* 0x002064000000002e */
[C---:B0-----:R-:W-:Y:S02]  /*12c0*/  @!P1 LEA R48, P6, R45.reuse, R26, 0x3 ;  /* 0x0000001a2d309211 */ /* 0x041fe400078c18ff */
[----:B------:R-:W-:Y:S02]  /*12d0*/  @!P1 LEA.HI.X.SX32 R26, R36, R5, 0x1, P5 ;  /* 0x00000005241a9211 */ /* 0x000fe400028f0eff */
[----:B------:R-:W-:Y:S02]  /*12e0*/  CS2R R50, SRZ ;  /* 0x0000000000327805 */ /* 0x000fe4000001ff00 */
[----:B------:R-:W-:-:S05]  /*12f0*/  @!P1 LEA.HI.X R49, R45, R27, R26, 0x3, P6 ;  /* 0x0000001b2d319211 */ /* 0x000fca00030f1c1a */
[----:B------:R-:W1:Y:S04]  /*1300*/  @!P1 LDG.E.64 R50, desc[UR8][R48.64] ;  /* 0x0000000830329981 */ /* 0x000e68000c1e1b00 */
[----:B------:R-:W1:Y:S01]  /*1310*/  LDG.E.64 R48, desc[UR8][R28.64+0x20] ;  /* 0x000020081c307981 */ /* 0x000e62000c1e1b00 */
[----:B------:R-:W-:-:S04]  /*1320*/  LOP3.LUT R26, R4, R17, R13, 0xfe, !PT ;  /* 0x00000011041a7212 */ /* 0x000fc800078efe0d */
[----:B------:R-:W-:-:S04]  /*1330*/  ISETP.LT.OR P0, PT, R26, RZ, P0 ;  /* 0x000000ff1a00720c */ /* 0x000fc80000701670 */
[----:B------:R-:W-:-:S13]  /*1340*/  ISETP.GE.OR P0, PT, R4, UR7, P0 ;  /* 0x0000000704007c0c */ /* 0x000fda0008706670 */
[----:B------:R-:W0:Y:S01]  /*1350*/  @!P0 LDC.64 R26, c[0x0][0x380] ;  /* 0x0000e000ff1a8b82 */ /* 0x000e220000000a00 */
[----:B------:R-:W-:-:S04]  /*1360*/  @!P0 IADD3 R45, P1, PT, R38, R7, RZ ;  /* 0x00000007262d8210 */ /* 0x000fc80007f3e0ff */
[----:B0-----:R-:W-:Y:S02]  /*1370*/  @!P0 LEA R52, P5, R45, R26, 0x3 ;  /* 0x0000001a2d348211 */ /* 0x001fe400078a18ff */
[----:B------:R-:W-:-:S04]  /*1380*/  @!P0 LEA.HI.X.SX32 R26, R38, R5, 0x1, P1 ;  /* 0x00000005261a8211 */ /* 0x000fc800008f0eff */
[----:B------:R-:W-:-:S14]  /*1390*/  @!P0 LEA.HI.X R53, R45, R27, R26, 0x3, P5 ;  /* 0x0000001b2d358211 */ /* 0x000fdc00028f1c1a */
[----:B-1----:R0:W1:Y:S02]  /*13a0*/  DFMA R46, R48, R50, R46 ;  /* 0x00000032302e722b */ /* 0x002064000000002e */
[----:B0-----:R-:W-:Y:S01]  /*13b0*/  CS2R R50, SRZ ;  /* 0x0000000000327805 */ /* 0x001fe2000001ff00 */
[----:B------:R-:W1:Y:S05]  /*13c0*/  LDG.E.64 R48, desc[UR8][R28.64+0x28] ;  /* 0x000028081c307981 */ /* 0x000e6a000c1e1b00 */
[----:B------:R-:W1:Y:S01]  /*13d0*/  @!P0 LDG.E.64 R50, desc[UR8][R52.64] ;  /* 0x0000000834328981 */ /* 0x000e62000c1e1b00 */
[----:B------:R-:W-:Y:S02]  /*13e0*/  ISETP.GE.AND P0, PT, R15, UR19, PT ;  /* 0x000000130f007c0c */ /* 0x000fe4000bf06270 */
[----:B------:R-:W-:-:S02]  /*13f0*/  LOP3.LUT R26, R4, R16, R15, 0xfe, !PT ;  /* 0x00000010041a7212 */ /* 0x000fc400078efe0f */
[----:B------:R-:W-:-:S04]  /*1400*/  ISETP.GE.OR P1, PT, R16, UR18, P0 ;  /* 0x0000001210007c0c */ /* 0x000fc80008726670 */
[----:B------:R-:W-:-:S04]  /*1410*/  ISETP.LT.OR P1, PT, R26, RZ, P1 ;  /* 0x000000ff1a00720c */ /* 0x000fc80000f21670 */
[----:B------:R-:W-:-:S13]  /*1420*/  ISETP.GE.OR P1, PT, R4, UR7, P1 ;  /* 0x0000000704007c0c */ /* 0x000fda0008f26670 */
[----:B------:R-:W0:Y:S01]  /*1430*/  @!P1 LDC.64 R26, c[0x0][0x380] ;  /* 0x0000e000ff1a9b82 */ /* 0x000e220000000a00 */
[----:B------:R-:W-:-:S15]  /*1440*/  @!P1 IADD3 R45, P5, PT, R0, R7, RZ ;  /* 0x00000007002d9210 */ /* 0x000fde0007fbe0ff */
        /* <DEDUP_REMOVED lines=8> */
[----:B------:R-:W-:-:S04]  /*14d0*/  ISETP.GE.AND P1, PT, R4, RZ, PT ;  /* 0x000000ff0400720c */ /* 0x000fc80003f26270 */
[----:B------:R-:W-:-:S04]  /*14e0*/  ISETP.LE.OR P1, PT, R12, -0x1, !P1 ;  /* 0xffffffff0c00780c */ /* 0x000fc80004f23670 */
[----:B------:R-:W-:-:S04]  /*14f0*/  ISETP.GE.OR P1, PT, R14, UR18, P1 ;  /* 0x000000120e007c0c */ /* 0x000fc80008f26670 */
[----:B------:R-:W-:-:S04]  /*1500*/  ISETP.GE.OR P1, PT, R15, UR19, P1 ;  /* 0x000000130f007c0c */ /* 0x000fc80008f26670 */
[----:B------:R-:W-:-:S13]  /*1510*/  ISETP.GE.OR P1, PT, R4, UR7, P1 ;  /* 0x0000000704007c0c */ /* 0x000fda0008f26670 */
[----:B------:R-:W0:Y:S01]  /*1520*/  @!P1 LDC.64 R26, c[0x0][0x380] ;  /* 0x0000e000ff1a9b82 */ /* 0x000e220000000a00 */
[----:B------:R-:W-:-:S04]  /*1530*/  @!P1 IADD3 R45, P5, PT, R40, R7, RZ ;  /* 0x00000007282d9210 */ /* 0x000fc80007fbe0ff */
[----:B0-----:R-:W-:Y:S02]  /*1540*/  @!P1 LEA R52, P6, R45, R26, 0x3 ;  /* 0x0000001a2d349211 */ /* 0x001fe400078c18ff */
[----:B------:R-:W-:-:S04]  /*1550*/  @!P1 LEA.HI.X.SX32 R26, R40, R5, 0x1, P5 ;  /* 0x00000005281a9211 */ /* 0x000fc800028f0eff */
[----:B------:R-:W-:-:S06]  /*1560*/  @!P1 LEA.HI.X R53, R45, R27, R26, 0x3, P6 ;  /* 0x0000001b2d359211 */ /* 0x000fcc00030f1c1a */
        /* <DEDUP_REMOVED lines=9> */
[----:B------:R-:W-:-:S04]  /*1600*/  @!P0 IADD3 R45, P1, PT, R2, R7, RZ ;  /* 0x00000007022d8210 */ /* 0x000fc80007f3e0ff */
[----:B0-----:R-:W-:-:S15]  /*1610*/  @!P0 LEA R26, P5, R45, R26, 0x3 ;  /* 0x0000001a2d1a8211 */ /* 0x001fde00078a18ff */
[----:B------:R-:W-:-:S12]  /*1620*/  NOP ;  /* 0x0000000000007918 */ /* 0x000fd80000000000 */
[----:B-1----:R0:W1:Y:S02]  /*1630*/  DFMA R48, R48, R50, R46 ;  /* 0x000000323030722b */ /* 0x002064000000002e */
[----:B0-----:R-:W-:Y:S01]  /*1640*/  @!P0 LEA.HI.X.SX32 R46, R2, R5, 0x1, P1 ;  /* 0x00000005022e8211 */ /* 0x001fe200008f0eff */
[----:B------:R-:W1:Y:S03]  /*1650*/  LDG.E.64 R50, desc[UR8][R28.64+0x40] ;  /* 0x000040081c327981 */ /* 0x000e66000c1e1b00 */
[----:B------:R-:W-:Y:S02]  /*1660*/  @!P0 LEA.HI.X R27, R45, R27, R46, 0x3, P5 ;  /* 0x0000001b2d1b8211 */ /* 0x000fe400028f1c2e */
[----:B------:R-:W-:-:S06]  /*1670*/  CS2R R46, SRZ ;  /* 0x00000000002e7805 */ /* 0x000fcc000001ff00 */
[----:B------:R-:W1:Y:S01]  /*1680*/  @!P0 LDG.E.64 R46, desc[UR8][R26.64] ;  /* 0x000000081a2e8981 */ /* 0x000e62000c1e1b00 */
[----:B------:R-:W-:Y:S01]  /*1690*/  IADD3 R45, P0, PT, R28, 0x48, RZ ;  /* 0x000000481c2d7810 */ /* 0x000fe20007f1e0ff */
[----:B------:R-:W-:Y:S02]  /*16a0*/  VIADD R39, R39, 0x1 ;  /* 0x0000000127277836 */ /* 0x000fe40000000000 */
[----:B------:R-:W-:-:S15]  /*16b0*/  VIADD R4, R4, -UR10 ;  /* 0x8000000a04047c36 */ /* 0x000fde0008000000 */
[----:B------:R-:W-:-:S15]  /*16c0*/  NOP ;  /* 0x0000000000007918 */ /* 0x000fde0000000000 */
[----:B------:R-:W-:-:S15]  /*16d0*/  NOP ;  /* 0x0000000000007918 */ /* 0x000fde0000000000 */
[----:B------:R-:W-:-:S01]  /*16e0*/  NOP ;  /* 0x0000000000007918 */ /* 0x000fc20000000000 */
[----:B-1----:R0:W1:Y:S02]  /*16f0*/  DFMA R48, R50, R46, R48 ;  /* 0x0000002e3230722b */ /* 0x0020640000000030 */
[----:B0-----:R-:W-:Y:S01]  /*1700*/  IMAD.X R50, RZ, RZ, R29, P0 ;  /* 0x000000ffff327224 */ /* 0x001fe200000e061d */
[----:B------:R-:W-:Y:S01]  /*1710*/  ISETP.NE.AND P0, PT, R39, 0x3, PT ;  /* 0x000000032700780c */ /* 0x000fe20003f05270 */
[----:B------:R-:W-:-:S04]  /*1720*/  IMAD R47, RZ, RZ, -UR4 ;  /* 0x80000004ff2f7e24 */ /* 0x000fc8000f8e02ff */
        /* <DEDUP_REMOVED lines=9> */
[----:B-1----:R-:W-:Y:S06]  /*17c0*/  @P0 BRA `(.L_x_496) ;  /* 0xfffffff400bc0947 */ /* 0x002fec000383ffff */
[----:B------:R-:W-:-:S05]  /*17d0*/  IADD3 R22, P0, PT, R22, 0xd8, RZ ;  /* 0x000000d816167810 */ /* 0x000fca0007f1e0ff */
[----:B------:R-:W-:Y:S01]  /*17e0*/  IMAD.X R21, RZ, RZ, R21, P0 ;  /* 0x000000ffff157224 */ /* 0x000fe200000e0615 */
[----:B------:R-:W-:Y:S07]  /*17f0*/  @!P2 BRA `(.L_x_497) ;  /* 0xfffffff40024a947 */ /* 0x000fee000383ffff */
[----:B------:R-:W-:Y:S05]  /*1800*/  BSYNC.RECONVERGENT B0 ;  /* 0x0000000000007941 */ /* 0x000fea0003800200 */
.L_x_495:
        /* <DEDUP_REMOVED lines=24> */
[----:B------:R0:W-:Y:S01]  /*1990*/  STG.E.64 desc[UR8][R2.64], R48 ;  /* 0x0000003002007986 */ /* 0x0001e2000c101b08 */
[----:B------:R-:W-:Y:S02]  /*19a0*/  IADD3.X R33, PT, PT, RZ, R33, RZ, P0, !PT ;  /* 0x00000021ff217210 */ /* 0x000fe400007fe4ff */
[----:B------:R-:W-:-:S04]  /*19b0*/  ISETP.GE.U32.AND P0, PT, R32, UR5, PT ;  /* 0x0000000520007c0c */ /* 0x000fc8000bf06070 */
[----:B------:R-:W-:-:S13]  /*19c0*/  ISETP.GE.AND.EX P0, PT, R33, UR6, PT, P0 ;  /* 0x0000000621007c0c */ /* 0x000fda000bf06300 */
[----:B0-----:R-:W-:Y:S05]  /*19d0*/  @!P0 BRA `(.L_x_498) ;  /* 0xffffffe800508947 */ /* 0x001fea000383ffff */
[----:B------:R-:W-:Y:S05]  /*19e0*/  EXIT ;  /* 0x000000000000794d */ /* 0x000fea0003800000 */
.L_x_494:
        /* <DEDUP_REMOVED lines=37> */
[----:B------:R-:W-:Y:S01]  /*1c40*/  MOV R4, R7 ;  /* 0x0000000700047202 */ /* 0x000fe20000000f00 */
[----:B------:R-:W-:Y:S06]  /*1c50*/  BRA `(.L_x_501) ;  /* 0x0000000000087947 */ /* 0x000fec0003800000 */
.L_x_500:
[----:B------:R-:W-:-:S07]  /*1c60*/  MOV R6, 0x1c80 ;  /* 0x00001c8000067802 */ /* 0x000fce0000000f00 */
[----:B-1----:R-:W-:Y:S05]  /*1c70*/  CALL.REL.NOINC `($__internal_17_$__cuda_sm20_div_u64) ;  /* 0x0000001400d87944 */ /* 0x002fea0003c00000 */
.L_x_501:
[----:B-1----:R-:W-:Y:S05]  /*1c80*/  BSYNC.RECONVERGENT B0 ;  /* 0x0000000000007941 */ /* 0x002fea0003800200 */
.L_x_499:
        /* <DEDUP_REMOVED lines=63> */
[----:B------:R-:W-:Y:S02]  /*2080*/  LOP3.LUT R8, R7, R4, RZ, 0x3c, !PT ;  /* 0x0000000407087212 */ /* 0x000fe400078e3cff */
[----:B---3--:R-:W-:Y:S02]  /*2090*/  IABS R17, R13 ;  /* 0x0000000d00117213 */ /* 0x008fe40000000000 */
[----:B------:R-:W-:Y:S01]  /*20a0*/  ISETP.GE.AND P3, PT, R8, RZ, PT ;  /* 0x000000ff0800720c */ /* 0x000fe20003f66270 */
[----:B------:R-:W0:Y:S01]  /*20b0*/  F2I.FTZ.U32.TRUNC.NTZ R9, R9 ;  /* 0x0000000900097305 */ /* 0x000e22000021f000 */
[----:B------:R-:W-:-:S05]  /*20c0*/  IMAD.MOV.U32 R8, RZ, RZ, RZ ;  /* 0x000000ffff087224 */ /* 0x000fca00078e00ff */
[----:B------:R-:W-:Y:S02]  /*20d0*/  @P1 VIADD R6, R6, 0x1 ;  /* 0x0000000106061836 */ /* 0x000fe40000000000 */
[----:B------:R-:W3:Y:S02]  /*20e0*/  I2F.RP R10, R17 ;  /* 0x00000011000a7306 */ /* 0x000ee40000209400 */
[----:B------:R-:W-:-:S04]  /*20f0*/  IMAD.MOV.U32 R12, RZ, RZ, R6 ;  /* 0x000000ffff0c7224 */ /* 0x000fc800078e0006 */
[----:B------:R-:W-:Y:S01]  /*2100*/  @!P3 IMAD.MOV R12, RZ, RZ, -R12 ;  /* 0x000000ffff0cb224 */ /* 0x000fe200078e0a0c */
[----:B------:R-:W-:Y:S01]  /*2110*/  @!P2 LOP3.LUT R12, RZ, R4, RZ, 0x33, !PT ;  /* 0x00000004ff0ca212 */ /* 0x000fe200078e33ff */
[----:B0-----:R-:W-:-:S04]  /*2120*/  IMAD.MOV R6, RZ, RZ, -R9 ;  /* 0x000000ffff067224 */ /* 0x001fc800078e0a09 */
[----:B------:R-:W-:Y:S01]  /*2130*/  IMAD R11, R6, R15, RZ ;  /* 0x0000000f060b7224 */ /* 0x000fe200078e02ff */
[----:B------:R-:W-:Y:S01]  /*2140*/  IABS R6, R12 ;  /* 0x0000000c00067213 */ /* 0x000fe20000000000 */
[----:B---3--:R-:W0:Y:S02]  /*2150*/  MUFU.RCP R10, R10 ;  /* 0x0000000a000a7308 */ /* 0x008e240000001000 */
        /* <DEDUP_REMOVED lines=45> */
[----:B------:R-:W-:Y:S01]  /*2430*/  @!P3 IMAD.MOV R6, RZ, RZ, -R6 ;  /* 0x000000ffff06b224 */ /* 0x000fe200078e0a06 */
        /* <DEDUP_REMOVED lines=16> */
[----:B------:R0:W-:Y:S04]  /*2540*/  STG.E.64 desc[UR8][R4.64], RZ ;  /* 0x000000ff04007986 */ /* 0x0001e8000c101b08 */
.L_x_503:
[----:B------:R-:W-:Y:S05]  /*2550*/  BSYNC.RECONVERGENT B0 ;  /* 0x0000000000007941 */ /* 0x000fea0003800200 */
.L_x_502:
        /* <DEDUP_REMOVED lines=14> */
.L_x_504:
[----:B------:R-:W0:Y:S01]  /*2640*/  LDC R5, c[0x0][0x3c8] ;  /* 0x0000f200ff057b82 */ /* 0x000e220000000800 */
[-C--:B------:R-:W-:Y:S02]  /*2650*/  IABS R6, R32.reuse ;  /* 0x0000002000067213 */ /* 0x080fe40000000000 */
[----:B------:R-:W-:-:S03]  /*2660*/  IADD3 R2, P0, PT, R43, R32, RZ ;  /* 0x000000202b027210 */ /* 0x000fc60007f1e0ff */
[----:B------:R-:W-:Y:S01]  /*2670*/  IMAD.HI.U32 R8, R3, R6, RZ ;  /* 0x0000000603087227 */ /* 0x000fe200078e00ff */
[----:B------:R-:W-:Y:S01]  /*2680*/  IADD3.X R33, PT, PT, RZ, R33, RZ, P0, !PT ;  /* 0x00000021ff217210 */ /* 0x000fe200007fe4ff */
[----:B------:R-:W1:Y:S02]  /*2690*/  LDC R4, c[0x0][0x3c4] ;  /* 0x0000f100ff047b82 */ /* 0x000e640000000800 */
[----:B------:R-:W-:Y:S01]  /*26a0*/  IMAD.MOV R9, RZ, RZ, -R8 ;  /* 0x000000ffff097224 */ /* 0x000fe200078e0a08 */
        /* <DEDUP_REMOVED lines=29> */
[----:B------:R-:W-:Y:S02]  /*2880*/  @!P6 IMAD.IADD R7, R7, 0x1, -R12 ;  /* 0x000000010707e824 */ /* 0x000fe400078e0a0c */
        /* <DEDUP_REMOVED lines=34> */
[----:B------:R-:W-:Y:S02]  /*2ab0*/  @!P5 IMAD.IADD R12, R12, 0x1, -R19 ;  /* 0x000000010c0cd824 */ /* 0x000fe400078e0a13 */
[-C--:B------:R-:W-:Y:S01]  /*2ac0*/  @!P6 IADD3 R14, PT, PT, R14, -R19.reuse, RZ ;  /* 0x800000130e0ee210 */ /* 0x080fe20007ffe0ff */
[----:B------:R-:W-:Y:S02]  /*2ad0*/  @!P5 VIADD R11, R11, 0x1 ;  /* 0x000000010b0bd836 */ /* 0x000fe40000000000 */
[-C--:B------:R-:W-:Y:S01]  /*2ae0*/  ISETP.GE.U32.AND P3, PT, R12, R19.reuse, PT ;  /* 0x000000130c00720c */ /* 0x080fe20003f66070 */
[----:B------:R-:W-:Y:S01]  /*2af0*/  @!P6 VIADD R13, R13, 0x1 ;  /* 0x000000010d0de836 */ /* 0x000fe20000000000 */
[----:B------:R-:W-:-:S02]  /*2b00*/  ISETP.GE.U32.AND P4, PT, R14, R19, PT ;  /* 0x000000130e00720c */ /* 0x000fc40003f86070 */
[-C--:B------:R-:W-:Y:S02]  /*2b10*/  LOP3.LUT R12, R9, R4.reuse, RZ, 0x3c, !PT ;  /* 0x00000004090c7212 */ /* 0x080fe400078e3cff */
[-C--:B------:R-:W-:Y:S02]  /*2b20*/  LOP3.LUT R14, R7, R4.reuse, RZ, 0x3c, !PT ;  /* 0x00000004070e7212 */ /* 0x080fe400078e3cff */
[----:B------:R-:W-:Y:S01]  /*2b30*/  ISETP.GE.AND P2, PT, R12, RZ, PT ;  /* 0x000000ff0c00720c */ /* 0x000fe20003f46270 */
[----:B0-----:R-:W-:Y:S01]  /*2b40*/  IMAD.MOV R17, RZ, RZ, -R15 ;  /* 0x000000ffff117224 */ /* 0x001fe200078e0a0f */
[----:B------:R-:W-:Y:S02]  /*2b50*/  ISETP.GE.AND P1, PT, R14, RZ, PT ;  /* 0x000000ff0e00720c */ /* 0x000fe40003f26270 */
[----:B------:R-:W-:Y:S01]  /*2b60*/  LOP3.LUT R12, RZ, R4, RZ, 0x33, !PT ;  /* 0x00000004ff0c7212 */ /* 0x000fe200078e33ff */
[----:B------:R-:W-:Y:S01]  /*2b70*/  @P3 VIADD R11, R11, 0x1 ;  /* 0x000000010b0b3836 */ /* 0x000fe20000000000 */
[----:B------:R-:W-:Y:S01]  /*2b80*/  ISETP.NE.AND P3, PT, R4, RZ, PT ;  /* 0x000000ff0400720c */ /* 0x000fe20003f65270 */
[----:B------:R-:W-:Y:S01]  /*2b90*/  @P4 VIADD R13, R13, 0x1 ;  /* 0x000000010d0d4836 */ /* 0x000fe20000000000 */
[----:B-1----:R-:W-:Y:S01]  /*2ba0*/  IABS R14, R8 ;  /* 0x00000008000e7213 */ /* 0x002fe20000000000 */
[----:B------:R-:W-:-:S04]  /*2bb0*/  IMAD R17, R17, R10, RZ ;  /* 0x0000000a11117224 */ /* 0x000fc800078e02ff */
        /* <DEDUP_REMOVED lines=77> */
[----:B------:R-:W-:Y:S01]  /*3090*/  SEL R10, R21, R10, !P3 ;  /* 0x0000000a150a7207 */ /* 0x000fe20005800000 */
[----:B------:R-:W-:Y:S02]  /*30a0*/  IMAD.MOV R12, RZ, RZ, -R13 ;  /* 0x000000ffff0c7224 */ /* 0x000fe400078e0a0d */
[----:B------:R-:W-:Y:S02]  /*30b0*/  IMAD.MOV R5, RZ, RZ, -R17 ;  /* 0x000000ffff057224 */ /* 0x000fe400078e0a11 */
[----:B------:R-:W-:-:S02]  /*30c0*/  @!P1 IMAD.MOV R14, RZ, RZ, -R14 ;  /* 0x000000ffff0e9224 */ /* 0x000fc400078e0a0e */
[----:B------:R-:W-:Y:S02]  /*30d0*/  IMAD.MOV R15, RZ, RZ, -R19 ;  /* 0x000000ffff0f7224 */ /* 0x000fe400078e0a13 */
[----:B------:R-:W-:Y:S01]  /*30e0*/  IMAD R12, R4, R12, R7 ;  /* 0x0000000c040c7224 */ /* 0x000fe200078e0207 */
[----:B------:R-:W-:Y:S01]  /*30f0*/  SEL R14, R21, R14, !P3 ;  /* 0x0000000e150e7207 */ /* 0x000fe20005800000 */
        /* <DEDUP_REMOVED lines=41> */
[----:B------:R0:W-:Y:S03]  /*3390*/  STG.E.64 desc[UR8][R4.64], RZ ;  /* 0x000000ff04007986 */ /* 0x0001e6000c101b08 */
[----:B------:R-:W-:Y:S01]  /*33a0*/  ISETP.GE.AND.EX P0, PT, R33, UR10, PT, P0 ;  /* 0x0000000a21007c0c */ /* 0x000fe2000bf06300 */
[----:B------:R0:W-:-:S12]  /*33b0*/  STG.E.64 desc[UR8][R6.64], RZ ;  /* 0x000000ff06007986 */ /* 0x0001d8000c101b08 */
[----:B0-----:R-:W-:Y:S05]  /*33c0*/  @!P0 BRA `(.L_x_504) ;  /* 0xfffffff0009c8947 */ /* 0x001fea000383ffff */
[----:B------:R-:W-:Y:S05]  /*33d0*/  EXIT ;  /* 0x000000000000794d */ /* 0x000fea0003800000 */
        .weak           $__internal_17_$__cuda_sm20_div_u64
        .type           $__internal_17_$__cuda_sm20_div_u64,@function
        .size           $__internal_17_$__cuda_sm20_div_u64,(.L_x_866 - $__internal_17_$__cuda_sm20_div_u64)
$__internal_17_$__cuda_sm20_div_u64:
        /* <DEDUP_REMOVED lines=68> */
[----:B------:R-:W-:Y:S06]  /*3820*/  RET.REL.NODEC R6 `(_ZN2at6native51_GLOBAL__N__11011a27_18_DepthwiseConv3d_cu_35e0c7b543conv_depthwise3d_cuda_backward_input_kernelIddLi3ELi3ELi3ELin1ELin1ELin1ELi1ELi1ELi1EEEvNS_27GenericPackedTensorAccessorIKT_Lm5ENS_16DefaultPtrTraitsEiEENS3_IS4_Lm5ES6_iEES7_iiiiiiiii) ;  /* 0xffffffc406f47950 */ /* 0x000fec0003c3ffff */
.L_x_505:
        /* <DEDUP_REMOVED lines=13> */
.L_x_866:


//--------------------- .text._ZN2at6native51_GLOBAL__N__11011a27_18_DepthwiseConv3d_cu_35e0c7b543conv_depthwise3d_cuda_backward_input_kernelIddLi3ELi3ELi3ELi1ELi1ELi1ELin1ELin1ELin1EEEvNS_27GenericPackedTensorAccessorIKT_Lm5ENS_16DefaultPtrTraitsEiEENS3_IS4_Lm5ES6_iEES7_iiiiiiiii --------------------------
	.section	.text._ZN2at6native51_GLOBAL__N__11011a27_18_DepthwiseConv3d_cu_35e0c7b543conv_depthwise3d_cuda_backward_input_kernelIddLi3ELi3ELi3ELi1ELi1ELi1ELin1ELin1ELin1EEEvNS_27GenericPackedTensorAccessorIKT_Lm5ENS_16DefaultPtrTraitsEiEENS3_IS4_Lm5ES6_iEES7_iiiiiiiii,"ax",@progbits
	.align	128
.text._ZN2at6native51_GLOBAL__N__11011a27_18_DepthwiseConv3d_cu_35e0c7b543conv_depthwise3d_cuda_backward_input_kernelIddLi3ELi3ELi3ELi1ELi1ELi1ELin1ELin1ELin1EEEvNS_27GenericPackedTensorAccessorIKT_Lm5ENS_16DefaultPtrTraitsEiEENS3_IS4_Lm5ES6_iEES7_iiiiiiiii:
        .type           _ZN2at6native51_GLOBAL__N__11011a27_18_DepthwiseConv3d_cu_35e0c7b543conv_depthwise3d_cuda_backward_input_kernelIddLi3ELi3ELi3ELi1ELi1ELi1ELin1ELin1ELin1EEEvNS_27GenericPackedTensorAccessorIKT_Lm5ENS_16DefaultPtrTraitsEiEENS3_IS4_Lm5ES6_iEES7_iiiiiiiii,@function
        .size           _ZN2at6native51_GLOBAL__N__11011a27_18_DepthwiseConv3d_cu_35e0c7b543conv_depthwise3d_cuda_backward_input_kernelIddLi3ELi3ELi3ELi1ELi1ELi1ELin1ELin1ELin1EEEvNS_27GenericPackedTensorAccessorIKT_Lm5ENS_16DefaultPtrTraitsEiEENS3_IS4_Lm5ES6_iEES7_iiiiiiiii,(.L_x_868 - _ZN2at6native51_GLOBAL__N__11011a27_18_DepthwiseConv3d_cu_35e0c7b543conv_depthwise3d_cuda_backward_input_kernelIddLi3ELi3ELi3ELi1ELi1ELi1ELin1ELin1ELin1EEEvNS_27GenericPackedTensorAccessorIKT_Lm5ENS_16DefaultPtrTraitsEiEENS3_IS4_Lm5ES6_iEES7_iiiiiiiii)
        .other          _ZN2at6native51_GLOBAL__N__11011a27_18_DepthwiseConv3d_cu_35e0c7b543conv_depthwise3d_cuda_backward_input_kernelIddLi3ELi3ELi3ELi1ELi1ELi1ELin1ELin1ELin1EEEvNS_27GenericPackedTensorAccessorIKT_Lm5ENS_16DefaultPtrTraitsEiEENS3_IS4_Lm5ES6_iEES7_iiiiiiiii,@"STO_CUDA_ENTRY STV_DEFAULT"
_ZN2at6native51_GLOBAL__N__11011a27_18_DepthwiseConv3d_cu_35e0c7b543conv_depthwise3d_cuda_backward_input_kernelIddLi3ELi3ELi3ELi1ELi1ELi1ELin1ELin1ELin1EEEvNS_27GenericPackedTensorAccessorIKT_Lm5ENS_16DefaultPtrTraitsEiEENS3_IS4_Lm5ES6_iEES7_iiiiiiiii:
        /* <DEDUP_REMOVED lines=46> */
.L_x_510:
[----:B------:R-:W0:Y:S01]  /*02e0*/  LDC R6, c[0x0][0x3c8] ;  /* 0x0000f200ff067b82 */ /* 0x000e220000000800 */
[----:B------:R-:W4:Y:S01]  /*02f0*/  LDCU.64 UR4, c[0x0][0x420] ;  /* 0x00008400ff0477ac */ /* 0x000f220008000a00 */
[----:B------:R-:W-:Y:S01]  /*0300*/  BSSY.RECONVERGENT B0, `(.L_x_507) ;  /* 0x00001ea000007945 */ /* 0x000fe20003800200 */
[----:B------:R-:W-:-:S05]  /*0310*/  CS2R R50, SRZ ;  /* 0x0000000000327805 */ /* 0x000fca000001ff00 */
        /* <DEDUP_REMOVED lines=11> */
[----:B0-----:R-:W-:Y:S02]  /*03d0*/  IMAD.MOV.U32 R2, RZ, RZ, RZ ;  /* 0x000000ffff027224 */ /* 0x001fe400078e00ff */
[----:B--2---:R-:W-:-:S04]  /*03e0*/  IMAD.MOV R4, RZ, RZ, -R3 ;  /* 0x000000ffff047224 */ /* 0x004fc800078e0a03 */
        /* <DEDUP_REMOVED lines=33> */
[----:B----4-:R-:W-:Y:S01]  /*0600*/  VIADD R36, R27, UR5 ;  /* 0x000000051b247c36 */ /* 0x010fe20008000000 */
[----:B0-----:R-:W0:Y:S02]  /*0610*/  MUFU.RCP R9, R9 ;  /* 0x0000000900097308 */ /* 0x001e240000001000 */
[----:B------:R-:W-:Y:S01]  /*0620*/  ISETP.GT.U32.AND P1, PT, R11, R2, PT ;  /* 0x000000020b00720c */ /* 0x000fe20003f24070 */
[----:B------:R-:W-:Y:S01]  /*0630*/  VIADD R20, R36, 0xffffffff ;  /* 0xffffffff24147836 */ /* 0x000fe20000000000 */
[----:B------:R-:W-:-:S04]  /*0640*/  IABS R19, R36 ;  /* 0x0000002400137213 */ /* 0x000fc80000000000 */
[----:B------:R-:W1:Y:S01]  /*0650*/  I2F.RP R8, R0 ;  /* 0x0000000000087306 */ /* 0x000e620000209400 */
[----:B------:R-:W-:-:S06]  /*0660*/  IABS R21, R20 ;  /* 0x0000001400157213 */ /* 0x000fcc0000000000 */
[----:B------:R-:W-:Y:S02]  /*0670*/  @!P1 IMAD.IADD R2, R2, 0x1, -R11 ;  /* 0x0000000102029824 */ /* 0x000fe400078e0a0b */
[----:B------:R-:W-:Y:S01]  /*0680*/  @!P1 VIADD R18, R18, 0x1 ;  /* 0x0000000112129836 */ /* 0x000fe20000000000 */
[----:B------:R-:W-:Y:S01]  /*0690*/  ISETP.NE.AND P1, PT, R25, RZ, PT ;  /* 0x000000ff1900720c */ /* 0x000fe20003f25270 */
[----:B0-----:R-:W-:Y:S01]  /*06a0*/  VIADD R12, R9, 0xffffffe ;  /* 0x0ffffffe090c7836 */ /* 0x001fe20000000000 */
[----:B------:R-:W-:Y:S02]  /*06b0*/  ISETP.GE.U32.AND P0, PT, R2, R11, PT ;  /* 0x0000000b0200720c */ /* 0x000fe40003f06070 */
[----:B------:R-:W-:Y:S01]  /*06c0*/  LOP3.LUT R2, R4, R25, RZ, 0x3c, !PT ;  /* 0x0000001904027212 */ /* 0x000fe200078e3cff */
[----:B------:R0:W2:Y:S01]  /*06d0*/  F2I.FTZ.U32.TRUNC.NTZ R13, R12 ;  /* 0x0000000c000d7305 */ /* 0x0000a2000021f000 */
[----:B------:R-:W4:Y:S02]  /*06e0*/  LDC R11, c[0x0][0x414] ;  /* 0x00010500ff0b7b82 */ /* 0x000f240000000800 */
[----:B------:R-:W-:-:S05]  /*06f0*/  ISETP.GE.AND P2, PT, R2, RZ, PT ;  /* 0x000000ff0200720c */ /* 0x000fca0003f46270 */
[----:B-1----:R-:W1:Y:S01]  /*0700*/  MUFU.RCP R8, R8 ;  /* 0x0000000800087308 */ /* 0x002e620000001000 */
[----:B0-----:R-:W-:Y:S02]  /*0710*/  IMAD.MOV.U32 R12, RZ, RZ, RZ ;  /* 0x000000ffff0c7224 */ /* 0x001fe400078e00ff */
[----:B------:R-:W-:Y:S02]  /*0720*/  @P0 VIADD R18, R18, 0x1 ;  /* 0x0000000112120836 */ /* 0x000fe40000000000 */
[----:B--2---:R-:W-:-:S03]  /*0730*/  IMAD.MOV R2, RZ, RZ, -R13 ;  /* 0x000000ffff027224 */ /* 0x004fc600078e0a0d */
[----:B------:R-:W-:Y:S01]  /*0740*/  @!P2 IMAD.MOV R18, RZ, RZ, -R18 ;  /* 0x000000ffff12a224 */ /* 0x000fe200078e0a12 */
[----:B------:R-:W-:Y:S01]  /*0750*/  @!P1 LOP3.LUT R18, RZ, R25, RZ, 0x33, !PT ;  /* 0x00000019ff129212 */ /* 0x000fe200078e33ff */
[----:B------:R-:W-:-:S04]  /*0760*/  IMAD R15, R2, R5, RZ ;  /* 0x00000005020f7224 */ /* 0x000fc800078e02ff */
[----:B------:R-:W-:Y:S02]  /*0770*/  IMAD.HI.U32 R12, R13, R15, R12 ;  /* 0x0000000f0d0c7227 */ /* 0x000fe400078e000c */
[----:B------:R-:W-:Y:S01]  /*0780*/  I2F.RP R13, R10 ;  /* 0x0000000a000d7306 */ /* 0x000fe20000209400 */
[----:B----4-:R-:W-:Y:S01]  /*0790*/  IABS R2, R11 ;  /* 0x0000000b00027213 */ /* 0x010fe20000000000 */
[----:B-1----:R-:W-:Y:S01]  /*07a0*/  VIADD R9, R8, 0xffffffe ;  /* 0x0ffffffe08097836 */ /* 0x002fe20000000000 */
[----:B------:R-:W-:-:S05]  /*07b0*/  IABS R8, R18 ;  /* 0x0000001200087213 */ /* 0x000fca0000000000 */
[----:B------:R-:W-:Y:S01]  /*07c0*/  IMAD.HI.U32 R16, R12, R8, RZ ;  /* 0x000000080c107227 */ /* 0x000fe200078e00ff */
[----:B------:R-:W0:Y:S03]  /*07d0*/  F2I.FTZ.U32.TRUNC.NTZ R9, R9 ;  /* 0x0000000900097305 */ /* 0x000e26000021f000 */
[----:B------:R-:W-:-:S04]  /*07e0*/  IMAD.MOV R12, RZ, RZ, -R16 ;  /* 0x000000ffff0c7224 */ /* 0x000fc800078e0a10 */
[----:B------:R-:W-:Y:S01]  /*07f0*/  IMAD R6, R5, R12, R8 ;  /* 0x0000000c05067224 */ /* 0x000fe200078e0208 */
[----:B------:R-:W1:Y:S01]  /*0800*/  I2F.RP R14, R2 ;  /* 0x00000002000e7306 */ /* 0x000e620000209400 */
[----:B------:R-:W-:-:S03]  /*0810*/  IMAD.MOV.U32 R8, RZ, RZ, RZ ;  /* 0x000000ffff087224 */ /* 0x000fc600078e00ff */
[----:B------:R-:W-:Y:S01]  /*0820*/  ISETP.GT.U32.AND P1, PT, R5, R6, PT ;  /* 0x000000060500720c */ /* 0x000fe20003f24070 */
[----:B0-----:R-:W-:-:S03]  /*0830*/  IMAD.MOV R15, RZ, RZ, -R9 ;  /* 0x000000ffff0f7224 */ /* 0x001fc600078e0a09 */
        /* <DEDUP_REMOVED lines=17> */
[----:B------:R-:W-:Y:S01]  /*0950*/  IMAD.MOV R17, RZ, RZ, -R13 ;  /* 0x000000ffff117224 */ /* 0x000fe200078e0a0d */
[----:B------:R-:W-:Y:S01]  /*0960*/  ISETP.GE.AND P2, PT, R5, RZ, PT ;  /* 0x000000ff0500720c */ /* 0x000fe20003f46270 */
[----:B------:R-:W-:Y:S01]  /*0970*/  @!P1 VIADD R16, R16, 0x1 ;  /* 0x0000000110109836 */ /* 0x000fe20000000000 */
[----:B------:R-:W-:Y:S01]  /*0980*/  ISETP.NE.AND P1, PT, R7, RZ, PT ;  /* 0x000000ff0700720c */ /* 0x000fe20003f25270 */
[----:B------:R-:W-:Y:S01]  /*0990*/  IMAD R21, R0, R17, R21 ;  /* 0x0000001100157224 */ /* 0x000fe200078e0215 */
[----:B------:R-:W-:Y:S01]  /*09a0*/  LOP3.LUT R14, R14, R3, RZ, 0x3c, !PT ;  /* 0x000000030e0e7212 */ /* 0x000fe200078e3cff */
[----:B------:R-:W-:-:S02]  /*09b0*/  IMAD.MOV.U32 R17, RZ, RZ, R6 ;  /* 0x000000ffff117224 */ /* 0x000fc400078e0006 */
[----:B------:R-:W-:Y:S01]  /*09c0*/  @P0 VIADD R16, R16, 0x1 ;  /* 0x0000000110100836 */ /* 0x000fe20000000000 */
[----:B------:R-:W-:Y:S01]  /*09d0*/  ISETP.GT.U32.AND P0, PT, R0, R19, PT ;  /* 0x000000130000720c */ /* 0x000fe20003f04070 */
[----:B--2---:R-:W-:Y:S01]  /*09e0*/  VIADD R8, R8, 0xffffffe ;  /* 0x0ffffffe08087836 */ /* 0x004fe20000000000 */
[----:B------:R-:W-:Y:S01]  /*09f0*/  ISETP.GT.U32.AND P3, PT, R0, R21, PT ;  /* 0x000000150000720c */ /* 0x000fe20003f64070 */
[----:B------:R-:W-:Y:S02]  /*0a00*/  IMAD.HI.U32 R15, R15, R17, RZ ;  /* 0x000000110f0f7227 */ /* 0x000fe400078e00ff */
[----:B------:R1:W2:Y:S02]  /*0a10*/  F2I.FTZ.U32.TRUNC.NTZ R5, R8 ;  /* 0x0000000800057305 */ /* 0x0002a4000021f000 */
[----:B------:R-:W-:Y:S01]  /*0a20*/  IMAD.MOV.U32 R6, RZ, RZ, R16 ;  /* 0x000000ffff067224 */ /* 0x000fe200078e0010 */
[----:B------:R-:W-:Y:S01]  /*0a30*/  LOP3.LUT R16, R20, R3, RZ, 0x3c, !PT ;  /* 0x0000000314107212 */ /* 0x000fe200078e3cff */
[----:B0-----:R-:W-:-:S02]  /*0a40*/  IMAD.MOV R29, RZ, RZ, -R9 ;  /* 0x000000ffff1d7224 */ /* 0x001fc400078e0a09 */
[----:B------:R-:W-:Y:S01]  /*0a50*/  IMAD.MOV R20, RZ, RZ, -R15 ;  /* 0x000000ffff147224 */ /* 0x000fe200078e0a0f */
[----:B------:R-:W-:Y:S01]  /*0a60*/  ISETP.GE.AND P5, PT, R16, RZ, PT ;  /* 0x000000ff1000720c */ /* 0x000fe20003fa6270 */
        /* <DEDUP_REMOVED lines=16> */
[----:B------:R-:W-:Y:S02]  /*0b70*/  IMAD.MOV.U32 R4, RZ, RZ, RZ ;  /* 0x000000ffff047224 */ /* 0x000fe400078e00ff */
[----:B------:R-:W-:Y:S02]  /*0b80*/  IMAD.MOV R8, RZ, RZ, -R24 ;  /* 0x000000ffff087224 */ /* 0x000fe400078e0a18 */
[----:B------:R-:W-:-:S04]  /*0b90*/  IMAD.HI.U32 R4, R5, R19, R4 ;  /* 0x0000001305047227 */ /* 0x000fc800078e0004 */
[----:B------:R-:W-:Y:S01]  /*0ba0*/  VIADD R34, R25, UR4 ;  /* 0x0000000419227c36 */ /* 0x000fe20008000000 */
[----:B------:R-:W0:Y:S01]  /*0bb0*/  LDCU UR4, c[0x0][0x3fc] ;  /* 0x00007f80ff0477ac */ /* 0x000e220008000800 */
[----:B------:R-:W-:Y:S02]  /*0bc0*/  IMAD R5, R10, R8, R9 ;  /* 0x000000080a057224 */ /* 0x000fe400078e0209 */
[--C-:B------:R-:W-:Y:S01]  /*0bd0*/  @!P2 IMAD.IADD R17, R17, 0x1, -R0.reuse ;  /* 0x000000011111a824 */ /* 0x100fe200078e0a00 */
[----:B------:R-:W-:Y:S01]  /*0be0*/  IABS R19, R34 ;  /* 0x0000002200137213 */ /* 0x000fe20000000000 */
        /* <DEDUP_REMOVED lines=28> */
[----:B------:R-:W-:Y:S01]  /*0db0*/  @P1 VIADD R13, R13, 0x1 ;  /* 0x000000010d0d1836 */ /* 0x000fe20000000000 */
[----:B------:R-:W-:Y:S01]  /*0dc0*/  LOP3.LUT R5, RZ, R3, RZ, 0x33, !PT ;  /* 0x00000003ff057212 */ /* 0x000fe200078e33ff */
[----:B------:R-:W-:Y:S01]  /*0dd0*/  @!P6 IMAD.MOV R15, RZ, RZ, -R15 ;  /* 0x000000ffff0fe224 */ /* 0x000fe200078e0a0f */
[C---:B------:R-:W-:Y:S01]  /*0de0*/  ISETP.GT.U32.AND P6, PT, R2.reuse, R17, PT ;  /* 0x000000110200720c */ /* 0x040fe20003fc4070 */
[----:B------:R-:W-:Y:S01]  /*0df0*/  IMAD R21, R2, R4, R29 ;  /* 0x0000000402157224 */ /* 0x000fe200078e021d */
        /* <DEDUP_REMOVED lines=14> */
[--C-:B------:R-:W-:Y:S01]  /*0ee0*/  @!P5 IMAD.IADD R19, R19, 0x1, -R2.reuse ;  /* 0x000000011313d824 */ /* 0x100fe200078e0a02 */
[-C--:B------:R-:W-:Y:S01]  /*0ef0*/  ISETP.GE.U32.AND P1, PT, R17, R2.reuse, PT ;  /* 0x000000021100720c */ /* 0x080fe20003f26070 */
[----:B------:R-:W-:Y:S01]  /*0f00*/  @!P4 IMAD.IADD R21, R21, 0x1, -R2 ;  /* 0x000000011515c824 */ /* 0x000fe200078e0a02 */
[----:B------:R-:W-:Y:S01]  /*0f10*/  ISETP.GE.AND P2, PT, R0, RZ, PT ;  /* 0x000000ff0000720c */ /* 0x000fe20003f46270 */
[----:B------:R-:W-:Y:S01]  /*0f20*/  @!P6 VIADD R16, R16, 0x1 ;  /* 0x000000011010e836 */ /* 0x000fe20000000000 */
[-C--:B------:R-:W-:Y:S01]  /*0f30*/  ISETP.GE.U32.AND P3, PT, R19, R2.reuse, PT ;  /* 0x000000021300720c */ /* 0x080fe20003f66070 */
[----:B------:R-:W1:Y:S01]  /*0f40*/  LDC.64 R4, c[0x0][0x3e0] ;  /* 0x0000f800ff047b82 */ /* 0x000e620000000a00 */
[----:B------:R-:W-:Y:S01]  /*0f50*/  @!P0 LOP3.LUT R24, RZ, R23, RZ, 0x33, !PT ;  /* 0x00000017ff188212 */ /* 0x000fe200078e33ff */
[----:B------:R-:W-:Y:S01]  /*0f60*/  @!P5 VIADD R8, R8, 0x1 ;  /* 0x000000010808d836 */ /* 0x000fe20000000000 */
[----:B------:R-:W-:Y:S01]  /*0f70*/  ISETP.GE.U32.AND P0, PT, R21, R2, PT ;  /* 0x000000021500720c */ /* 0x000fe20003f06070 */
[----:B------:R-:W-:Y:S01]  /*0f80*/  @!P4 VIADD R9, R9, 0x1 ;  /* 0x000000010909c836 */ /* 0x000fe20000000000 */
[----:B------:R-:W-:Y:S01]  /*0f90*/  ISETP.GE.AND P6, PT, R20, RZ, PT ;  /* 0x000000ff1400720c */ /* 0x000fe20003fc6270 */
[----:B------:R-:W-:Y:S01]  /*0fa0*/  IMAD.MOV R0, RZ, RZ, -R24 ;  /* 0x000000ffff007224 */ /* 0x000fe200078e0a18 */
[----:B------:R-:W-:Y:S01]  /*0fb0*/  ISETP.GE.AND P5, PT, R22, RZ, PT ;  /* 0x000000ff1600720c */ /* 0x000fe20003fa6270 */
[----:B------:R-:W-:Y:S01]  /*0fc0*/  @P1 VIADD R16, R16, 0x1 ;  /* 0x0000000110101836 */ /* 0x000fe20000000000 */
[----:B------:R-:W-:Y:S01]  /*0fd0*/  ISETP.NE.AND P1, PT, R11, RZ, PT ;  /* 0x000000ff0b00720c */ /* 0x000fe20003f25270 */
[----:B------:R-:W-:Y:S01]  /*0fe0*/  IMAD R23, R23, R0, R6 ;  /* 0x0000000017177224 */ /* 0x000fe200078e0206 */
[----:B------:R-:W-:Y:S01]  /*0ff0*/  LOP3.LUT R0, RZ, R11, RZ, 0x33, !PT ;  /* 0x0000000bff007212 */ /* 0x000fe200078e33ff */
[----:B------:R-:W-:-:S02]  /*1000*/  @P3 VIADD R8, R8, 0x1 ;  /* 0x0000000108083836 */ /* 0x000fc40000000000 */
[----:B------:R-:W-:Y:S02]  /*1010*/  IMAD.MOV.U32 R21, RZ, RZ, R16 ;  /* 0x000000ffff157224 */ /* 0x000fe400078e0010 */
[----:B------:R-:W-:Y:S02]  /*1020*/  @P0 VIADD R9, R9, 0x1 ;  /* 0x0000000109090836 */ /* 0x000fe40000000000 */
[----:B------:R-:W-:Y:S02]  /*1030*/  @!P2 IMAD.MOV R21, RZ, RZ, -R21 ;  /* 0x000000ffff15a224 */ /* 0x000fe400078e0a15 */
[----:B------:R-:W-:Y:S02]  /*1040*/  @!P6 IMAD.MOV R8, RZ, RZ, -R8 ;  /* 0x000000ffff08e224 */ /* 0x000fe400078e0a08 */
[----:B------:R-:W-:Y:S01]  /*1050*/  @!P5 IMAD.MOV R9, RZ, RZ, -R9 ;  /* 0x000000ffff09d224 */ /* 0x000fe200078e0a09 */
[----:B------:R-:W-:Y:S01]  /*1060*/  SEL R21, R0, R21, !P1 ;  /* 0x0000001500157207 */ /* 0x000fe20004800000 */
[----:B------:R-:W-:Y:S01]  /*1070*/  IMAD R22, R40, R23, RZ ;  /* 0x0000001728167224 */ /* 0x000fe200078e02ff */
[C---:B------:R-:W-:Y:S01]  /*1080*/  SEL R20, R0.reuse, R8, !P1 ;  /* 0x0000000800147207 */ /* 0x040fe20004800000 */
[----:B------:R-:W-:Y:S01]  /*1090*/  IMAD.MOV R6, RZ, RZ, -R6 ;  /* 0x000000ffff067224 */ /* 0x000fe200078e0a06 */
[----:B------:R-:W-:Y:S01]  /*10a0*/  SEL R19, R0, R9, !P1 ;  /* 0x0000000900137207 */ /* 0x000fe20004800000 */
[----:B0-----:R-:W-:-:S02]  /*10b0*/  IMAD R17, R22, UR4, RZ ;  /* 0x0000000416117c24 */ /* 0x001fc4000f8e02ff */
[-C--:B------:R-:W-:Y:S02]  /*10c0*/  IMAD R13, R21, R11.reuse, RZ ;  /* 0x0000000b150d7224 */ /* 0x080fe400078e02ff */
[----:B------:R-:W-:Y:S02]  /*10d0*/  IMAD R12, R20, R11, RZ ;  /* 0x0000000b140c7224 */ /* 0x000fe400078e02ff */
[----:B-1----:R-:W-:-:S04]  /*10e0*/  IMAD.WIDE R16, R17, 0x8, R4 ;  /* 0x0000000811107825 */ /* 0x002fc800078e0204 */
[----:B------:R-:W-:Y:S02]  /*10f0*/  IMAD R18, R7, R6, R18 ;  /* 0x0000000607127224 */ /* 0x000fe400078e0212 */
[-C--:B------:R-:W-:Y:S02]  /*1100*/  IMAD R15, R32, R3.reuse, RZ ;  /* 0x00000003200f7224 */ /* 0x080fe400078e02ff */
[----:B------:R-:W-:Y:S02]  /*1110*/  IMAD R14, R30, R3, RZ ;  /* 0x000000031e0e7224 */ /* 0x000fe400078e02ff */
[----:B------:R-:W-:-:S07]  /*1120*/  IMAD R11, R19, R11, RZ ;  /* 0x0000000b130b7224 */ /* 0x000fce00078e02ff */
.L_x_509:
[----:B------:R-:W0:Y:S01]  /*1130*/  LDC R0, c[0x0][0x410] ;  /* 0x00010400ff007b82 */ /* 0x000e220000000800 */
[----:B------:R-:W1:Y:S01]  /*1140*/  LDCU UR12, c[0x0][0x39c] ;  /* 0x00007380ff0c77ac */ /* 0x000e620008000800 */
[----:B------:R-:W-:Y:S02]  /*1150*/  IMAD R7, R40, R23, RZ ;  /* 0x0000001728077224 */ /* 0x000fe400078e02ff */
[----:B------:R-:W-:Y:S01]  /*1160*/  VIADD R6, R36, 0xfffffffe ;  /* 0xfffffffe24067836 */ /* 0x000fe20000000000 */
[----:B------:R-:W2:Y:S01]  /*1170*/  LDCU UR4, c[0x0][0x3a0] ;  /* 0x00007400ff0477ac */ /* 0x000ea20008000800 */
[----:B------:R-:W-:Y:S02]  /*1180*/  IMAD.MOV.U32 R41, RZ, RZ, R16 ;  /* 0x000000ffff297224 */ /* 0x000fe400078e0010 */
        /* <DEDUP_REMOVED lines=11> */
[----:B------:R-:W-:Y:S02]  /*1240*/  IADD3 R9, P0, PT, R9, R8, RZ ;  /* 0x0000000809097210 */ /* 0x000fe40007f1e0ff */
[----:B----4-:R-:W-:Y:S02]  /*1250*/  ISETP.GE.AND P1, PT, R21, UR5, PT ;  /* 0x0000000515007c0c */ /* 0x010fe4000bf26270 */
[----:B------:R-:W-:Y:S01]  /*1260*/  LEA.HI.X.SX32 R8, R8, R3, 0x1, P0 ;  /* 0x0000000308087211 */ /* 0x000fe200000f0eff */
[----:B------:R-:W-:-:S02]  /*1270*/  IMAD.IADD R3, R40, 0x1, R7 ;  /* 0x0000000128037824 */ /* 0x000fc400078e0207 */
[----:B-----5:R-:W-:-:S03]  /*1280*/  IMAD R7, R26, UR9, RZ ;  /* 0x000000091a077c24 */ /* 0x020fc6000f8e02ff */
[----:B------:R-:W-:Y:S01]  /*1290*/  ISETP.GE.AND P0, PT, R22, R3, PT ;  /* 0x000000031600720c */ /* 0x000fe20003f06270 */
[----:B-1----:R-:W1:Y:S03]  /*12a0*/  MUFU.RCP R0, R0 ;  /* 0x0000000000007308 */ /* 0x002e660000001000 */
[----:B------:R-:W-:Y:S02]  /*12b0*/  P2R R35, PR, RZ, 0x1 ;  /* 0x00000001ff237803 */ /* 0x000fe40000000000 */
[----:B------:R-:W-:Y:S01]  /*12c0*/  ISETP.NE.AND P0, PT, R7, R6, PT ;  /* 0x000000060700720c */ /* 0x000fe20003f05270 */
[----:B-1----:R-:W-:Y:S01]  /*12d0*/  VIADD R4, R0, 0xffffffe ;  /* 0x0ffffffe00047836 */ /* 0x002fe20000000000 */
[----:B------:R-:W-:Y:S02]  /*12e0*/  P2R R0, PR, RZ, 0x2 ;  /* 0x00000002ff007803 */ /* 0x000fe40000000000 */
[----:B---3--:R-:W-:Y:S01]  /*12f0*/  ISETP.GE.OR P1, PT, R32, UR8, P1 ;  /* 0x0000000820007c0c */ /* 0x008fe20008f26670 */
[----:B------:R1:W2:Y:S03]  /*1300*/  F2I.FTZ.U32.TRUNC.NTZ R5, R4 ;  /* 0x0000000400057305 */ /* 0x0002a6000021f000 */
[----:B------:R-:W-:Y:S01]  /*1310*/  P2R R2, PR, RZ, 0x2 ;  /* 0x00000002ff027803 */ /* 0x000fe20000000000 */
[----:B-1----:R-:W-:-:S02]  /*1320*/  IMAD.MOV.U32 R4, RZ, RZ, RZ ;  /* 0x000000ffff047224 */ /* 0x002fc400078e00ff */
[----:B--2---:R-:W-:-:S04]  /*1330*/  IMAD.MOV R29, RZ, RZ, -R5 ;  /* 0x000000ffff1d7224 */ /* 0x004fc800078e0a05 */
[----:B------:R-:W-:-:S04]  /*1340*/  IMAD R3, R29, R10, RZ ;  /* 0x0000000a1d037224 */ /* 0x000fc800078e02ff */
[----:B------:R-:W-:-:S04]  /*1350*/  IMAD.HI.U32 R5, R5, R3, R4 ;  /* 0x0000000305057227 */ /* 0x000fc800078e0004 */
[----:B0-----:R-:W-:-:S07]  /*1360*/  VIADD R3, R18, UR4 ;  /* 0x0000000412037c36 */ /* 0x001fce0008000000 */
.L_x_508:
        /* <DEDUP_REMOVED lines=17> */
[----:B------:R-:W-:-:S04]  /*1480*/  @!P3 LOP3.LUT R37, RZ, R46, RZ, 0x33, !PT ;  /* 0x0000002eff25b212 */ /* 0x000fc800078e33ff */
[C-C-:B------:R-:W-:Y:S01]  /*1490*/  LOP3.LUT R28, R37.reuse, R32, R21.reuse, 0xfe, !PT ;  /* 0x00000020251c7212 */ /* 0x140fe200078efe15 */
[----:B------:R-:W-:-:S03]  /*14a0*/  IMAD R39, R37, UR11, R21 ;  /* 0x0000000b25277c24 */ /* 0x000fc6000f8e0215 */
        /* <DEDUP_REMOVED lines=8> */
[----:B------:R-:W-:Y:S01]  /*1530*/  CS2R R44, SRZ ;  /* 0x00000000002c7805 */ /* 0x000fe2000001ff00 */
[----:B------:R-:W-:-:S05]  /*1540*/  IMAD.MOV.U32 R42, RZ, RZ, R41 ;  /* 0x000000ffff2a7224 */ /* 0x000fca00078e0029 */
[----:B------:R-:W2:Y:S04]  /*1550*/  LDG.E.64 R56, desc[UR6][R42.64] ;  /* 0x000000062a387981 */ /* 0x000ea8000c1e1b00 */
[----:B------:R0:W2:Y:S01]  /*1560*/  @!P1 LDG.E.64 R44, desc[UR6][R48.64] ;  /* 0x00000006302c9981 */ /* 0x0000a2000c1e1b00 */
[----:B------:R-:W-:Y:S02]  /*1570*/  ISETP.GE.OR P1, PT, R30, UR16, P4 ;  /* 0x000000101e007c0c */ /* 0x000fe4000a726670 */
[----:B------:R-:W-:Y:S02]  /*1580*/  CS2R R54, SRZ ;  /* 0x0000000000367805 */ /* 0x000fe4000001ff00 */
[----:B------:R-:W-:Y:S02]  /*1590*/  LOP3.LUT R28, R37, R30, R21, 0xfe, !PT ;  /* 0x0000001e251c7212 */ /* 0x000fe400078efe15 */
[----:B------:R-:W-:-:S02]  /*15a0*/  ISETP.GE.AND P2, PT, R21, UR11, PT ;  /* 0x0000000b15007c0c */ /* 0x000fc4000bf46270 */
[----:B------:R-:W-:Y:S02]  /*15b0*/  ISETP.LT.OR P1, PT, R28, RZ, P1 ;  /* 0x000000ff1c00720c */ /* 0x000fe40000f21670 */
[----:B------:R-:W-:Y:S02]  /*15c0*/  ISETP.GE.OR P2, PT, R26, UR16, P2 ;  /* 0x000000101a007c0c */ /* 0x000fe40009746670 */
[C---:B------:R-:W-:Y:S02]  /*15d0*/  ISETP.GE.OR P1, PT, R37.reuse, UR10, P1 ;  /* 0x0000000a25007c0c */ /* 0x040fe40008f26670 */
[----:B------:R-:W-:-:S04]  /*15e0*/  LOP3.LUT R41, R37, R26, R21, 0xfe, !PT ;  /* 0x0000001a25297212 */ /* 0x000fc800078efe15 */
[----:B------:R-:W-:-:S04]  /*15f0*/  ISETP.LT.OR P2, PT, R41, RZ, P2 ;  /* 0x000000ff2900720c */ /* 0x000fc80001741670 */
[----:B------:R-:W-:-:S03]  /*1600*/  ISETP.GE.OR P2, PT, R37, UR10, P2 ;  /* 0x0000000a25007c0c */ /* 0x000fc60009746670 */
[----:B------:R-:W1:Y:S01]  /*1610*/  @!P1 LDC.64 R28, c[0x0][0x380] ;  /* 0x0000e000ff1c9b82 */ /* 0x000e620000000a00 */
[----:B------:R-:W-:-:S05]  /*1620*/  @!P1 IMAD R47, R39, UR16, R30 ;  /* 0x00000010272f9c24 */ /* 0x000fca000f8e021e */
[----:B------:R-:W-:-:S04]  /*1630*/  @!P1 IADD3 R41, P3, PT, R47, R9, RZ ;  /* 0x000000092f299210 */ /* 0x000fc80007f7e0ff */
[----:B0-----:R-:W-:Y:S02]  /*1640*/  @!P1 LEA.HI.X.SX32 R48, R47, R8, 0x1, P3 ;  /* 0x000000082f309211 */ /* 0x001fe400018f0eff */
[----:B-1----:R-:W-:-:S04]  /*1650*/  @!P1 LEA R52, P3, R41, R28, 0x3 ;  /* 0x0000001c29349211 */ /* 0x002fc800078618ff */
[----:B------:R-:W-:Y:S02]  /*1660*/  @!P1 LEA.HI.X R53, R41, R29, R48, 0x3, P3 ;  /* 0x0000001d29359211 */ /* 0x000fe400018f1c30 */
[----:B------:R-:W0:Y:S01]  /*1670*/  @!P2 LDC.64 R28, c[0x0][0x380] ;  /* 0x0000e000ff1cab82 */ /* 0x000e220000000a00 */
[----:B------:R-:W-:Y:S02]  /*1680*/  @!P2 IMAD R48, R39, UR16, R26 ;  /* 0x000000102730ac24 */ /* 0x000fe4000f8e021a */
[----:B------:R1:W3:Y:S03]  /*1690*/  @!P1 LDG.E.64 R54, desc[UR6][R52.64] ;  /* 0x0000000634369981 */ /* 0x0002e6000c1e1b00 */
[----:B------:R-:W-:-:S04]  /*16a0*/  @!P2 IADD3 R39, P1, PT, R48, R9, RZ ;  /* 0x000000093027a210 */ /* 0x000fc80007f3e0ff */
[----:B------:R-:W-:Y:S02]  /*16b0*/  @!P2 LEA.HI.X.SX32 R48, R48, R8, 0x1, P1 ;  /* 0x000000083030a211 */ /* 0x000fe400008f0eff */
[----:B0-----:R-:W-:Y:S02]  /*16c0*/  @!P2 LEA R58, P1, R39, R28, 0x3 ;  /* 0x0000001c273aa211 */ /* 0x001fe400078218ff */
[----:B------:R-:W-:Y:S02]  /*16d0*/  LOP3.LUT R28, R37, R32, R20, 0xfe, !PT ;  /* 0x00000020251c7212 */ /* 0x000fe400078efe14 */
[----:B------:R-:W-:Y:S01]  /*16e0*/  @!P2 LEA.HI.X R59, R39, R29, R48, 0x3, P1 ;  /* 0x0000001d273ba211 */ /* 0x000fe200008f1c30 */
[----:B------:R-:W-:Y:S01]  /*16f0*/  IMAD R39, R37, UR11, R20 ;  /* 0x0000000b25277c24 */ /* 0x000fe2000f8e0214 */
[----:B------:R-:W-:Y:S02]  /*1700*/  ISETP.GE.AND P1, PT, R20, UR11, PT ;  /* 0x0000000b14007c0c */ /* 0x000fe4000bf26270 */
[----:B------:R-:W-:-:S02]  /*1710*/  CS2R R48, SRZ ;  /* 0x0000000000307805 */ /* 0x000fc4000001ff00 */
[----:B------:R-:W-:-:S04]  /*1720*/  ISETP.GE.OR P3, PT, R32, UR16, P1 ;  /* 0x0000001020007c0c */ /* 0x000fc80008f66670 */
[----:B------:R-:W4:Y:S01]  /*1730*/  @!P2 LDG.E.64 R48, desc[UR6][R58.64] ;  /* 0x000000063a30a981 */ /* 0x000f22000c1e1b00 */
[----:B------:R-:W-:-:S04]  /*1740*/  ISETP.LT.OR P3, PT, R28, RZ, P3 ;  /* 0x000000ff1c00720c */ /* 0x000fc80001f61670 */
[----:B------:R-:W-:-:S13]  /*1750*/  ISETP.GE.OR P3, PT, R37, UR10, P3 ;  /* 0x0000000a25007c0c */ /* 0x000fda0009f66670 */
[----:B------:R-:W1:Y:S01]  /*1760*/  @!P3 LDC.64 R28, c[0x0][0x380] ;  /* 0x0000e000ff1cbb82 */ /* 0x000e620000000a00 */
[----:B------:R-:W-:-:S05]  /*1770*/  IMAD R46, R37, R46, RZ ;  /* 0x0000002e252e7224 */ /* 0x000fca00078e02ff */
[----:B------:R-:W-:Y:S01]  /*1780*/  ISETP.NE.AND P4, PT, R3, R46, PT ;  /* 0x0000002e0300720c */ /* 0x000fe20003f85270 */
[----:B--2---:R0:W2:Y:S02]  /*1790*/  DFMA R56, R56, R44, R50 ;  /* 0x0000002c3838722b */ /* 0x0040a40000000032 */
[----:B0-----:R-:W-:-:S05]  /*17a0*/  @!P3 IMAD R44, R39, UR16, R32 ;  /* 0x00000010272cbc24 */ /* 0x001fca000f8e0220 */
[----:B------:R-:W-:-:S04]  /*17b0*/  @!P3 IADD3 R41, P2, PT, R44, R9, RZ ;  /* 0x000000092c29b210 */ /* 0x000fc80007f5e0ff */
[----:B------:R-:W-:Y:S02]  /*17c0*/  @!P3 LEA.HI.X.SX32 R44, R44, R8, 0x1, P2 ;  /* 0x000000082c2cb211 */ /* 0x000fe400010f0eff */
[----:B-1----:R-:W-:-:S04]  /*17d0*/  @!P3 LEA R52, P2, R41, R28, 0x3 ;  /* 0x0000001c2934b211 */ /* 0x002fc800078418ff */
[----:B------:R-:W-:Y:S02]  /*17e0*/  @!P3 LEA.HI.X R53, R41, R29, R44, 0x3, P2 ;  /* 0x0000001d2935b211 */ /* 0x000fe400010f1c2c */
[----:B------:R-:W-:Y:S02]  /*17f0*/  CS2R R44, SRZ ;  /* 0x00000000002c7805 */ /* 0x000fe4000001ff00 */
[----:B------:R-:W-:-:S04]  /*1800*/  ISETP.NE.AND P2, PT, R15, R36, PT ;  /* 0x000000240f00720c */ /* 0x000fc80003f45270 */
[----:B--2---:R-:W-:Y:S01]  /*1810*/  FSEL R29, R56, R50, !P2 ;  /* 0x00000032381d7208 */ /* 0x004fe20005000000 */
[----:B------:R0:W2:Y:S01]  /*1820*/  @!P3 LDG.E.64 R44, desc[UR6][R52.64] ;  /* 0x00000006342cb981 */ /* 0x0000a2000c1e1b00 */
[----:B------:R-:W-:-:S04]  /*1830*/  ISETP.NE.AND P3, PT, R13, R34, PT ;  /* 0x000000220d00720c */ /* 0x000fc80003f65270 */
[----:B------:R-:W-:-:S04]  /*1840*/  FSEL R29, R29, R50, !P3 ;  /* 0x000000321d1d7208 */ /* 0x000fc80005800000 */
[----:B------:R-:W-:Y:S02]  /*1850*/  FSEL R50, R29, R50, !P4 ;  /* 0x000000321d327208 */ /* 0x000fe40006000000 */
[----:B------:R-:W3:Y:S01]  /*1860*/  LDG.E.64 R28, desc[UR6][R42.64+0x8] ;  /* 0x000008062a1c7981 */ /* 0x000ee2000c1e1b00 */
[----:B------:R-:W-:-:S04]  /*1870*/  FSEL R41, R57, R51, !P2 ;  /* 0x0000003339297208 */ /* 0x000fc80005000000 */
[----:B------:R-:W-:-:S04]  /*1880*/  FSEL R41, R41, R51, !P3 ;  /* 0x0000003329297208 */ /* 0x000fc80005800000 */
[----:B------:R-:W-:-:S05]  /*1890*/  FSEL R41, R41, R51, !P4 ;  /* 0x0000003329297208 */ /* 0x000fca0006000000 */
[----:B------:R-:W-:Y:S01]  /*18a0*/  IMAD.MOV.U32 R51, RZ, RZ, R41 ;  /* 0x000000ffff337224 */ /* 0x000fe200078e0029 */
[----:B------:R-:W-:-:S12]  /*18b0*/  ISETP.GE.OR P5, PT, R30, UR16, P1 ;  /* 0x000000101e007c0c */ /* 0x000fd80008fa6670 */
[----:B---3--:R1:W3:Y:S02]  /*18c0*/  DFMA R54, R28, R54, R50 ;  /* 0x000000361c36722b */ /* 0x0082e40000000032 */
[----:B-1----:R-:W-:-:S04]  /*18d0*/  LOP3.LUT R28, R37, R30, R20, 0xfe, !PT ;  /* 0x0000001e251c7212 */ /* 0x002fc800078efe14 */
[----:B------:R-:W-:-:S04]  /*18e0*/  ISETP.LT.OR P5, PT, R28, RZ, P5 ;  /* 0x000000ff1c00720c */ /* 0x000fc80002fa1670 */
[----:B------:R-:W-:-:S13]  /*18f0*/  ISETP.GE.OR P5, PT, R37, UR10, P5 ;  /* 0x0000000a25007c0c */ /* 0x000fda000afa6670 */
[----:B------:R-:W1:Y:S01]  /*1900*/  @!P5 LDC.64 R28, c[0x0][0x380] ;  /* 0x0000e000ff1cdb82 */ /* 0x000e620000000a00 */
[----:B0-----:R-:W-:-:S05]  /*1910*/  @!P5 IMAD R52, R39, UR16, R30 ;  /* 0x000000102734dc24 */ /* 0x001fca000f8e021e */
[----:B------:R-:W-:-:S04]  /*1920*/  @!P5 IADD3 R47, P6, PT, R52, R9, RZ ;  /* 0x00000009342fd210 */ /* 0x000fc80007fde0ff */
[----:B------:R-:W-:Y:S02]  /*1930*/  @!P5 LEA.HI.X.SX32 R52, R52, R8, 0x1, P6 ;  /* 0x000000083434d211 */ /* 0x000fe400030f0eff */
[----:B-1----:R-:W-:-:S04]  /*1940*/  @!P5 LEA R28, P6, R47, R28, 0x3 ;  /* 0x0000001c2f1cd211 */ /* 0x002fc800078c18ff */
[----:B------:R-:W-:Y:S02]  /*1950*/  @!P5 LEA.HI.X R29, R47, R29, R52, 0x3, P6 ;  /* 0x0000001d2f1dd211 */ /* 0x000fe400030f1c34 */
[----:B------:R-:W-:Y:S01]  /*1960*/  CS2R R52, SRZ ;  /* 0x0000000000347805 */ /* 0x000fe2000001ff00 */
[----:B------:R-:W-:-:S05]  /*1970*/  VIADD R47, R36, 0xffffffff ;  /* 0xffffffff242f7836 */ /* 0x000fca0000000000 */
[----:B------:R0:W5:Y:S01]  /*1980*/  @!P5 LDG.E.64 R52, desc[UR6][R28.64] ;  /* 0x000000061c34d981 */ /* 0x000162000c1e1b00 */
[----:B------:R-:W-:-:S04]  /*1990*/  ISETP.NE.AND P5, PT, R14, R47, PT ;  /* 0x0000002f0e00720c */ /* 0x000fc80003fa5270 */
[----:B---3--:R-:W-:Y:S02]  /*19a0*/  FSEL R47, R54, R50, !P5 ;  /* 0x00000032362f7208 */ /* 0x008fe40006800000 */
[----:B------:R-:W-:-:S04]  /*19b0*/  FSEL R54, R55, R41, !P5 ;  /* 0x0000002937367208 */ /* 0x000fc80006800000 */
[----:B------:R-:W-:Y:S02]  /*19c0*/  @!P4 FSEL R41, R54, R41, !P3 ;  /* 0x000000293629c208 */ /* 0x000fe40005800000 */
[----:B------:R-:W4:Y:S01]  /*19d0*/  LDG.E.64 R54, desc[UR6][R42.64+0x10] ;  /* 0x000010062a367981 */ /* 0x000f22000c1e1b00 */
[----:B------:R-:W-:Y:S02]  /*19e0*/  ISETP.GE.OR P1, PT, R26, UR16, P1 ;  /* 0x000000101a007c0c */ /* 0x000fe40008f26670 */
[----:B0-----:R-:W-:-:S04]  /*19f0*/  LOP3.LUT R28, R37, R26, R20, 0xfe, !PT ;  /* 0x0000001a251c7212 */ /* 0x001fc800078efe14 */
[----:B------:R-:W-:-:S04]  /*1a00*/  ISETP.LT.OR P1, PT, R28, RZ, P1 ;  /* 0x000000ff1c00720c */ /* 0x000fc80000f21670 */
[----:B------:R-:W-:Y:S01]  /*1a10*/  ISETP.GE.OR P1, PT, R37, UR10, P1 ;  /* 0x0000000a25007c0c */ /* 0x000fe20008f26670 */
[----:B------:R-:W-:Y:S01]  /*1a20*/  IMAD.MOV.U32 R51, RZ, RZ, R41 ;  /* 0x000000ffff337224 */ /* 0x000fe200078e0029 */
[----:B------:R-:W-:-:S11]  /*1a30*/  @!P4 FSEL R50, R47, R50, !P3 ;  /* 0x000000322f32c208 */ /* 0x000fd60005800000 */
[----:B------:R-:W0:Y:S01]  /*1a40*/  @!P1 LDC.64 R28, c[0x0][0x380] ;  /* 0x0000e000ff1c9b82 */ /* 0x000e220000000a00 */
[----:B----4-:R1:W3:Y:S02]  /*1a50*/  DFMA R48, R54, R48, R50 ;  /* 0x000000303630722b */ /* 0x0102e40000000032 */
[----:B-1----:R-:W-:-:S05]  /*1a60*/  @!P1 IMAD R54, R39, UR16, R26 ;  /* 0x0000001027369c24 */ /* 0x002fca000f8e021a */
[----:B------:R-:W-:-:S04]  /*1a70*/  @!P1 IADD3 R39, P6, PT, R54, R9, RZ ;  /* 0x0000000936279210 */ /* 0x000fc80007fde0ff */
[----:B------:R-:W-:Y:S02]  /*1a80*/  @!P1 LEA.HI.X.SX32 R54, R54, R8, 0x1, P6 ;  /* 0x0000000836369211 */ /* 0x000fe400030f0eff */
[----:B0-----:R-:W-:-:S04]  /*1a90*/  @!P1 LEA R28, P6, R39, R28, 0x3 ;  /* 0x0000001c271c9211 */ /* 0x001fc800078c18ff */
[----:B------:R-:W-:Y:S02]  /*1aa0*/  @!P1 LEA.HI.X R29, R39, R29, R54, 0x3, P6 ;  /* 0x0000001d271d9211 */ /* 0x000fe400030f1c36 */
[----:B------:R-:W-:-:S06]  /*1ab0*/  CS2R R54, SRZ ;  /* 0x0000000000367805 */ /* 0x000fcc000001ff00 */
[----:B------:R-:W4:Y:S01]  /*1ac0*/  @!P1 LDG.E.64 R54, desc[UR6][R28.64] ;  /* 0x000000061c369981 */ /* 0x000f22000c1e1b00 */
[----:B------:R-:W-:-:S04]  /*1ad0*/  ISETP.NE.AND P1, PT, R7, R6, PT ;  /* 0x000000060700720c */ /* 0x000fc80003f25270 */
[-C--:B---3--:R-:W-:Y:S02]  /*1ae0*/  FSEL R39, R48, R50.reuse, !P1 ;  /* 0x0000003230277208 */ /* 0x088fe40004800000 */
[-C--:B------:R-:W-:Y:S01]  /*1af0*/  FSEL R48, R49, R41.reuse, !P1 ;  /* 0x0000002931307208 */ /* 0x080fe20004800000 */
[----:B------:R-:W4:Y:S03]  /*1b00*/  LDG.E.64 R28, desc[UR6][R42.64+0x28] ;  /* 0x000028062a1c7981 */ /* 0x000f26000c1e1b00 */
[----:B------:R-:W-:Y:S02]  /*1b10*/  @!P4 FSEL R41, R48, R41, !P3 ;  /* 0x000000293029c208 */ /* 0x000fe40005800000 */
[----:B------:R-:W2:Y:S01]  /*1b20*/  LDG.E.64 R48, desc[UR6][R42.64+0x18] ;  /* 0x000018062a307981 */ /* 0x000ea2000c1e1b00 */
[----:B------:R-:W-:Y:S02]  /*1b30*/  @!P4 FSEL R50, R39, R50, !P3 ;  /* 0x000000322732c208 */ /* 0x000fe40005800000 */
[----:B------:R-:W-:-:S04]  /*1b40*/  IMAD.MOV.U32 R39, RZ, RZ, R41 ;  /* 0x000000ffff277224 */ /* 0x000fc800078e0029 */
[----:B------:R-:W-:Y:S02]  /*1b50*/  IMAD.MOV.U32 R51, RZ, RZ, R39 ;  /* 0x000000ffff337224 */ /* 0x000fe400078e0027 */
[----:B------:R-:W-:-:S05]  /*1b60*/  VIADD R47, R34, 0xffffffff ;  /* 0xffffffff222f7836 */ /* 0x000fca0000000000 */
[----:B------:R-:W-:-:S12]  /*1b70*/  ISETP.NE.AND P3, PT, R12, R47, PT ;  /* 0x0000002f0c00720c */ /* 0x000fd80003f65270 */
[----:B--2---:R0:W1:Y:S02]  /*1b80*/  DFMA R48, R48, R44, R50 ;  /* 0x0000002c3030722b */ /* 0x0040640000000032 */
[----:B0-----:R-:W5:Y:S01]  /*1b90*/  LDG.E.64 R44, desc[UR6][R42.64+0x20] ;  /* 0x000020062a2c7981 */ /* 0x001f62000c1e1b00 */
[----:B-1----:R-:W-:Y:S02]  /*1ba0*/  FSEL R41, R48, R50, !P2 ;  /* 0x0000003230297208 */ /* 0x002fe40005000000 */
[----:B------:R-:W-:-:S04]  /*1bb0*/  FSEL R48, R49, R39, !P2 ;  /* 0x0000002731307208 */ /* 0x000fc80005000000 */
[----:B------:R-:W-:Y:S02]  /*1bc0*/  @!P4 FSEL R39, R48, R39, !P3 ;  /* 0x000000273027c208 */ /* 0x000fe40005800000 */
[----:B------:R-:W-:-:S03]  /*1bd0*/  @!P4 FSEL R50, R41, R50, !P3 ;  /* 0x000000322932c208 */ /* 0x000fc60005800000 */
[----:B------:R-:W-:-:S15]  /*1be0*/  IMAD.MOV.U32 R51, RZ, RZ, R39 ;  /* 0x000000ffff337224 */ /* 0x000fde00078e0027 */
[----:B------:R-:W-:-:S15]  /*1bf0*/  NOP ;  /* 0x0000000000007918 */ /* 0x000fde0000000000 */
[----:B------:R-:W-:-:S15]  /*1c00*/  NOP ;  /* 0x0000000000007918 */ /* 0x000fde0000000000 */
[----:B------:R-:W-:-:S05]  /*1c10*/  NOP ;  /* 0x0000000000007918 */ /* 0x000fca0000000000 */
[----:B-----5:R-:W0:Y:S02]  /*1c20*/  DFMA R44, R44, R52, R50 ;  /* 0x000000342c2c722b */ /* 0x020e240000000032 */
[-C--:B0-----:R-:W-:Y:S02]  /*1c30*/  FSEL R41, R44, R50.reuse, !P5 ;  /* 0x000000322c297208 */ /* 0x081fe40006800000 */
[-C--:B------:R-:W-:Y:S02]  /*1c40*/  FSEL R44, R45, R39.reuse, !P5 ;  /* 0x000000272d2c7208 */ /* 0x080fe40006800000 */
[----:B------:R-:W-:Y:S02]  /*1c50*/  @!P4 FSEL R50, R41, R50, !P3 ;  /* 0x000000322932c208 */ /* 0x000fe40005800000 */
[----:B------:R-:W-:-:S03]  /*1c60*/  @!P4 FSEL R39, R44, R39, !P3 ;  /* 0x000000272c27c208 */ /* 0x000fc60005800000 */
[----:B------:R-:W-:Y:S02]  /*1c70*/  IMAD.MOV.U32 R44, RZ, RZ, R50 ;  /* 0x000000ffff2c7224 */ /* 0x000fe400078e0032 */
[----:B------:R-:W-:-:S15]  /*1c80*/  IMAD.MOV.U32 R45, RZ, RZ, R39 ;  /* 0x000000ffff2d7224 */ /* 0x000fde00078e0027 */
[----:B------:R-:W-:-:S15]  /*1c90*/  NOP ;  /* 0x0000000000007918 */ /* 0x000fde0000000000 */
[----:B------:R-:W-:-:S15]  /*1ca0*/  NOP ;  /* 0x0000000000007918 */ /* 0x000fde0000000000 */
[----:B------:R-:W-:-:S06]  /*1cb0*/  NOP ;  /* 0x0000000000007918 */ /* 0x000fcc0000000000 */
[----:B----4-:R-:W0:Y:S02]  /*1cc0*/  DFMA R28, R28, R54, R44 ;  /* 0x000000361c1c722b */ /* 0x010e24000000002c */
[-C--:B0-----:R-:W-:Y:S02]  /*1cd0*/  FSEL R41, R28, R44.reuse, !P1 ;  /* 0x0000002c1c297208 */ /* 0x081fe40004800000 */
[-C--:B------:R-:W-:Y:S02]  /*1ce0*/  FSEL R28, R29, R39.reuse, !P1 ;  /* 0x000000271d1c7208 */ /* 0x080fe40004800000 */
[----:B------:R-:W-:Y:S02]  /*1cf0*/  ISETP.GE.AND P1, PT, R19, UR11, PT ;  /* 0x0000000b13007c0c */ /* 0x000fe4000bf26270 */
[----:B------:R-:W-:Y:S02]  /*1d00*/  @!P4 FSEL R44, R41, R44, !P3 ;  /* 0x0000002c292cc208 */ /* 0x000fe40005800000 */
[----:B------:R-:W-:-:S02]  /*1d10*/  @!P4 FSEL R39, R28, R39, !P3 ;  /* 0x000000271c27c208 */ /* 0x000fc40005800000 */
        /* <DEDUP_REMOVED lines=11> */
[----:B------:R-:W-:-:S06]  /*1dd0*/  CS2R R48, SRZ ;  /* 0x0000000000307805 */ /* 0x000fcc000001ff00 */
[----:B------:R-:W2:Y:S04]  /*1de0*/  @!P3 LDG.E.64 R48, desc[UR6][R50.64] ;  /* 0x000000063230b981 */ /* 0x000ea8000c1e1b00 */
[----:B------:R-:W2:Y:S01]  /*1df0*/  LDG.E.64 R50, desc[UR6][R42.64+0x30] ;  /* 0x000030062a327981 */ /* 0x000ea2000c1e1b00 */
        /* <DEDUP_REMOVED lines=10> */
[----:B------:R-:W-:Y:S01]  /*1ea0*/  MOV R45, R39 ;  /* 0x00000027002d7202 */ /* 0x000fe20000000f00 */
[----:B------:R-:W-:Y:S01]  /*1eb0*/  VIADD R52, R34, 0xfffffffe ;  /* 0xfffffffe22347836 */ /* 0x000fe20000000000 */
[----:B------:R-:W-:-:S04]  /*1ec0*/  ISETP.GE.OR P1, PT, R26, UR16, P1 ;  /* 0x000000101a007c0c */ /* 0x000fc80008f26670 */
[----:B--2---:R-:W0:Y:S02]  /*1ed0*/  DFMA R48, R50, R48, R44 ;  /* 0x000000303230722b */ /* 0x004e24000000002c */
[----:B0-----:R-:W-:Y:S02]  /*1ee0*/  FSEL R45, R48, R44, !P2 ;  /* 0x0000002c302d7208 */ /* 0x001fe40005000000 */
[----:B------:R-:W-:Y:S02]  /*1ef0*/  FSEL R50, R49, R39, !P2 ;  /* 0x0000002731327208 */ /* 0x000fe40005000000 */
[----:B------:R-:W-:-:S06]  /*1f00*/  CS2R R48, SRZ ;  /* 0x0000000000307805 */ /* 0x000fcc000001ff00 */
[----:B------:R0:W2:Y:S01]  /*1f10*/  @!P3 LDG.E.64 R48, desc[UR6][R28.64] ;  /* 0x000000061c30b981 */ /* 0x0000a2000c1e1b00 */
[----:B------:R-:W-:Y:S02]  /*1f20*/  ISETP.NE.AND P3, PT, R3, R46, PT ;  /* 0x0000002e0300720c */ /* 0x000fe40003f65270 */
[----:B------:R-:W-:Y:S02]  /*1f30*/  ISETP.NE.AND P2, PT, R11, R52, PT ;  /* 0x000000340b00720c */ /* 0x000fe40003f45270 */
[----:B------:R-:W2:Y:S09]  /*1f40*/  LDG.E.64 R52, desc[UR6][R42.64+0x38] ;  /* 0x000038062a347981 */ /* 0x000eb2000c1e1b00 */
[----:B------:R-:W-:-:S02]  /*1f50*/  @!P3 FSEL R44, R45, R44, !P2 ;  /* 0x0000002c2d2cb208 */ /* 0x000fc40005000000 */
[----:B------:R-:W-:-:S04]  /*1f60*/  LOP3.LUT R45, R37, R26, R19, 0xfe, !PT ;  /* 0x0000001a252d7212 */ /* 0x000fc800078efe13 */
[----:B------:R-:W-:-:S04]  /*1f70*/  ISETP.LT.OR P1, PT, R45, RZ, P1 ;  /* 0x000000ff2d00720c */ /* 0x000fc80000f21670 */
[----:B------:R-:W-:-:S13]  /*1f80*/  ISETP.GE.OR P1, PT, R37, UR10, P1 ;  /* 0x0000000a25007c0c */ /* 0x000fda0008f26670 */
[----:B0-----:R-:W0:Y:S01]  /*1f90*/  @!P1 LDC.64 R28, c[0x0][0x380] ;  /* 0x0000e000ff1c9b82 */ /* 0x001e220000000a00 */
[----:B------:R-:W-:Y:S01]  /*1fa0*/  @!P1 IMAD R41, R41, UR16, R26 ;  /* 0x0000001029299c24 */ /* 0x000fe2000f8e021a */
[----:B------:R-:W-:-:S04]  /*1fb0*/  @!P3 FSEL R39, R50, R39, !P2 ;  /* 0x000000273227b208 */ /* 0x000fc80005000000 */
[----:B------:R-:W-:-:S04]  /*1fc0*/  @!P1 IADD3 R37, P3, PT, R41, R9, RZ ;  /* 0x0000000929259210 */ /* 0x000fc80007f7e0ff */
[----:B------:R-:W-:Y:S02]  /*1fd0*/  @!P1 LEA.HI.X.SX32 R50, R41, R8, 0x1, P3 ;  /* 0x0000000829329211 */ /* 0x000fe400018f0eff */
[----:B0-----:R-:W-:-:S04]  /*1fe0*/  @!P1 LEA R54, P3, R37, R28, 0x3 ;  /* 0x0000001c25369211 */ /* 0x001fc800078618ff */
[----:B------:R-:W-:Y:S02]  /*1ff0*/  @!P1 LEA.HI.X R55, R37, R29, R50, 0x3, P3 ;  /* 0x0000001d25379211 */ /* 0x000fe400018f1c32 */
[----:B------:R-:W-:Y:S01]  /*2000*/  CS2R R50, SRZ ;  /* 0x0000000000327805 */ /* 0x000fe2000001ff00 */
[----:B------:R0:W3:Y:S05]  /*2010*/  LDG.E.64 R28, desc[UR6][R42.64+0x40] ;  /* 0x000040062a1c7981 */ /* 0x0000ea000c1e1b00 */
[----:B------:R-:W3:Y:S01]  /*2020*/  @!P1 LDG.E.64 R50, desc[UR6][R54.64] ;  /* 0x0000000636329981 */ /* 0x000ee2000c1e1b00 */
[----:B------:R-:W-:Y:S01]  /*2030*/  ISETP.EQ.AND P2, PT, R3, R46, !P2 ;  /* 0x0000002e0300720c */ /* 0x000fe20005742270 */
[----:B------:R-:W-:-:S02]  /*2040*/  IMAD.MOV.U32 R45, RZ, RZ, R39 ;  /* 0x000000ffff2d7224 */ /* 0x000fc400078e0027 */
[----:B------:R-:W-:-:S05]  /*2050*/  VIADD R4, R4, 0x48 ;  /* 0x0000004804047836 */ /* 0x000fca0000000000 */
[----:B------:R-:W-:Y:S02]  /*2060*/  ISETP.NE.AND P1, PT, R4, 0xd8, PT ;  /* 0x000000d80400780c */ /* 0x000fe40003f25270 */
[----:B------:R-:W-:Y:S01]  /*2070*/  IADD3 R41, P3, PT, R42, 0x48, RZ ;  /* 0x000000482a297810 */ /* 0x000fe20007f7e0ff */
[----:B------:R-:W-:-:S04]  /*2080*/  VIADD R3, R3, 0xffffffff ;  /* 0xffffffff03037836 */ /* 0x000fc80000000000 */
[----:B0-----:R-:W-:Y:S01]  /*2090*/  IMAD.X R43, RZ, RZ, R43, P3 ;  /* 0x000000ffff2b7224 */ /* 0x001fe200018e062b */
[----:B--2---:R-:W0:Y:S02]  /*20a0*/  DFMA R48, R52, R48, R44 ;  /* 0x000000303430722b */ /* 0x004e24000000002c */
[----:B0-----:R-:W-:Y:S02]  /*20b0*/  @P2 FSEL R44, R48, R44, !P5 ;  /* 0x0000002c302c2208 */ /* 0x001fe40006800000 */
[----:B------:R-:W-:-:S15]  /*20c0*/  @P2 FSEL R45, R49, R45, !P5 ;  /* 0x0000002d312d2208 */ /* 0x000fde0006800000 */
[----:B------:R-:W-:-:S15]  /*20d0*/  NOP ;  /* 0x0000000000007918 */ /* 0x000fde0000000000 */
[----:B------:R-:W-:-:S15]  /*20e0*/  NOP ;  /* 0x0000000000007918 */ /* 0x000fde0000000000 */
[----:B------:R-:W-:-:S15]  /*20f0*/  NOP ;  /* 0x0000000000007918 */ /* 0x000fde0000000000 */
[----:B---3--:R-:W0:Y:S02]  /*2100*/  DFMA R28, R28, R50, R44 ;  /* 0x000000321c1c722b */ /* 0x008e24000000002c */
[----:B0-----:R-:W-:Y:S02]  /*2110*/  @P2 FSEL R44, R28, R44, !P0 ;  /* 0x0000002c1c2c2208 */ /* 0x001fe40004000000 */
[----:B------:R-:W-:-:S03]  /*2120*/  @P2 FSEL R45, R29, R45, !P0 ;  /* 0x0000002d1d2d2208 */ /* 0x000fc60004000000 */
        /* <DEDUP_REMOVED lines=8> */
.L_x_507:
        /* <DEDUP_REMOVED lines=30> */
.L_x_506:
        /* <DEDUP_REMOVED lines=38> */
.L_x_512:
[----:B------:R-:W-:-:S07]  /*25f0*/  MOV R4, 0x2610 ;  /* 0x0000261000047802 */ /* 0x000fce0000000f00 */
[----:B-123--:R-:W-:Y:S05]  /*2600*/  CALL.REL.NOINC `($__internal_18_$__cuda_sm20_div_u64) ;  /* 0x0000001400d47944 */ /* 0x00efea0003c00000 */
[----:B------:R-:W-:Y:S02]  /*2610*/  IMAD.MOV.U32 R4, RZ, RZ, R6 ;  /* 0x000000ffff047224 */ /* 0x000fe400078e0006 */
[----:B------:R-:W-:-:S07]  /*2620*/  IMAD.MOV.U32 R5, RZ, RZ, R7 ;  /* 0x000000ffff057224 */ /* 0x000fce00078e0007 */
.L_x_513:
[----:B-123--:R-:W-:Y:S05]  /*2630*/  BSYNC.RECONVERGENT B0 ;  /* 0x0000000000007941 */ /* 0x00efea0003800200 */
.L_x_511:
        /* <DEDUP_REMOVED lines=140> */
.L_x_515:
[----:B------:R-:W-:Y:S05]  /*2f00*/  BSYNC.RECONVERGENT B0 ;  /* 0x0000000000007941 */ /* 0x000fea0003800200 */
.L_x_514:
        /* <DEDUP_REMOVED lines=14> */
.L_x_516:
        /* <DEDUP_REMOVED lines=164> */
[----:B------:R-:W-:Y:S01]  /*3a30*/  SEL R15, R18, R15, !P3 ;  /* 0x0000000f120f7207 */ /* 0x000fe20005800000 */
[----:B------:R-:W-:Y:S02]  /*3a40*/  IMAD.MOV R13, RZ, RZ, -R12 ;  /* 0x000000ffff0d7224 */ /* 0x000fe400078e0a0c */
[----:B------:R-:W-:-:S02]  /*3a50*/  IMAD.MOV R6, RZ, RZ, -R11 ;  /* 0x000000ffff067224 */ /* 0x000fc400078e0a0b */
[----:B------:R-:W-:Y:S02]  /*3a60*/  IMAD.MOV R16, RZ, RZ, -R17 ;  /* 0x000000ffff107224 */ /* 0x000fe400078e0a11 */
        /* <DEDUP_REMOVED lines=42> */
[----:B------:R0:W-:Y:S03]  /*3d10*/  STG.E.64 desc[UR6][R4.64], RZ ;  /* 0x000000ff04007986 */ /* 0x0001e6000c101b06 */
[----:B------:R-:W-:Y:S01]  /*3d20*/  ISETP.GE.AND.EX P0, PT, R31, UR14, PT, P0 ;  /* 0x0000000e1f007c0c */ /* 0x000fe2000bf06300 */
[----:B------:R0:W-:-:S12]  /*3d30*/  STG.E.64 desc[UR6][R6.64], RZ ;  /* 0x000000ff06007986 */ /* 0x0001d8000c101b06 */
[----:B0-----:R-:W-:Y:S05]  /*3d40*/  @!P0 BRA `(.L_x_516) ;  /* 0xfffffff000a88947 */ /* 0x001fea000383ffff */
[----:B------:R-:W-:Y:S05]  /*3d50*/  EXIT ;  /* 0x000000000000794d */ /* 0x000fea0003800000 */
        .weak           $__internal_18_$__cuda_sm20_div_u64
        .type           $__internal_18_$__cuda_sm20_div_u64,@function
        .size           $__internal_18_$__cuda_sm20_div_u64,(.L_x_868 - $__internal_18_$__cuda_sm20_div_u64)
$__internal_18_$__cuda_sm20_div_u64:
        /* <DEDUP_REMOVED lines=67> */
[----:B------:R-:W-:Y:S06]  /*4190*/  RET.REL.NODEC R4 `(_ZN2at6native51_GLOBAL__N__11011a27_18_DepthwiseConv3d_cu_35e0c7b543conv_depthwise3d_cuda_backward_input_kernelIddLi3ELi3ELi3ELi1ELi1ELi1ELin1ELin1ELin1EEEvNS_27GenericPackedTensorAccessorIKT_Lm5ENS_16DefaultPtrTraitsEiEENS3_IS4_Lm5ES6_iEES7_iiiiiiiii) ;  /* 0xffffffbc04987950 */ /* 0x000fec0003c3ffff */
.L_x_517:
        /* <DEDUP_REMOVED lines=14> */
.L_x_868:


//--------------------- .text._ZN2at6native51_GLOBAL__N__11011a27_18_DepthwiseConv3d_cu_35e0c7b543conv_depthwise3d_cuda_backward_input_kernelIddLi3ELi3ELi3ELi1ELi1ELi1ELi1ELi1ELi1EEEvNS_27GenericPackedTensorAccessorIKT_Lm5ENS_16DefaultPtrTraitsEiEENS3_IS4_Lm5ES6_iEES7_iiiiiiiii --------------------------
	.section	.text._ZN2at6native51_GLOBAL__N__11011a27_18_DepthwiseConv3d_cu_35e0c7b543conv_depthwise3d_cuda_backward_input_kernelIddLi3ELi3ELi3ELi1ELi1ELi1ELi1ELi1ELi1EEEvNS_27GenericPackedTensorAccessorIKT_Lm5ENS_16DefaultPtrTraitsEiEENS3_IS4_Lm5ES6_iEES7_iiiiiiiii,"ax",@progbits
	.align	128
.text._ZN2at6native51_GLOBAL__N__11011a27_18_DepthwiseConv3d_cu_35e0c7b543conv_depthwise3d_cuda_backward_input_kernelIddLi3ELi3ELi3ELi1ELi1ELi1ELi1ELi1ELi1EEEvNS_27GenericPackedTensorAccessorIKT_Lm5ENS_16DefaultPtrTraitsEiEENS3_IS4_Lm5ES6_iEES7_iiiiiiiii:
        .type           _ZN2at6native51_GLOBAL__N__11011a27_18_DepthwiseConv3d_cu_35e0c7b543conv_depthwise3d_cuda_backward_input_kernelIddLi3ELi3ELi3ELi1ELi1ELi1ELi1ELi1ELi1EEEvNS_27GenericPackedTensorAccessorIKT_Lm5ENS_16DefaultPtrTraitsEiEENS3_IS4_Lm5ES6_iEES7_iiiiiiiii,@function
        .size           _ZN2at6native51_GLOBAL__N__11011a27_18_DepthwiseConv3d_cu_35e0c7b543conv_depthwise3d_cuda_backward_input_kernelIddLi3ELi3ELi3ELi1ELi1ELi1ELi1ELi1ELi1EEEvNS_27GenericPackedTensorAccessorIKT_Lm5ENS_16DefaultPtrTraitsEiEENS3_IS4_Lm5ES6_iEES7_iiiiiiiii,(.L_x_870 - _ZN2at6native51_GLOBAL__N__11011a27_18_DepthwiseConv3d_cu_35e0c7b543conv_depthwise3d_cuda_backward_input_kernelIddLi3ELi3ELi3ELi1ELi1ELi1ELi1ELi1ELi1EEEvNS_27GenericPackedTensorAccessorIKT_Lm5ENS_16DefaultPtrTraitsEiEENS3_IS4_Lm5ES6_iEES7_iiiiiiiii)
        .other          _ZN2at6native51_GLOBAL__N__11011a27_18_DepthwiseConv3d_cu_35e0c7b543conv_depthwise3d_cuda_backward_input_kernelIddLi3ELi3ELi3ELi1ELi1ELi1ELi1ELi1ELi1EEEvNS_27GenericPackedTensorAccessorIKT_Lm5ENS_16DefaultPtrTraitsEiEENS3_IS4_Lm5ES6_iEES7_iiiiiiiii,@"STO_CUDA_ENTRY STV_DEFAULT"
_ZN2at6native51_GLOBAL__N__11011a27_18_DepthwiseConv3d_cu_35e0c7b543conv_depthwise3d_cuda_backward_input_kernelIddLi3ELi3ELi3ELi1ELi1ELi1ELi1ELi1ELi1EEEvNS_27GenericPackedTensorAccessorIKT_Lm5ENS_16DefaultPtrTraitsEiEENS3_IS4_Lm5ES6_iEES7_iiiiiiiii:
        /* <DEDUP_REMOVED lines=37> */
[----:B------:R-:W1:Y:S03]  /*0250*/  LDCU.64 UR6, c[0x0][0x358] ;  /* 0x00006b00ff0677ac */ /* 0x000e660008000a00 */
[----:B------:R-:W-:Y:S01]  /*0260*/  @!P3 IMAD.MOV R7, RZ, RZ, -R7 ;  /* 0x000000ffff07b224 */ /* 0x000fe200078e0a07 */
[----:B------:R-:W2:Y:S03]  /*0270*/  LDCU UR11, c[0x0][0x398] ;  /* 0x00007300ff0b77ac */ /* 0x000ea60008000800 */
[----:B------:R-:W-:Y:S01]  /*0280*/  @!P0 LOP3.LUT R7, RZ, R6, RZ, 0x33, !PT ;  /* 0x00000006ff078212 */ /* 0x000fe200078e33ff */
[----:B------:R-:W3:Y:S01]  /*0290*/  LDCU UR16, c[0x0][0x394] ;  /* 0x00007280ff1077ac */ /* 0x000ee20008000800 */
[----:B------:R-:W-:-:S02]  /*02a0*/  IMAD.MOV.U32 R6, RZ, RZ, R4 ;  /* 0x000000ffff067224 */ /* 0x000fc400078e0004 */
[----:B------:R-:W-:Y:S01]  /*02b0*/  ISETP.GE.AND P0, PT, R7, 0x1, PT ;  /* 0x000000010700780c */ /* 0x000fe20003f06270 */
[----:B------:R-:W4:Y:S01]  /*02c0*/  LDCU UR10, c[0x0][0x390] ;  /* 0x00007200ff0a77ac */ /* 0x000f220008000800 */
[----:B0-----:R-:W-:-:S11]  /*02d0*/  IMAD R33, R33, UR4, RZ ;  /* 0x0000000421217c24 */ /* 0x001fd6000f8e02ff */
[----:B-12---:R-:W-:Y:S05]  /*02e0*/  @!P0 BRA `(.L_x_518) ;  /* 0x0000001400588947 */ /* 0x006fea0003800000 */
.L_x_522:
[----:B------:R-:W0:Y:S01]  /*02f0*/  LDC R9, c[0x0][0x3c8] ;  /* 0x0000f200ff097b82 */ /* 0x000e220000000800 */
[----:B------:R-:W1:Y:S01]  /*0300*/  LDCU UR5, c[0x0][0x3fc] ;  /* 0x00007f80ff0577ac */ /* 0x000e620008000800 */
[----:B------:R-:W-:Y:S01]  /*0310*/  BSSY.RECONVERGENT B0, `(.L_x_519) ;  /* 0x0000135000007945 */ /* 0x000fe20003800200 */
[----:B------:R-:W-:Y:S01]  /*0320*/  CS2R R24, SRZ ;  /* 0x0000000000187805 */ /* 0x000fe2000001ff00 */
        /* <DEDUP_REMOVED lines=25> */
[----:B------:R-:W-:Y:S02]  /*04c0*/  ISETP.GE.AND P2, PT, R2, RZ, PT ;  /* 0x000000ff0200720c */ /* 0x000fe40003f46270 */
[----:B-----5:R-:W-:-:S09]  /*04d0*/  IADD3 R2, PT, PT, RZ, -R11, RZ ;  /* 0x8000000bff027210 */ /* 0x020fd20007ffe0ff */
[----:B------:R-:W-:Y:S02]  /*04e0*/  @!P1 IMAD.IADD R0, R0, 0x1, -R13 ;  /* 0x0000000100009824 */ /* 0x000fe400078e0a0d */
[----:B------:R-:W-:Y:S01]  /*04f0*/  @!P1 VIADD R8, R8, 0x1 ;  /* 0x0000000108089836 */ /* 0x000fe20000000000 */
[----:B------:R-:W-:Y:S02]  /*0500*/  ISETP.NE.AND P1, PT, R9, RZ, PT ;  /* 0x000000ff0900720c */ /* 0x000fe40003f25270 */
[----:B------:R-:W-:Y:S01]  /*0510*/  ISETP.GE.U32.AND P0, PT, R0, R13, PT ;  /* 0x0000000d0000720c */ /* 0x000fe20003f06070 */
[----:B------:R-:W-:Y:S01]  /*0520*/  IMAD R13, R2, R17, RZ ;  /* 0x00000011020d7224 */ /* 0x000fe200078e02ff */
        /* <DEDUP_REMOVED lines=25> */
[----:B0-----:R-:W-:-:S04]  /*06c0*/  IMAD.MOV.U32 R10, RZ, RZ, RZ ;  /* 0x000000ffff0a7224 */ /* 0x001fc800078e00ff */
[----:B------:R-:W-:Y:S02]  /*06d0*/  IMAD.MOV R16, RZ, RZ, -R13 ;  /* 0x000000ffff107224 */ /* 0x000fe400078e0a0d */
[--C-:B-1----:R-:W-:Y:S01]  /*06e0*/  IMAD.MOV R4, RZ, RZ, -R11.reuse ;  /* 0x000000ffff047224 */ /* 0x102fe200078e0a0b */
[----:B-----5:R-:W-:Y:S01]  /*06f0*/  IABS R19, R2 ;  /* 0x0000000200137213 */ /* 0x020fe20000000000 */
[----:B------:R-:W-:Y:S02]  /*0700*/  IMAD R3, R3, R16, R8 ;  /* 0x0000001003037224 */ /* 0x000fe400078e0208 */
[----:B------:R-:W-:Y:S01]  /*0710*/  IMAD R17, R4, R15, RZ ;  /* 0x0000000f04117224 */ /* 0x000fe200078e02ff */
[----:B------:R-:W-:Y:S01]  /*0720*/  IABS R4, R13 ;  /* 0x0000000d00047213 */ /* 0x000fe20000000000 */
        /* <DEDUP_REMOVED lines=50> */
[----:B------:R-:W-:Y:S02]  /*0a50*/  IMAD.IADD R9, R3, 0x1, R10 ;  /* 0x0000000103097824 */ /* 0x000fe400078e020a */
[----:B------:R-:W-:Y:S02]  /*0a60*/  IMAD R13, R32, UR5, RZ ;  /* 0x00000005200d7c24 */ /* 0x000fe4000f8e02ff */
[----:B---3--:R-:W-:Y:S02]  /*0a70*/  IMAD R12, R17, UR8, R12 ;  /* 0x00000008110c7c24 */ /* 0x008fe4000f8e020c */
[----:B0-----:R-:W-:Y:S01]  /*0a80*/  IMAD.WIDE R14, R13, 0x8, R14 ;  /* 0x000000080d0e7825 */ /* 0x001fe200078e020e */
[----:B------:R-:W-:-:S03]  /*0a90*/  IADD3 R13, PT, PT, R8, -0x2, R11 ;  /* 0xfffffffe080d7810 */ /* 0x000fc60007ffe00b */
[C---:B------:R-:W-:Y:S02]  /*0aa0*/  IMAD R16, R17.reuse, UR8, R16 ;  /* 0x0000000811107c24 */ /* 0x040fe4000f8e0210 */
[----:B------:R-:W-:Y:S02]  /*0ab0*/  IMAD.IADD R10, R8, 0x1, R11 ;  /* 0x00000001080a7824 */ /* 0x000fe400078e020b */
[--C-:B----4-:R-:W-:Y:S02]  /*0ac0*/  IMAD R11, R12, UR9, R13.reuse ;  /* 0x000000090c0b7c24 */ /* 0x110fe4000f8e020d */
[----:B------:R-:W-:Y:S02]  /*0ad0*/  IMAD R12, R16, UR9, R13 ;  /* 0x00000009100c7c24 */ /* 0x000fe4000f8e020d */
[----:B------:R-:W-:Y:S01]  /*0ae0*/  IMAD R18, R17, UR8, R9 ;  /* 0x0000000811127c24 */ /* 0x000fe2000f8e0209 */
[----:B------:R-:W-:Y:S01]  /*0af0*/  IADD3 R17, PT, PT, R9, -0x2, RZ ;  /* 0xfffffffe09117810 */ /* 0x000fe20007ffe0ff */
[----:B------:R-:W-:-:S02]  /*0b00*/  VIADD R16, R10, 0xffffffff ;  /* 0xffffffff0a107836 */ /* 0x000fc40000000000 */
[----:B------:R-:W-:Y:S02]  /*0b10*/  IMAD R13, R18, UR9, R13 ;  /* 0x00000009120d7c24 */ /* 0x000fe4000f8e020d */
[----:B------:R-:W-:Y:S01]  /*0b20*/  VIADD R18, R10, 0xfffffffe ;  /* 0xfffffffe0a127836 */ /* 0x000fe20000000000 */
[----:B------:R-:W-:Y:S01]  /*0b30*/  LOP3.LUT R20, R16, R17, RZ, 0xfc, !PT ;  /* 0x0000001110147212 */ /* 0x000fe200078efcff */
[----:B------:R-:W-:-:S07]  /*0b40*/  VIADD R19, R9, 0xffffffff ;  /* 0xffffffff09137836 */ /* 0x000fce0000000000 */
.L_x_521:
[----:B------:R-:W0:Y:S01]  /*0b50*/  LDCU UR9, c[0x0][0x39c] ;  /* 0x00007380ff0977ac */ /* 0x000e220008000800 */
[C---:B------:R-:W-:Y:S02]  /*0b60*/  IMAD R22, R7.reuse, R2, RZ ;  /* 0x0000000207167224 */ /* 0x040fe400078e02ff */
[----:B------:R-:W-:Y:S01]  /*0b70*/  IMAD.MOV.U32 R28, RZ, RZ, R13 ;  /* 0x000000ffff1c7224 */ /* 0x000fe200078e000d */
        /* <DEDUP_REMOVED lines=15> */
[----:B------:R-:W-:Y:S01]  /*0c70*/  ISETP.GE.AND P3, PT, R32, R27, PT ;  /* 0x0000001b2000720c */ /* 0x000fe20003f66270 */
[----:B------:R-:W-:Y:S01]  /*0c80*/  IMAD.MOV.U32 R27, RZ, RZ, RZ ;  /* 0x000000ffff1b7224 */ /* 0x000fe200078e00ff */
[----:B------:R-:W-:Y:S02]  /*0c90*/  LEA.HI.X.SX32 R26, R26, R23, 0x1, P0 ;  /* 0x000000171a1a7211 */ /* 0x000fe400000f0eff */
[----:B---3--:R-:W-:Y:S01]  /*0ca0*/  ISETP.GE.OR P4, PT, R10, UR8, P2 ;  /* 0x000000080a007c0c */ /* 0x008fe20009786670 */
[----:B----4-:R-:W-:-:S12]  /*0cb0*/  VIADD R31, R0, UR12 ;  /* 0x0000000c001f7c36 */ /* 0x010fd80008000000 */
.L_x_520:
[----:B------:R-:W-:Y:S02]  /*0cc0*/  LOP3.LUT R22, R10, R9, RZ, 0xfc, !PT ;  /* 0x000000090a167212 */ /* 0x000fe400078efcff */
[----:B------:R-:W-:Y:S02]  /*0cd0*/  CS2R R40, SRZ ;  /* 0x0000000000287805 */ /* 0x000fe4000001ff00 */
        /* <DEDUP_REMOVED lines=8> */
[----:B------:R-:W-:Y:S01]  /*0d60*/  @!P0 LEA.HI.X R43, R35, R23, R34, 0x3, P1 ;  /* 0x00000017232b8211 */ /* 0x000fe200008f1c22 */
[----:B------:R-:W-:Y:S02]  /*0d70*/  IMAD.MOV.U32 R34, RZ, RZ, R36 ;  /* 0x000000ffff227224 */ /* 0x000fe400078e0024 */
[----:B------:R-:W-:Y:S02]  /*0d80*/  IMAD.MOV.U32 R35, RZ, RZ, R37 ;  /* 0x000000ffff237224 */ /* 0x000fe400078e0025 */
[----:B------:R0:W2:Y:S04]  /*0d90*/  @!P0 LDG.E.64 R40, desc[UR6][R42.64] ;  /* 0x000000062a288981 */ /* 0x0000a8000c1e1b00 */
[----:B------:R-:W2:Y:S01]  /*0da0*/  LDG.E.64 R36, desc[UR6][R34.64] ;  /* 0x0000000622247981 */ /* 0x000ea2000c1e1b00 */
[----:B------:R-:W-:-:S02]  /*0db0*/  ISETP.GE.OR P0, PT, R16, UR11, P2 ;  /* 0x0000000b10007c0c */ /* 0x000fc40009706670 */
[----:B------:R-:W-:-:S04]  /*0dc0*/  LOP3.LUT R22, R31, R16, R9, 0xfe, !PT ;  /* 0x000000101f167212 */ /* 0x000fc800078efe09 */
[----:B------:R-:W-:-:S04]  /*0dd0*/  ISETP.LT.OR P0, PT, R22, RZ, P0 ;  /* 0x000000ff1600720c */ /* 0x000fc80000701670 */
[----:B------:R-:W-:-:S13]  /*0de0*/  ISETP.GE.OR P0, PT, R31, UR10, P0 ;  /* 0x0000000a1f007c0c */ /* 0x000fda0008706670 */
[----:B------:R-:W1:Y:S01]  /*0df0*/  @!P0 LDC.64 R22, c[0x0][0x380] ;  /* 0x0000e000ff168b82 */ /* 0x000e620000000a00 */
[----:B------:R-:W-:-:S05]  /*0e00*/  VIADD R44, R28, 0x1 ;  /* 0x000000011c2c7836 */ /* 0x000fca0000000000 */
[----:B------:R-:W-:-:S04]  /*0e10*/  @!P0 IADD3 R39, P1, PT, R44, R21, RZ ;  /* 0x000000152c278210 */ /* 0x000fc80007f3e0ff */
[----:B------:R-:W-:Y:S02]  /*0e20*/  @!P0 LEA.HI.X.SX32 R44, R44, R26, 0x1, P1 ;  /* 0x0000001a2c2c8211 */ /* 0x000fe400008f0eff */
[----:B0-----:R-:W-:Y:S02]  /*0e30*/  CS2R R42, SRZ ;  /* 0x00000000002a7805 */ /* 0x001fe4000001ff00 */
[----:B-1----:R-:W-:-:S04]  /*0e40*/  @!P0 LEA R38, P1, R39, R22, 0x3 ;  /* 0x0000001627268211 */ /* 0x002fc800078218ff */
[----:B------:R-:W-:-:S05]  /*0e50*/  @!P0 LEA.HI.X R39, R39, R23, R44, 0x3, P1 ;  /* 0x0000001727278211 */ /* 0x000fca00008f1c2c */
[----:B------:R-:W3:Y:S01]  /*0e60*/  @!P0 LDG.E.64 R42, desc[UR6][R38.64] ;  /* 0x00000006262a8981 */ /* 0x000ee2000c1e1b00 */
[----:B------:R-:W-:Y:S02]  /*0e70*/  ISETP.GE.AND P0, PT, R9, UR16, PT ;  /* 0x0000001009007c0c */ /* 0x000fe4000bf06270 */
[----:B------:R-:W-:Y:S02]  /*0e80*/  LOP3.LUT R22, R31, R18, R9, 0xfe, !PT ;  /* 0x000000121f167212 */ /* 0x000fe400078efe09 */
[----:B------:R-:W-:Y:S01]  /*0e90*/  ISETP.GE.OR P0, PT, R18, UR11, P0 ;  /* 0x0000000b12007c0c */ /* 0x000fe20008706670 */
[----:B------:R-:W3:Y:S03]  /*0ea0*/  LDG.E.64 R38, desc[UR6][R34.64+0x8] ;  /* 0x0000080622267981 */ /* 0x000ee6000c1e1b00 */
[----:B------:R-:W-:-:S04]  /*0eb0*/  ISETP.LT.OR P0, PT, R22, RZ, P0 ;  /* 0x000000ff1600720c */ /* 0x000fc80000701670 */
[----:B------:R-:W-:-:S13]  /*0ec0*/  ISETP.GE.OR P0, PT, R31, UR10, P0 ;  /* 0x0000000a1f007c0c */ /* 0x000fda0008706670 */
[----:B------:R-:W0:Y:S01]  /*0ed0*/  @!P0 LDC.64 R22, c[0x0][0x380] ;  /* 0x0000e000ff168b82 */ /* 0x000e220000000a00 */
[----:B--2---:R1:W3:Y:S02]  /*0ee0*/  DFMA R24, R36, R40, R24 ;  /* 0x000000282418722b */ /* 0x0042e40000000018 */
[----:B-1----:R-:W-:-:S04]  /*0ef0*/  @!P0 IADD3 R36, P1, PT, R28, R21, RZ ;  /* 0x000000151c248210 */ /* 0x002fc80007f3e0ff */
[----:B0-----:R-:W-:Y:S02]  /*0f00*/  @!P0 LEA R44, P5, R36, R22, 0x3 ;  /* 0x00000016242c8211 */ /* 0x001fe400078a18ff */
[----:B------:R-:W-:Y:S02]  /*0f10*/  @!P0 LEA.HI.X.SX32 R22, R28, R26, 0x1, P1 ;  /* 0x0000001a1c168211 */ /* 0x000fe400008f0eff */
[----:B------:R-:W-:Y:S02]  /*0f20*/  CS2R R40, SRZ ;  /* 0x0000000000287805 */ /* 0x000fe4000001ff00 */
[----:B------:R-:W-:Y:S02]  /*0f30*/  @!P0 LEA.HI.X R45, R36, R23, R22, 0x3, P5 ;  /* 0x00000017242d8211 */ /* 0x000fe400028f1c16 */
[----:B------:R-:W2:Y:S04]  /*0f40*/  LDG.E.64 R36, desc[UR6][R34.64+0x10] ;  /* 0x0000100622247981 */ /* 0x000ea8000c1e1b00 */
[----:B------:R0:W2:Y:S01]  /*0f50*/  @!P0 LDG.E.64 R40, desc[UR6][R44.64] ;  /* 0x000000062c288981 */ /* 0x0000a2000c1e1b00 */
[----:B------:R-:W-:-:S02]  /*0f60*/  ISETP.GE.AND P0, PT, R19, UR16, PT ;  /* 0x0000001013007c0c */ /* 0x000fc4000bf06270 */
[----:B------:R-:W-:Y:S02]  /*0f70*/  LOP3.LUT R22, R31, R10, R19, 0xfe, !PT ;  /* 0x0000000a1f167212 */ /* 0x000fe400078efe13 */
[----:B------:R-:W-:-:S04]  /*0f80*/  ISETP.GE.OR P1, PT, R10, UR11, P0 ;  /* 0x0000000b0a007c0c */ /* 0x000fc80008726670 */
[----:B------:R-:W-:-:S04]  /*0f90*/  ISETP.LT.OR P1, PT, R22, RZ, P1 ;  /* 0x000000ff1600720c */ /* 0x000fc80000f21670 */
[----:B------:R-:W-:-:S13]  /*0fa0*/  ISETP.GE.OR P1, PT, R31, UR10, P1 ;  /* 0x0000000a1f007c0c */ /* 0x000fda0008f26670 */
[----:B------:R-:W0:-:S15]  /*0fb0*/  @!P1 LDC.64 R22, c[0x0][0x380] ;  /* 0x0000e000ff169b82 */ /* 0x000e1e0000000a00 */
[----:B------:R-:W-:-:S05]  /*0fc0*/  NOP ;  /* 0x0000000000007918 */ /* 0x000fca0000000000 */
[----:B---3--:R1:W2:Y:S02]  /*0fd0*/  DFMA R38, R38, R42, R24 ;  /* 0x0000002a2626722b */ /* 0x0082a40000000018 */
[----:B-1----:R-:W-:-:S05]  /*0fe0*/  @!P1 VIADD R24, R30, 0x2 ;  /* 0x000000021e189836 */ /* 0x002fca0000000000 */
[----:B------:R-:W-:-:S04]  /*0ff0*/  @!P1 IADD3 R25, P5, PT, R24, R21, RZ ;  /* 0x0000001518199210 */ /* 0x000fc80007fbe0ff */
[----:B------:R-:W-:Y:S02]  /*1000*/  @!P1 LEA.HI.X.SX32 R24, R24, R26, 0x1, P5 ;  /* 0x0000001a18189211 */ /* 0x000fe400028f0eff */
[C---:B0-----:R-:W-:Y:S02]  /*1010*/  @!P1 LEA R44, P5, R25.reuse, R22, 0x3 ;  /* 0x00000016192c9211 */ /* 0x041fe400078a18ff */
[----:B------:R-:W-:Y:S02]  /*1020*/  CS2R R42, SRZ ;  /* 0x00000000002a7805 */ /* 0x000fe4000001ff00 */
[----:B------:R-:W-:Y:S02]  /*1030*/  @!P1 LEA.HI.X R45, R25, R23, R24, 0x3, P5 ;  /* 0x00000017192d9211 */ /* 0x000fe400028f1c18 */
[----:B------:R-:W-:Y:S01]  /*1040*/  LOP3.LUT R22, R31, R16, R19, 0xfe, !PT ;  /* 0x000000101f167212 */ /* 0x000fe200078efe13 */
[----:B------:R-:W3:Y:S04]  /*1050*/  LDG.E.64 R24, desc[UR6][R34.64+0x18] ;  /* 0x0000180622187981 */ /* 0x000ee8000c1e1b00 */
[----:B------:R0:W3:Y:S01]  /*1060*/  @!P1 LDG.E.64 R42, desc[UR6][R44.64] ;  /* 0x000000062c2a9981 */ /* 0x0000e2000c1e1b00 */
[----:B------:R-:W-:-:S04]  /*1070*/  ISETP.GE.OR P1, PT, R16, UR11, P0 ;  /* 0x0000000b10007c0c */ /* 0x000fc80008726670 */
[----:B------:R-:W-:-:S04]  /*1080*/  ISETP.LT.OR P1, PT, R22, RZ, P1 ;  /* 0x000000ff1600720c */ /* 0x000fc80000f21670 */
[----:B------:R-:W-:-:S13]  /*1090*/  ISETP.GE.OR P1, PT, R31, UR10, P1 ;  /* 0x0000000a1f007c0c */ /* 0x000fda0008f26670 */
[----:B------:R-:W0:-:S15]  /*10a0*/  @!P1 LDC.64 R22, c[0x0][0x380] ;  /* 0x0000e000ff169b82 */ /* 0x000e1e0000000a00 */
[----:B------:R-:W-:-:S03]  /*10b0*/  NOP ;  /* 0x0000000000007918 */ /* 0x000fc60000000000 */
[----:B--2---:R1:W3:Y:S02]  /*10c0*/  DFMA R36, R36, R40, R38 ;  /* 0x000000282424722b */ /* 0x0042e40000000026 */
[----:B-1----:R-:W-:-:S04]  /*10d0*/  IADD3 R39, PT, PT, R30, 0x1, RZ ;  /* 0x000000011e277810 */ /* 0x002fc80007ffe0ff */
[----:B------:R-:W-:-:S04]  /*10e0*/  @!P1 IADD3 R38, P5, PT, R39, R21, RZ ;  /* 0x0000001527269210 */ /* 0x000fc80007fbe0ff */
[----:B------:R-:W-:Y:S02]  /*10f0*/  @!P1 LEA.HI.X.SX32 R39, R39, R26, 0x1, P5 ;  /* 0x0000001a27279211 */ /* 0x000fe400028f0eff */
[C---:B0-----:R-:W-:Y:S02]  /*1100*/  @!P1 LEA R44, P5, R38.reuse, R22, 0x3 ;  /* 0x00000016262c9211 */ /* 0x041fe400078a18ff */
[----:B------:R-:W-:Y:S02]  /*1110*/  CS2R R40, SRZ ;  /* 0x0000000000287805 */ /* 0x000fe4000001ff00 */
[----:B------:R-:W-:Y:S02]  /*1120*/  @!P1 LEA.HI.X R45, R38, R23, R39, 0x3, P5 ;  /* 0x00000017262d9211 */ /* 0x000fe400028f1c27 */
[----:B------:R-:W2:Y:S04]  /*1130*/  LDG.E.64 R38, desc[UR6][R34.64+0x20] ;  /* 0x0000200622267981 */ /* 0x000ea8000c1e1b00 */
[----:B------:R0:W2:Y:S01]  /*1140*/  @!P1 LDG.E.64 R40, desc[UR6][R44.64] ;  /* 0x000000062c289981 */ /* 0x0000a2000c1e1b00 */
[----:B------:R-:W-:-:S02]  /*1150*/  LOP3.LUT R22, R31, R18, R19, 0xfe, !PT ;  /* 0x000000121f167212 */ /* 0x000fc400078efe13 */
[----:B------:R-:W-:-:S04]  /*1160*/  ISETP.GE.OR P0, PT, R18, UR11, P0 ;  /* 0x0000000b12007c0c */ /* 0x000fc80008706670 */
[----:B------:R-:W-:-:S04]  /*1170*/  ISETP.LT.OR P0, PT, R22, RZ, P0 ;  /* 0x000000ff1600720c */ /* 0x000fc80000701670 */
[----:B------:R-:W-:Y:S02]  /*1180*/  ISETP.GE.OR P1, PT, R31, UR10, P0 ;  /* 0x0000000a1f007c0c */ /* 0x000fe40008726670 */
[----:B------:R-:W-:-:S11]  /*1190*/  ISETP.GE.AND P0, PT, R17, UR16, PT ;  /* 0x0000001011007c0c */ /* 0x000fd6000bf06270 */
[----:B------:R-:W0:Y:S01]  /*11a0*/  @!P1 LDC.64 R22, c[0x0][0x380] ;  /* 0x0000e000ff169b82 */ /* 0x000e220000000a00 */
[----:B------:R-:W-:-:S15]  /*11b0*/  ISETP.GE.OR P5, PT, R10, UR11, P0 ;  /* 0x0000000b0a007c0c */ /* 0x000fde00087a6670 */
[----:B------:R-:W-:-:S02]  /*11c0*/  NOP ;  /* 0x0000000000007918 */ /* 0x000fc40000000000 */
[----:B---3--:R1:W2:Y:S02]  /*11d0*/  DFMA R24, R24, R42, R36 ;  /* 0x0000002a1818722b */ /* 0x0082a40000000024 */
[----:B-1----:R-:W-:-:S04]  /*11e0*/  LOP3.LUT R36, R31, R10, R17, 0xfe, !PT ;  /* 0x0000000a1f247212 */ /* 0x002fc800078efe11 */
[----:B------:R-:W-:-:S04]  /*11f0*/  ISETP.LT.OR P5, PT, R36, RZ, P5 ;  /* 0x000000ff2400720c */ /* 0x000fc80002fa1670 */
[----:B------:R-:W-:Y:S02]  /*1200*/  ISETP.GE.OR P5, PT, R31, UR10, P5 ;  /* 0x0000000a1f007c0c */ /* 0x000fe4000afa6670 */
[----:B------:R-:W-:-:S04]  /*1210*/  @!P1 IADD3 R37, P6, PT, R30, R21, RZ ;  /* 0x000000151e259210 */ /* 0x000fc80007fde0ff */
[----:B------:R-:W-:Y:S02]  /*1220*/  @!P1 LEA.HI.X.SX32 R36, R30, R26, 0x1, P6 ;  /* 0x0000001a1e249211 */ /* 0x000fe400030f0eff */
[----:B0-----:R-:W-:-:S04]  /*1230*/  @!P1 LEA R44, P6, R37, R22, 0x3 ;  /* 0x00000016252c9211 */ /* 0x001fc800078c18ff */
[----:B------:R-:W-:Y:S02]  /*1240*/  @!P1 LEA.HI.X R45, R37, R23, R36, 0x3, P6 ;  /* 0x00000017252d9211 */ /* 0x000fe400030f1c24 */
[----:B------:R-:W0:Y:S01]  /*1250*/  @!P5 LDC.64 R22, c[0x0][0x380] ;  /* 0x0000e000ff16db82 */ /* 0x000e220000000a00 */
[----:B------:R-:W-:Y:S01]  /*1260*/  CS2R R42, SRZ ;  /* 0x00000000002a7805 */ /* 0x000fe2000001ff00 */
[----:B------:R-:W3:Y:S05]  /*1270*/  LDG.E.64 R36, desc[UR6][R34.64+0x28] ;  /* 0x0000280622247981 */ /* 0x000eea000c1e1b00 */
[----:B------:R-:W3:-:S15]  /*1280*/  @!P1 LDG.E.64 R42, desc[UR6][R44.64] ;  /* 0x000000062c2a9981 */ /* 0x000ede000c1e1b00 */
[----:B------:R-:W-:-:S15]  /*1290*/  NOP ;  /* 0x0000000000007918 */ /* 0x000fde0000000000 */
[----:B------:R-:W-:-:S03]  /*12a0*/  NOP ;  /* 0x0000000000007918 */ /* 0x000fc60000000000 */
[----:B--2---:R1:W3:Y:S02]  /*12b0*/  DFMA R38, R38, R40, R24 ;  /* 0x000000282626722b */ /* 0x0042e40000000018 */
[----:B-1----:R-:W-:-:S05]  /*12c0*/  @!P5 VIADD R24, R29, 0x2 ;  /* 0x000000021d18d836 */ /* 0x002fca0000000000 */
[----:B------:R-:W-:-:S04]  /*12d0*/  @!P5 IADD3 R25, P1, PT, R24, R21, RZ ;  /* 0x000000151819d210 */ /* 0x000fc80007f3e0ff */
[----:B------:R-:W-:Y:S02]  /*12e0*/  @!P5 LEA.HI.X.SX32 R24, R24, R26, 0x1, P1 ;  /* 0x0000001a1818d211 */ /* 0x000fe400008f0eff */
[C---:B0-----:R-:W-:Y:S02]  /*12f0*/  @!P5 LEA R22, P1, R25.reuse, R22, 0x3 ;  /* 0x000000161916d211 */ /* 0x041fe400078218ff */
[----:B------:R-:W-:Y:S02]  /*1300*/  CS2R R40, SRZ ;  /* 0x0000000000287805 */ /* 0x000fe4000001ff00 */
[----:B------:R-:W-:Y:S02]  /*1310*/  @!P5 LEA.HI.X R23, R25, R23, R24, 0x3, P1 ;  /* 0x000000171917d211 */ /* 0x000fe400008f1c18 */
[----:B------:R-:W2:Y:S04]  /*1320*/  LDG.E.64 R24, desc[UR6][R34.64+0x30] ;  /* 0x0000300622187981 */ /* 0x000ea8000c1e1b00 */
[----:B------:R0:W2:Y:S01]  /*1330*/  @!P5 LDG.E.64 R40, desc[UR6][R22.64] ;  /* 0x000000061628d981 */ /* 0x0000a2000c1e1b00 */
[----:B------:R-:W-:-:S04]  /*1340*/  ISETP.GE.AND P1, PT, R31, RZ, PT ;  /* 0x000000ff1f00720c */ /* 0x000fc80003f26270 */
[----:B------:R-:W-:-:S04]  /*1350*/  ISETP.LE.OR P1, PT, R20, -0x1, !P1 ;  /* 0xffffffff1400780c */ /* 0x000fc80004f23670 */
[----:B------:R-:W-:-:S04]  /*1360*/  ISETP.GE.OR P1, PT, R16, UR11, P1 ;  /* 0x0000000b10007c0c */ /* 0x000fc80008f26670 */
[----:B------:R-:W-:-:S04]  /*1370*/  ISETP.GE.OR P1, PT, R17, UR16, P1 ;  /* 0x0000001011007c0c */ /* 0x000fc80008f26670 */
[----:B------:R-:W-:Y:S02]  /*1380*/  ISETP.GE.OR P1, PT, R31, UR10, P1 ;  /* 0x0000000a1f007c0c */ /* 0x000fe40008f26670 */
[----:B------:R-:W-:-:S11]  /*1390*/  ISETP.GE.OR P0, PT, R18, UR11, P0 ;  /* 0x0000000b12007c0c */ /* 0x000fd60008706670 */
[----:B0-----:R-:W0:Y:S11]  /*13a0*/  @!P1 LDC.64 R22, c[0x0][0x380] ;  /* 0x0000e000ff169b82 */ /* 0x001e360000000a00 */
[----:B---3--:R1:W2:Y:S02]  /*13b0*/  DFMA R36, R36, R42, R38 ;  /* 0x0000002a2424722b */ /* 0x0082a40000000026 */
[----:B-1----:R-:W-:Y:S01]  /*13c0*/  LOP3.LUT R38, R31, R18, R17, 0xfe, !PT ;  /* 0x000000121f267212 */ /* 0x002fe200078efe11 */
[----:B------:R-:W3:Y:S03]  /*13d0*/  LDG.E.64 R42, desc[UR6][R34.64+0x40] ;  /* 0x00004006222a7981 */ /* 0x000ee6000c1e1b00 */
[----:B------:R-:W-:-:S04]  /*13e0*/  ISETP.LT.OR P0, PT, R38, RZ, P0 ;  /* 0x000000ff2600720c */ /* 0x000fc80000701670 */
[----:B------:R-:W-:-:S15]  /*13f0*/  ISETP.GE.OR P0, PT, R31, UR10, P0 ;  /* 0x0000000a1f007c0c */ /* 0x000fde0008706670 */
[----:B------:R-:W-:-:S15]  /*1400*/  NOP ;  /* 0x0000000000007918 */ /* 0x000fde0000000000 */
[----:B------:R-:W-:-:S15]  /*1410*/  NOP ;  /* 0x0000000000007918 */ /* 0x000fde0000000000 */
[----:B------:R-:W-:-:S09]  /*1420*/  NOP ;  /* 0x0000000000007918 */ /* 0x000fd20000000000 */
[----:B--2---:R1:W2:Y:S02]  /*1430*/  DFMA R40, R24, R40, R36 ;  /* 0x000000281828722b */ /* 0x0042a40000000024 */
[----:B-1----:R-:W1:Y:S01]  /*1440*/  @!P0 LDC.64 R24, c[0x0][0x380] ;  /* 0x0000e000ff188b82 */ /* 0x002e620000000a00 */
[----:B------:R-:W-:-:S05]  /*1450*/  VIADD R37, R29, 0x1 ;  /* 0x000000011d257836 */ /* 0x000fca0000000000 */
[----:B------:R-:W-:-:S04]  /*1460*/  @!P1 IADD3 R36, P5, PT, R37, R21, RZ ;  /* 0x0000001525249210 */ /* 0x000fc80007fbe0ff */
[----:B------:R-:W-:Y:S02]  /*1470*/  @!P1 LEA.HI.X.SX32 R37, R37, R26, 0x1, P5 ;  /* 0x0000001a25259211 */ /* 0x000fe400028f0eff */
[----:B0-----:R-:W-:-:S04]  /*1480*/  @!P1 LEA R44, P5, R36, R22, 0x3 ;  /* 0x00000016242c9211 */ /* 0x001fc800078a18ff */
[----:B------:R-:W-:Y:S02]  /*1490*/  @!P1 LEA.HI.X R45, R36, R23, R37, 0x3, P5 ;  /* 0x00000017242d9211 */ /* 0x000fe400028f1c25 */
[----:B------:R-:W-:Y:S02]  /*14a0*/  CS2R R36, SRZ ;  /* 0x0000000000247805 */ /* 0x000fe4000001ff00 */
[C---:B------:R-:W-:Y:S01]  /*14b0*/  @!P0 IADD3 R38, P5, PT, R29.reuse, R21, RZ ;  /* 0x000000151d268210 */ /* 0x040fe20007fbe0ff */
[----:B------:R-:W2:Y:S03]  /*14c0*/  LDG.E.64 R22, desc[UR6][R34.64+0x38] ;  /* 0x0000380622167981 */ /* 0x000ea6000c1e1b00 */
[----:B------:R-:W-:Y:S01]  /*14d0*/  @!P0 LEA.HI.X.SX32 R39, R29, R26, 0x1, P5 ;  /* 0x0000001a1d278211 */ /* 0x000fe200028f0eff */
[----:B------:R-:W2:Y:S01]  /*14e0*/  @!P1 LDG.E.64 R36, desc[UR6][R44.64] ;  /* 0x000000062c249981 */ /* 0x000ea2000c1e1b00 */
[----:B-1----:R-:W-:-:S04]  /*14f0*/  @!P0 LEA R24, P1, R38, R24, 0x3 ;  /* 0x0000001826188211 */ /* 0x002fc800078218ff */
[----:B------:R-:W-:Y:S02]  /*1500*/  @!P0 LEA.HI.X R25, R38, R25, R39, 0x3, P1 ;  /* 0x0000001926198211 */ /* 0x000fe400008f1c27 */
[----:B------:R-:W-:-:S06]  /*1510*/  CS2R R38, SRZ ;  /* 0x0000000000267805 */ /* 0x000fcc000001ff00 */
[----:B------:R-:W3:Y:S01]  /*1520*/  @!P0 LDG.E.64 R38, desc[UR6][R24.64] ;  /* 0x0000000618268981 */ /* 0x000ee2000c1e1b00 */
[----:B------:R-:W-:-:S05]  /*1530*/  VIADD R27, R27, 0x48 ;  /* 0x000000481b1b7836 */ /* 0x000fca0000000000 */
[----:B------:R-:W-:Y:S01]  /*1540*/  ISETP.NE.AND P0, PT, R27, 0xd8, PT ;  /* 0x000000d81b00780c */ /* 0x000fe20003f05270 */
[----:B------:R-:W-:-:S15]  /*1550*/  VIADD R31, R31, 0xffffffff ;  /* 0xffffffff1f1f7836 */ /* 0x000fde0000000000 */
[----:B------:R-:W-:-:S02]  /*1560*/  NOP ;  /* 0x0000000000007918 */ /* 0x000fc40000000000 */
[----:B--2---:R0:W3:Y:S02]  /*1570*/  DFMA R22, R22, R36, R40 ;  /* 0x000000241616722b */ /* 0x0040e40000000028 */
[----:B0-----:R-:W-:Y:S01]  /*1580*/  IADD3 R36, P1, PT, R34, 0x48, RZ ;  /* 0x0000004822247810 */ /* 0x001fe20007f3e0ff */
[----:B------:R-:W-:-:S04]  /*1590*/  IMAD R41, RZ, RZ, -UR16 ;  /* 0x80000010ff297e24 */ /* 0x000fc8000f8e02ff */
[----:B------:R-:W-:Y:S02]  /*15a0*/  IMAD.X R37, RZ, RZ, R35, P1 ;  /* 0x000000ffff257224 */ /* 0x000fe400008e0623 */
[C---:B------:R-:W-:Y:S02]  /*15b0*/  IMAD R30, R41.reuse, UR11, R30 ;  /* 0x0000000b291e7c24 */ /* 0x040fe4000f8e021e */
[C---:B------:R-:W-:Y:S02]  /*15c0*/  IMAD R29, R41.reuse, UR11, R29 ;  /* 0x0000000b291d7c24 */ /* 0x040fe4000f8e021d */
[----:B------:R-:W-:-:S15]  /*15d0*/  IMAD R28, R41, UR11, R28 ;  /* 0x0000000b291c7c24 */ /* 0x000fde000f8e021c */
[----:B------:R-:W-:-:S15]  /*15e0*/  NOP ;  /* 0x0000000000007918 */ /* 0x000fde0000000000 */
[----:B------:R-:W-:-:S15]  /*15f0*/  NOP ;  /* 0x0000000000007918 */ /* 0x000fde0000000000 */
[----:B------:R-:W-:-:S06]  /*1600*/  NOP ;  /* 0x0000000000007918 */ /* 0x000fcc0000000000 */
[----:B---3--:R0:W1:Y:S02]  /*1610*/  DFMA R24, R42, R38, R22 ;  /* 0x000000262a18722b */ /* 0x0080640000000016 */
[----:B01----:R-:W-:Y:S05]  /*1620*/  @P0 BRA `(.L_x_520) ;  /* 0xfffffff400a40947 */ /* 0x003fea000383ffff */
[----:B------:R-:W-:-:S05]  /*1630*/  IADD3 R14, P0, PT, R14, 0xd8, RZ ;  /* 0x000000d80e0e7810 */ /* 0x000fca0007f1e0ff */
[----:B------:R-:W-:Y:S01]  /*1640*/  IMAD.X R15, RZ, RZ, R15, P0 ;  /* 0x000000ffff0f7224 */ /* 0x000fe200000e060f */
[----:B------:R-:W-:Y:S07]  /*1650*/  @!P3 BRA `(.L_x_521) ;  /* 0xfffffff4003cb947 */ /* 0x000fee000383ffff */
[----:B------:R-:W-:Y:S05]  /*1660*/  BSYNC.RECONVERGENT B0 ;  /* 0x0000000000007941 */ /* 0x000fea0003800200 */
.L_x_519:
        /* <DEDUP_REMOVED lines=30> */
.L_x_518:
        /* <DEDUP_REMOVED lines=29> */
[----:B------:R-:W-:Y:S01]  /*1a20*/  IMAD R4, R33, R9, R4 ;  /* 0x0000000921047224 */ /* 0x000fe200078e0204 */
[----:B------:R-:W-:-:S04]  /*1a30*/  MOV R9, RZ ;  /* 0x000000ff00097202 */ /* 0x000fc80000000f00 */
[----:B------:R-:W-:-:S13]  /*1a40*/  ISETP.GE.U32.AND P0, PT, R4, R33, PT ;  /* 0x000000210400720c */ /* 0x000fda0003f06070 */
[----:B------:R-:W-:Y:S02]  /*1a50*/  @P0 IMAD.IADD R4, R4, 0x1, -R33 ;  /* 0x0000000104040824 */ /* 0x000fe400078e0a21 */
[----:B------:R-:W-:-:S03]  /*1a60*/  @P0 VIADD R8, R8, 0x1 ;  /* 0x0000000108080836 */ /* 0x000fc60000000000 */
[----:B------:R-:W-:-:S13]  /*1a70*/  ISETP.GE.U32.AND P1, PT, R4, R33, PT ;  /* 0x000000210400720c */ /* 0x000fda0003f26070 */
[----:B------:R-:W-:Y:S01]  /*1a80*/  @P1 VIADD R8, R8, 0x1 ;  /* 0x0000000108081836 */ /* 0x000fe20000000000 */
[----:B------:R-:W-:Y:S01]  /*1a90*/  @!P2 LOP3.LUT R8, RZ, R33, RZ, 0x33, !PT ;  /* 0x00000021ff08a212 */ /* 0x000fe200078e33ff */
[----:B------:R-:W-:Y:S06]  /*1aa0*/  BRA `(.L_x_525) ;  /* 0x0000000000107947 */ /* 0x000fec0003800000 */
.L_x_524:
[----:B------:R-:W-:-:S07]  /*1ab0*/  MOV R8, 0x1ad0 ;  /* 0x00001ad000087802 */ /* 0x000fce0000000f00 */
[----:B---34-:R-:W-:Y:S05]  /*1ac0*/  CALL.REL.NOINC `($__internal_19_$__cuda_sm20_div_u64) ;  /* 0x0000001400cc7944 */ /* 0x018fea0003c00000 */
[----:B------:R-:W-:Y:S02]  /*1ad0*/  IMAD.MOV.U32 R8, RZ, RZ, R4 ;  /* 0x000000ffff087224 */ /* 0x000fe400078e0004 */
[----:B------:R-:W-:-:S07]  /*1ae0*/  IMAD.MOV.U32 R9, RZ, RZ, R7 ;  /* 0x000000ffff097224 */ /* 0x000fce00078e0007 */
.L_x_525:
[----:B---34-:R-:W-:Y:S05]  /*1af0*/  BSYNC.RECONVERGENT B0 ;  /* 0x0000000000007941 */ /* 0x018fea0003800200 */
.L_x_523:
        /* <DEDUP_REMOVED lines=43> */
[----:B------:R-:W-:-:S04]  /*1db0*/  @P1 VIADD R7, R7, 0x1 ;  /* 0x0000000107071836 */ /* 0x000fc80000000000 */
        /* <DEDUP_REMOVED lines=9> */
[----:B------:R-:W-:-:S04]  /*1e50*/  LOP3.LUT R9, R7, R4, RZ, 0x3c, !PT ;  /* 0x0000000407097212 */ /* 0x000fc800078e3cff */
[----:B------:R-:W-:Y:S01]  /*1e60*/  ISETP.GT.U32.AND P2, PT, R11, R8, PT ;  /* 0x000000080b00720c */ /* 0x000fe20003f44070 */
[----:B0-----:R-:W0:Y:S01]  /*1e70*/  MUFU.RCP R15, R15 ;  /* 0x0000000f000f7308 */ /* 0x001e220000001000 */
[----:B------:R-:W-:-:S11]  /*1e80*/  ISETP.GE.AND P3, PT, R9, RZ, PT ;  /* 0x000000ff0900720c */ /* 0x000fd60003f66270 */
[-C--:B------:R-:W-:Y:S01]  /*1e90*/  @!P2 IADD3 R8, PT, PT, R8, -R11.reuse, RZ ;  /* 0x8000000b0808a210 */ /* 0x080fe20007ffe0ff */
[----:B------:R-:W-:Y:S01]  /*1ea0*/  @!P2 VIADD R10, R10, 0x1 ;  /* 0x000000010a0aa836 */ /* 0x000fe20000000000 */
[----:B------:R-:W-:Y:S02]  /*1eb0*/  ISETP.NE.AND P2, PT, R4, RZ, PT ;  /* 0x000000ff0400720c */ /* 0x000fe40003f45270 */
[----:B------:R-:W-:Y:S01]  /*1ec0*/  ISETP.GE.U32.AND P1, PT, R8, R11, PT ;  /* 0x0000000b0800720c */ /* 0x000fe20003f26070 */
[----:B0-----:R-:W-:Y:S01]  /*1ed0*/  VIADD R12, R15, 0xffffffe ;  /* 0x0ffffffe0f0c7836 */ /* 0x001fe20000000000 */
[----:B------:R-:W0:Y:S03]  /*1ee0*/  LDC R8, c[0x0][0x3bc] ;  /* 0x0000ef00ff087b82 */ /* 0x000e260000000800 */
[----:B------:R3:W4:Y:S08]  /*1ef0*/  F2I.FTZ.U32.TRUNC.NTZ R13, R12 ;  /* 0x0000000c000d7305 */ /* 0x000730000021f000 */
[----:B------:R-:W-:-:S02]  /*1f00*/  @P1 VIADD R10, R10, 0x1 ;  /* 0x000000010a0a1836 */ /* 0x000fc40000000000 */
[----:B---3--:R-:W-:Y:S02]  /*1f10*/  IMAD.MOV.U32 R12, RZ, RZ, RZ ;  /* 0x000000ffff0c7224 */ /* 0x008fe400078e00ff */
[----:B------:R-:W-:Y:S01]  /*1f20*/  @!P3 IMAD.MOV R10, RZ, RZ, -R10 ;  /* 0x000000ffff0ab224 */ /* 0x000fe200078e0a0a */
[----:B------:R-:W-:Y:S01]  /*1f30*/  @!P2 LOP3.LUT R10, RZ, R4, RZ, 0x33, !PT ;  /* 0x00000004ff0aa212 */ /* 0x000fe200078e33ff */
[----:B----4-:R-:W-:-:S03]  /*1f40*/  IMAD.MOV R9, RZ, RZ, -R13 ;  /* 0x000000ffff097224 */ /* 0x010fc600078e0a0d */
[----:B------:R-:W-:Y:S01]  /*1f50*/  IABS R11, R10 ;  /* 0x0000000a000b7213 */ /* 0x000fe20000000000 */
[----:B------:R-:W-:Y:S01]  /*1f60*/  IMAD R9, R9, R14, RZ ;  /* 0x0000000e09097224 */ /* 0x000fe200078e02ff */
[----:B0-----:R-:W-:-:S03]  /*1f70*/  IABS R16, R8 ;  /* 0x0000000800107213 */ /* 0x001fc60000000000 */
[----:B------:R-:W-:Y:S01]  /*1f80*/  IMAD.HI.U32 R12, R13, R9, R12 ;  /* 0x000000090d0c7227 */ /* 0x000fe200078e000c */
[----:B------:R-:W0:Y:S05]  /*1f90*/  I2F.RP R15, R16 ;  /* 0x00000010000f7306 */ /* 0x000e2a0000209400 */
        /* <DEDUP_REMOVED lines=11> */
[----:B------:R0:W3:Y:S03]  /*2050*/  F2I.FTZ.U32.TRUNC.NTZ R13, R12 ;  /* 0x0000000c000d7305 */ /* 0x0000e6000021f000 */
[----:B------:R-:W-:Y:S01]  /*2060*/  ISETP.GE.AND P3, PT, R11, RZ, PT ;  /* 0x000000ff0b00720c */ /* 0x000fe20003f66270 */
[----:B0-----:R-:W-:-:S06]  /*2070*/  IMAD.MOV.U32 R12, RZ, RZ, RZ ;  /* 0x000000ffff0c7224 */ /* 0x001fcc00078e00ff */
[----:B------:R-:W-:-:S04]  /*2080*/  @P1 VIADD R9, R9, 0x1 ;  /* 0x0000000109091836 */ /* 0x000fc80000000000 */
        /* <DEDUP_REMOVED lines=38> */
[----:B------:R-:W-:Y:S01]  /*22f0*/  IADD3.X R4, PT, PT, R3, R4, R6, P1, P2 ;  /* 0x0000000403047210 */ /* 0x000fe20000fe4406 */
[----:B------:R-:W-:-:S03]  /*2300*/  IMAD.MOV.U32 R6, RZ, RZ, R0 ;  /* 0x000000ffff067224 */ /* 0x000fc600078e0000 */
[----:B------:R-:W-:Y:S01]  /*2310*/  IADD3 R3, P1, P2, R9, R5, R8 ;  /* 0x0000000509037210 */ /* 0x000fe20007a3e008 */
[----:B------:R-:W-:Y:S01]  /*2320*/  IMAD.MOV.U32 R5, RZ, RZ, R2 ;  /* 0x000000ffff057224 */ /* 0x000fe200078e0002 */
[----:B------:R-:W-:Y:S02]  /*2330*/  SHF.R.S32.HI R9, RZ, 0x1f, R9 ;  /* 0x0000001fff097819 */ /* 0x000fe40000011409 */
[----:B------:R-:W-:-:S04]  /*2340*/  SHF.R.S32.HI R8, RZ, 0x1f, R8 ;  /* 0x0000001fff087819 */ /* 0x000fc80000011408 */
[----:B------:R-:W-:Y:S02]  /*2350*/  IADD3.X R4, PT, PT, R9, R4, R8, P1, P2 ;  /* 0x0000000409047210 */ /* 0x000fe40000fe4408 */
[----:B0-----:R-:W-:-:S04]  /*2360*/  LEA R8, P1, R3, UR10, 0x3 ;  /* 0x0000000a03087c11 */ /* 0x001fc8000f8218ff */
[----:B------:R-:W-:-:S05]  /*2370*/  LEA.HI.X R9, R3, UR11, R4, 0x3, P1 ;  /* 0x0000000b03097c11 */ /* 0x000fca00088f1c04 */
[----:B------:R0:W-:Y:S04]  /*2380*/  STG.E.64 desc[UR6][R8.64], RZ ;  /* 0x000000ff08007986 */ /* 0x0001e8000c101b06 */
.L_x_527:
[----:B------:R-:W-:Y:S05]  /*2390*/  BSYNC.RECONVERGENT B0 ;  /* 0x0000000000007941 */ /* 0x000fea0003800200 */
.L_x_526:
        /* <DEDUP_REMOVED lines=14> */
.L_x_528:
        /* <DEDUP_REMOVED lines=25> */
[----:B------:R-:W-:Y:S01]  /*2610*/  @P3 VIADD R10, R10, 0x1 ;  /* 0x000000010a0a3836 */ /* 0x000fe20000000000 */
        /* <DEDUP_REMOVED lines=134> */
[----:B------:R-:W-:Y:S01]  /*2e80*/  SEL R10, R23, R10, !P3 ;  /* 0x0000000a170a7207 */ /* 0x000fe20005800000 */
[----:B------:R-:W-:Y:S02]  /*2e90*/  IMAD.MOV R11, RZ, RZ, -R13 ;  /* 0x000000ffff0b7224 */ /* 0x000fe400078e0a0d */
[----:B------:R-:W-:Y:S02]  /*2ea0*/  IMAD R20, R4, R6, R9 ;  /* 0x0000000604147224 */ /* 0x000fe400078e0209 */
[----:B------:R-:W-:Y:S02]  /*2eb0*/  IMAD.MOV R9, RZ, RZ, -R17 ;  /* 0x000000ffff097224 */ /* 0x000fe400078e0a11 */
[----:B------:R-:W-:-:S02]  /*2ec0*/  IMAD.MOV R6, RZ, RZ, -R21 ;  /* 0x000000ffff067224 */ /* 0x000fc400078e0a15 */
[----:B------:R-:W-:Y:S02]  /*2ed0*/  @!P1 IMAD.MOV R14, RZ, RZ, -R14 ;  /* 0x000000ffff0e9224 */ /* 0x000fe400078e0a0e */
[----:B------:R-:W-:Y:S02]  /*2ee0*/  IMAD R22, R7, R11, R2 ;  /* 0x0000000b07167224 */ /* 0x000fe400078e0202 */
[----:B------:R-:W-:Y:S01]  /*2ef0*/  IMAD.MOV R7, RZ, RZ, -R10 ;  /* 0x000000ffff077224 */ /* 0x000fe200078e0a0a */
[----:B------:R-:W-:Y:S01]  /*2f00*/  SEL R14, R23, R14, !P3 ;  /* 0x0000000e170e7207 */ /* 0x000fe20005800000 */
[----:B------:R-:W-:Y:S02]  /*2f10*/  IMAD R9, R4, R9, R13 ;  /* 0x0000000904097224 */ /* 0x000fe400078e020d */
[----:B------:R-:W-:Y:S02]  /*2f20*/  IMAD R4, R8, R6, R15 ;  /* 0x0000000608047224 */ /* 0x000fe400078e020f */
[----:B------:R-:W-:-:S02]  /*2f30*/  IMAD.MOV R11, RZ, RZ, -R19 ;  /* 0x000000ffff0b7224 */ /* 0x000fc400078e0a13 */
[----:B------:R-:W-:Y:S02]  /*2f40*/  IMAD R21, R12, R7, R21 ;  /* 0x000000070c157224 */ /* 0x000fe400078e0215 */
[----:B------:R-:W-:Y:S02]  /*2f50*/  IMAD R6, R18, UR11, RZ ;  /* 0x0000000b12067c24 */ /* 0x000fe4000f8e02ff */
        /* <DEDUP_REMOVED lines=35> */
[----:B------:R1:W-:Y:S04]  /*3190*/  STG.E.64 desc[UR6][R8.64], RZ ;  /* 0x000000ff08007986 */ /* 0x0003e8000c101b06 */
[----:B------:R1:W-:Y:S01]  /*31a0*/  STG.E.64 desc[UR6][R10.64], RZ ;  /* 0x000000ff0a007986 */ /* 0x0003e2000c101b06 */
[----:B------:R-:W-:Y:S01]  /*31b0*/  IMAD.X R5, RZ, RZ, R5, P0 ;  /* 0x000000ffff057224 */ /* 0x000fe200000e0605 */
[----:B------:R-:W-:-:S04]  /*31c0*/  ISETP.GE.U32.AND P0, PT, R6, UR4, PT ;  /* 0x0000000406007c0c */ /* 0x000fc8000bf06070 */
[----:B------:R-:W-:-:S13]  /*31d0*/  ISETP.GE.AND.EX P0, PT, R5, UR14, PT, P0 ;  /* 0x0000000e05007c0c */ /* 0x000fda000bf06300 */
[----:B-1----:R-:W-:Y:S05]  /*31e0*/  @!P0 BRA `(.L_x_528) ;  /* 0xfffffff000a48947 */ /* 0x002fea000383ffff */
[----:B------:R-:W-:Y:S05]  /*31f0*/  EXIT ;  /* 0x000000000000794d */ /* 0x000fea0003800000 */
        .weak           $__internal_19_$__cuda_sm20_div_u64
        .type           $__internal_19_$__cuda_sm20_div_u64,@function
        .size           $__internal_19_$__cuda_sm20_div_u64,(.L_x_870 - $__internal_19_$__cuda_sm20_div_u64)
$__internal_19_$__cuda_sm20_div_u64:
        /* <DEDUP_REMOVED lines=68> */
[----:B------:R-:W-:Y:S06]  /*3640*/  RET.REL.NODEC R8 `(_ZN2at6native51_GLOBAL__N__11011a27_18_DepthwiseConv3d_cu_35e0c7b543conv_depthwise3d_cuda_backward_input_kernelIddLi3ELi3ELi3ELi1ELi1ELi1ELi1ELi1ELi1EEEvNS_27GenericPackedTensorAccessorIKT_Lm5ENS_16DefaultPtrTraitsEiEENS3_IS4_Lm5ES6_iEES7_iiiiiiiii) ;  /* 0xffffffc8086c7950 */ /* 0x000fec0003c3ffff */
.L_x_529:
        /* <DEDUP_REMOVED lines=11> */
.L_x_870:


//--------------------- .text._ZN2at6native51_GLOBAL__N__11011a27_18_DepthwiseConv3d_cu_35e0c7b528conv_depthwise3d_cuda_kernelIN3c108BFloat16EfLin1ELin1ELin1ELin1ELin1ELin1EEEvNS_27GenericPackedTensorAccessorIKT_Lm5ENS_16DefaultPtrTraitsEiEENS5_IS6_Lm5ES8_iEES9_PS7_iiiiiiiii --------------------------
	.section	.text._ZN2at6native51_GLOBAL__N__11011a27_18_DepthwiseConv3d_cu_35e0c7b528conv_depthwise3d_cuda_kernelIN3c108BFloat16EfLin1ELin1ELin1ELin1ELin1ELin1EEEvNS_27GenericPackedTensorAccessorIKT_Lm5ENS_16DefaultPtrTraitsEiEENS5_IS6_Lm5ES8_iEES9_PS7_iiiiiiiii,"ax",@progbits
	.align	128
.text._ZN2at6native51_GLOBAL__N__11011a27_18_DepthwiseConv3d_cu_35e0c7b528conv_depthwise3d_cuda_kernelIN3c108BFloat16EfLin1ELin1ELin1ELin1ELin1ELin1EEEvNS_27GenericPackedTensorAccessorIKT_Lm5ENS_16DefaultPtrTraitsEiEENS5_IS6_Lm5ES8_iEES9_PS7_iiiiiiiii:
        .type           _ZN2at6native51_GLOBAL__N__11011a27_18_DepthwiseConv3d_cu_35e0c7b528conv_depthwise3d_cuda_kernelIN3c108BFloat16EfLin1ELin1ELin1ELin1ELin1ELin1EEEvNS_27GenericPackedTensorAccessorIKT_Lm5ENS_16DefaultPtrTraitsEiEENS5_IS6_Lm5ES8_iEES9_PS7_iiiiiiiii,@function
        .size           _ZN2at6native51_GLOBAL__N__11011a27_18_DepthwiseConv3d_cu_35e0c7b528conv_depthwise3d_cuda_kernelIN3c108BFloat16EfLin1ELin1ELin1ELin1ELin1ELin1EEEvNS_27GenericPackedTensorAccessorIKT_Lm5ENS_16DefaultPtrTraitsEiEENS5_IS6_Lm5ES8_iEES9_PS7_iiiiiiiii,(.L_x_872 - _ZN2at6native51_GLOBAL__N__11011a27_18_DepthwiseConv3d_cu_35e0c7b528conv_depthwise3d_cuda_kernelIN3c108BFloat16EfLin1ELin1ELin1ELin1ELin1ELin1EEEvNS_27GenericPackedTensorAccessorIKT_Lm5ENS_16DefaultPtrTraitsEiEENS5_IS6_Lm5ES8_iEES9_PS7_iiiiiiiii)
        .other          _ZN2at6native51_GLOBAL__N__11011a27_18_DepthwiseConv3d_cu_35e0c7b528conv_depthwise3d_cuda_kernelIN3c108BFloat16EfLin1ELin1ELin1ELin1ELin1ELin1EEEvNS_27GenericPackedTensorAccessorIKT_Lm5ENS_16DefaultPtrTraitsEiEENS5_IS6_Lm5ES8_iEES9_PS7_iiiiiiiii,@"STO_CUDA_ENTRY STV_DEFAULT"
_ZN2at6native51_GLOBAL__N__11011a27_18_DepthwiseConv3d_cu_35e0c7b528conv_depthwise3d_cuda_kernelIN3c108BFloat16EfLin1ELin1ELin1ELin1ELin1ELin1EEEvNS_27GenericPackedTensorAccessorIKT_Lm5ENS_16DefaultPtrTraitsEiEENS5_IS6_Lm5ES8_iEES9_PS7_iiiiiiiii:
[----:B------:R-:W-:Y:S01]  /*0000*/  LDC R1, c[0x0][0x37c] ;  /* 0x0000df00ff017b82 */ /* 0x000fe20000000800 */
[----:B------:R-:W0:Y:S01]  /*0010*/  S2R R2, SR_TID.X ;  /* 0x0000000000027919 */ /* 0x000e220000002100 */
[----:B------:R-:W1:Y:S06]  /*0020*/  LDCU UR5, c[0x0][0x360] ;  /* 0x00006c00ff0577ac */ /* 0x000e6c0008000800 */
[----:B------:R-:W0:Y:S01]  /*0030*/  S2UR UR7, SR_CTAID.X ;  /* 0x00000000000779c3 */ /* 0x000e220000002500 */
[----:B------:R-:W-:Y:S01]  /*0040*/  IMAD.MOV.U32 R3, RZ, RZ, RZ ;  /* 0x000000ffff037224 */ /* 0x000fe200078e00ff */
[----:B------:R-:W2:Y:S01]  /*0050*/  LDCU UR4, c[0x0][0x3b8] ;  /* 0x00007700ff0477ac */ /* 0x000ea20008000800 */
[----:B------:R-:W2:Y:S05]  /*0060*/  LDCU UR6, c[0x0][0x3cc] ;  /* 0x00007980ff0677ac */ /* 0x000eaa0008000800 */
[----:B------:R-:W0:Y:S01]  /*0070*/  LDC R15, c[0x0][0x360] ;  /* 0x0000d800ff0f7b82 */ /* 0x000e220000000800 */
[----:B--2---:R-:W-:-:S04]  /*0080*/  UIMAD UR4, UR4, UR6, URZ ;  /* 0x00000006040472a4 */ /* 0x004fc8000f8e02ff */
[----:B------:R-:W-:Y:S01]  /*0090*/  USHF.R.S32.HI UR6, URZ, 0x1f, UR4 ;  /* 0x0000001fff067899 */ /* 0x000fe20008011404 */
[----:B0-----:R-:W-:-:S03]  /*00a0*/  IMAD.WIDE.U32 R14, R15, UR7, R2 ;  /* 0x000000070f0e7c25 */ /* 0x001fc6000f8e0002 */
[----:B------:R-:W-:-:S04]  /*00b0*/  ISETP.GE.U32.AND P0, PT, R14, UR4, PT ;  /* 0x000000040e007c0c */ /* 0x000fc8000bf06070 */
[----:B------:R-:W-:-:S13]  /*00c0*/  ISETP.GE.AND.EX P0, PT, R15, UR6, PT, P0 ;  /* 0x000000060f007c0c */ /* 0x000fda000bf06300 */
[----:B-1----:R-:W-:Y:S05]  /*00d0*/  @P0 EXIT ;  /* 0x000000000000094d */ /* 0x002fea0003800000 */
[----:B------:R-:W0:Y:S01]  /*00e0*/  LDCU UR6, c[0x0][0x3f0] ;  /* 0x00007e00ff0677ac */ /* 0x000e220008000800 */
[----:B------:R-:W-:Y:S01]  /*00f0*/  IMAD.MOV.U32 R16, RZ, RZ, R14 ;  /* 0x000000ffff107224 */ /* 0x000fe200078e000e */
[----:B------:R-:W1:Y:S01]  /*0100*/  LDCU UR4, c[0x0][0x370] ;  /* 0x00006e00ff0477ac */ /* 0x000e620008000800 */
[----:B------:R-:W2:Y:S01]  /*0110*/  LDCU.64 UR10, c[0x0][0x358] ;  /* 0x00006b00ff0a77ac */ /* 0x000ea20008000a00 */
[----:B0-----:R-:W-:Y:S02]  /*0120*/  UISETP.GE.AND UP0, UPT, UR6, 0x1, UPT ;  /* 0x000000010600788c */ /* 0x001fe4000bf06270 */
[----:B-1----:R-:W-:-:S03]  /*0130*/  UIMAD UR5, UR5, UR4, URZ ;  /* 0x00000004050572a4 */ /* 0x002fc6000f8e02ff */
[----:B------:R-:W-:-:S04]  /*0140*/  UMOV UR4, URZ ;  /* 0x000000ff00047c82 */ /* 0x000fc80008000000 */
[----:B--2---:R-:W-:Y:S05]  /*0150*/  BRA.U !UP0, `(.L_x_530) ;  /* 0x0000003d08f87547 */ /* 0x004fea000b800000 */
[----:B------:R-:W0:Y:S02]  /*0160*/  LDCU UR6, c[0x0][0x3f4] ;  /* 0x00007e80ff0677ac */ /* 0x000e240008000800 */
[----:B0-----:R-:W-:-:S09]  /*0170*/  UISETP.GE.AND UP0, UPT, UR6, 0x1, UPT ;  /* 0x000000010600788c */ /* 0x001fd2000bf06270 */
[----:B------:R-:W-:Y:S05]  /*0180*/  BRA.U !UP0, `(.L_x_531) ;  /* 0x0000002108007547 */ /* 0x000fea000b800000 */
[----:B------:R-:W0:Y:S01]  /*0190*/  LDC R4, c[0x0][0x38c] ;  /* 0x0000e300ff047b82 */ /* 0x000e220000000800 */
[----:B------:R-:W1:Y:S01]  /*01a0*/  LDCU UR9, c[0x0][0x3f8] ;  /* 0x00007f00ff0977ac */ /* 0x000e620008000800 */
[----:B------:R-:W2:Y:S06]  /*01b0*/  LDCU UR4, c[0x0][0x438] ;  /* 0x00008700ff0477ac */ /* 0x000eac0008000800 */
[----:B------:R-:W3:Y:S01]  /*01c0*/  LDC R9, c[0x0][0x3bc] ;  /* 0x0000ef00ff097b82 */ /* 0x000ee20000000800 */
[----:B------:R-:W4:Y:S01]  /*01d0*/  LDCU UR7, c[0x0][0x434] ;  /* 0x00008680ff0777ac */ /* 0x000f220008000800 */
[----:B------:R-:W4:Y:S01]  /*01e0*/  LDCU UR8, c[0x0][0x398] ;  /* 0x00007300ff0877ac */ /* 0x000f220008000800 */
[----:B-1----:R-:W-:-:S02]  /*01f0*/  ULOP3.LUT UR6, UR9, 0x7, URZ, 0xc0, !UPT ;  /* 0x0000000709067892 */ /* 0x002fc4000f8ec0ff */
[----:B------:R-:W-:Y:S02]  /*0200*/  ULOP3.LUT UP1, URZ, UR9, 0x7, URZ, 0xc0, !UPT ;  /* 0x0000000709ff7892 */ /* 0x000fe4000f82c0ff */
[----:B--2---:R-:W-:Y:S01]  /*0210*/  UIMAD UR4, UR9, UR4, URZ ;  /* 0x00000004090472a4 */ /* 0x004fe2000f8e02ff */
[----:B0-----:R-:W-:Y:S01]  /*0220*/  IABS R5, R4 ;  /* 0x0000000400057213 */ /* 0x001fe20000000000 */
[----:B------:R-:W-:-:S03]  /*0230*/  UIADD3 UR6, UPT, UPT, UR6, -0x1, URZ ;  /* 0xffffffff06067890 */ /* 0x000fc6000fffe0ff */
[----:B------:R-:W0:Y:S01]  /*0240*/  I2F.RP R0, R5 ;  /* 0x0000000500007306 */ /* 0x000e220000209400 */
[----:B------:R-:W-:Y:S02]  /*0250*/  UISETP.GE.U32.AND UP0, UPT, UR6, 0x3, UPT ;  /* 0x000000030600788c */ /* 0x000fe4000bf06070 */
[----:B----4-:R-:W-:-:S05]  /*0260*/  UIMAD UR4, UR7, UR8, -UR4 ;  /* 0x00000008070472a4 */ /* 0x010fca000f8e0a04 */
[----:B0-----:R-:W0:Y:S02]  /*0270*/  MUFU.RCP R0, R0 ;  /* 0x0000000000007308 */ /* 0x001e240000001000 */
[----:B0-----:R-:W-:-:S06]  /*0280*/  VIADD R2, R0, 0xffffffe ;  /* 0x0ffffffe00027836 */ /* 0x001fcc0000000000 */
[----:B------:R0:W1:Y:S02]  /*0290*/  F2I.FTZ.U32.TRUNC.NTZ R3, R2 ;  /* 0x0000000200037305 */ /* 0x000064000021f000 */
[----:B0-----:R-:W-:Y:S02]  /*02a0*/  IMAD.MOV.U32 R2, RZ, RZ, RZ ;  /* 0x000000ffff027224 */ /* 0x001fe400078e00ff */
[----:B-1----:R-:W-:-:S04]  /*02b0*/  IMAD.MOV R6, RZ, RZ, -R3 ;  /* 0x000000ffff067224 */ /* 0x002fc800078e0a03 */
[----:B------:R-:W-:Y:S01]  /*02c0*/  IMAD R7, R6, R5, RZ ;  /* 0x0000000506077224 */ /* 0x000fe200078e02ff */
[----:B---3--:R-:W-:-:S03]  /*02d0*/  IABS R6, R9 ;  /* 0x0000000900067213 */ /* 0x008fc60000000000 */
        /* <DEDUP_REMOVED lines=13> */
[----:B------:R-:W-:-:S07]  /*03b0*/  @!P1 LOP3.LUT R14, RZ, R4, RZ, 0x33, !PT ;  /* 0x00000004ff0e9212 */ /* 0x000fce00078e33ff */
.L_x_540:
[----:B------:R-:W0:Y:S01]  /*03c0*/  LDC R13, c[0x0][0x3c8] ;  /* 0x0000f200ff0d7b82 */ /* 0x000e220000000800 */
[----:B------:R-:W-:Y:S01]  /*03d0*/  IABS R6, R16 ;  /* 0x0000001000067213 */ /* 0x000fe20000000000 */
[----:B------:R-:W1:Y:S01]  /*03e0*/  LDCU UR8, c[0x0][0x3f8] ;  /* 0x00007f00ff0877ac */ /* 0x000e620008000800 */
[----:B------:R-:W2:Y:S05]  /*03f0*/  LDCU.64 UR6, c[0x0][0x418] ;  /* 0x00008300ff0677ac */ /* 0x000eaa0008000a00 */
[----:B------:R-:W3:Y:S08]  /*0400*/  LDC R11, c[0x0][0x3c4] ;  /* 0x0000f100ff0b7b82 */ /* 0x000ef00000000800 */
[----:B------:R-:W4:Y:S01]  /*0410*/  LDC R10, c[0x0][0x3c0] ;  /* 0x0000f000ff0a7b82 */ /* 0x000f220000000800 */
[----:B-1----:R-:W-:Y:S01]  /*0420*/  UISETP.GE.AND UP2, UPT, UR8, 0x1, UPT ;  /* 0x000000010800788c */ /* 0x002fe2000bf46270 */
[----:B0-----:R-:W-:-:S04]  /*0430*/  IABS R5, R13 ;  /* 0x0000000d00057213 */ /* 0x001fc80000000000 */
[----:B------:R-:W0:Y:S01]  /*0440*/  I2F.RP R0, R5 ;  /* 0x0000000500007306 */ /* 0x000e220000209400 */
[----:B---3--:R-:W-:Y:S02]  /*0450*/  IABS R9, R11 ;  /* 0x0000000b00097213 */ /* 0x008fe40000000000 */
[----:B----4-:R-:W-:-:S05]  /*0460*/  IABS R8, R10 ;  /* 0x0000000a00087213 */ /* 0x010fca0000000000 */
[----:B0-----:R-:W0:Y:S02]  /*0470*/  MUFU.RCP R0, R0 ;  /* 0x0000000000007308 */ /* 0x001e240000001000 */
[----:B0-----:R-:W-:-:S06]  /*0480*/  VIADD R2, R0, 0xffffffe ;  /* 0x0ffffffe00027836 */ /* 0x001fcc0000000000 */
[----:B------:R0:W1:Y:S02]  /*0490*/  F2I.FTZ.U32.TRUNC.NTZ R3, R2 ;  /* 0x0000000200037305 */ /* 0x000064000021f000 */
[----:B0-----:R-:W-:Y:S01]  /*04a0*/  IMAD.MOV.U32 R2, RZ, RZ, RZ ;  /* 0x000000ffff027224 */ /* 0x001fe200078e00ff */
[----:B-1----:R-:W-:-:S05]  /*04b0*/  IADD3 R4, PT, PT, RZ, -R3, RZ ;  /* 0x80000003ff047210 */ /* 0x002fca0007ffe0ff */
        /* <DEDUP_REMOVED lines=13> */
[----:B------:R-:W-:Y:S02]  /*0590*/  ISETP.GE.U32.AND P0, PT, R2, R5, PT ;  /* 0x000000050200720c */ /* 0x000fe40003f06070 */
[----:B------:R-:W-:-:S04]  /*05a0*/  LOP3.LUT R2, R16, R13, RZ, 0x3c, !PT ;  /* 0x0000000d10027212 */ /* 0x000fc800078e3cff */
[----:B------:R-:W-:-:S07]  /*05b0*/  ISETP.GE.AND P2, PT, R2, RZ, PT ;  /* 0x000000ff0200720c */ /* 0x000fce0003f46270 */
[----:B------:R-:W-:Y:S01]  /*05c0*/  @P0 IADD3 R0, PT, PT, R0, 0x1, RZ ;  /* 0x0000000100000810 */ /* 0x000fe20007ffe0ff */
[----:B0-----:R-:W-:-:S04]  /*05d0*/  IMAD.MOV R2, RZ, RZ, -R3 ;  /* 0x000000ffff027224 */ /* 0x001fc800078e0a03 */
[----:B------:R-:W-:Y:S02]  /*05e0*/  IMAD R5, R2, R9, RZ ;  /* 0x0000000902057224 */ /* 0x000fe400078e02ff */
[----:B------:R-:W-:Y:S01]  /*05f0*/  @!P2 IMAD.MOV R0, RZ, RZ, -R0 ;  /* 0x000000ffff00a224 */ /* 0x000fe200078e0a00 */
        /* <DEDUP_REMOVED lines=16> */
[----:B------:R-:W-:Y:S01]  /*0700*/  LOP3.LUT R2, R0, R11, RZ, 0x3c, !PT ;  /* 0x0000000b00027212 */ /* 0x000fe200078e3cff */
[----:B------:R-:W0:Y:S02]  /*0710*/  LDC R9, c[0x0][0x3bc] ;  /* 0x0000ef00ff097b82 */ /* 0x000e240000000800 */
[----:B------:R-:W1:Y:S01]  /*0720*/  F2I.FTZ.U32.TRUNC.NTZ R3, R3 ;  /* 0x0000000300037305 */ /* 0x000e62000021f000 */
[----:B------:R-:W-:Y:S01]  /*0730*/  ISETP.GE.AND P2, PT, R2, RZ, PT ;  /* 0x000000ff0200720c */ /* 0x000fe20003f46270 */
[----:B------:R-:W-:-:S06]  /*0740*/  HFMA2 R2, -RZ, RZ, 0, 0 ;  /* 0x00000000ff027431 */ /* 0x000fcc00000001ff */
[----:B------:R-:W-:-:S06]  /*0750*/  @P0 VIADD R7, R7, 0x1 ;  /* 0x0000000107070836 */ /* 0x000fcc0000000000 */
[----:B------:R-:W-:Y:S01]  /*0760*/  @!P2 IMAD.MOV R7, RZ, RZ, -R7 ;  /* 0x000000ffff07a224 */ /* 0x000fe200078e0a07 */
[----:B------:R-:W-:Y:S01]  /*0770*/  @!P1 LOP3.LUT R7, RZ, R11, RZ, 0x33, !PT ;  /* 0x0000000bff079212 */ /* 0x000fe200078e33ff */
[----:B-1----:R-:W-:-:S03]  /*0780*/  IMAD.MOV R5, RZ, RZ, -R3 ;  /* 0x000000ffff057224 */ /* 0x002fc600078e0a03 */
        /* <DEDUP_REMOVED lines=16> */
[----:B------:R-:W-:Y:S01]  /*0890*/  ISETP.GE.U32.AND P0, PT, R3, R8, PT ;  /* 0x000000080300720c */ /* 0x000fe20003f06070 */
[----:B------:R-:W-:Y:S01]  /*08a0*/  IMAD.MOV R8, RZ, RZ, -R7 ;  /* 0x000000ffff087224 */ /* 0x000fe200078e0a07 */
[----:B------:R0:W1:Y:S01]  /*08b0*/  F2I.FTZ.U32.TRUNC.NTZ R3, R6 ;  /* 0x0000000600037305 */ /* 0x000062000021f000 */
[----:B------:R-:W-:Y:S02]  /*08c0*/  ISETP.NE.AND P1, PT, R10, RZ, PT ;  /* 0x000000ff0a00720c */ /* 0x000fe40003f25270 */
[----:B------:R-:W-:-:S02]  /*08d0*/  IMAD R11, R11, R8, R0 ;  /* 0x000000080b0b7224 */ /* 0x000fc400078e0200 */
[----:B------:R-:W-:Y:S02]  /*08e0*/  IMAD.MOV.U32 R8, RZ, RZ, RZ ;  /* 0x000000ffff087224 */ /* 0x000fe400078e00ff */
[----:B0-----:R-:W-:-:S04]  /*08f0*/  IMAD.MOV R6, RZ, RZ, -R0 ;  /* 0x000000ffff067224 */ /* 0x001fc800078e0a00 */
[----:B------:R-:W-:Y:S01]  /*0900*/  @P0 IADD3 R2, PT, PT, R2, 0x1, RZ ;  /* 0x0000000102020810 */ /* 0x000fe20007ffe0ff */
[----:B------:R-:W-:-:S04]  /*0910*/  IMAD R13, R13, R6, R16 ;  /* 0x000000060d0d7224 */ /* 0x000fc800078e0210 */
[----:B------:R-:W-:Y:S02]  /*0920*/  IMAD.MOV.U32 R20, RZ, RZ, R2 ;  /* 0x000000ffff147224 */ /* 0x000fe400078e0002 */
[----:B-1----:R-:W-:Y:S02]  /*0930*/  IMAD.MOV R2, RZ, RZ, -R3 ;  /* 0x000000ffff027224 */ /* 0x002fe400078e0a03 */
[----:B------:R-:W-:Y:S01]  /*0940*/  @!P2 IMAD.MOV R20, RZ, RZ, -R20 ;  /* 0x000000ffff14a224 */ /* 0x000fe200078e0a14 */
[----:B------:R-:W-:Y:S01]  /*0950*/  @!P1 LOP3.LUT R20, RZ, R10, RZ, 0x33, !PT ;  /* 0x0000000aff149212 */ /* 0x000fe200078e33ff */
[----:B------:R-:W-:Y:S02]  /*0960*/  IMAD R5, R2, R17, RZ ;  /* 0x0000001102057224 */ /* 0x000fe400078e02ff */
[----:B------:R-:W-:Y:S01]  /*0970*/  IMAD.MOV.U32 R2, RZ, RZ, RZ ;  /* 0x000000ffff027224 */ /* 0x000fe200078e00ff */
[----:B------:R-:W-:-:S03]  /*0980*/  IABS R4, R20 ;  /* 0x0000001400047213 */ /* 0x000fc60000000000 */
[----:B------:R-:W-:-:S04]  /*0990*/  IMAD.HI.U32 R2, R3, R5, R2 ;  /* 0x0000000503027227 */ /* 0x000fc800078e0002 */
[----:B------:R-:W-:Y:S02]  /*09a0*/  IMAD.MOV.U32 R3, RZ, RZ, R4 ;  /* 0x000000ffff037224 */ /* 0x000fe400078e0004 */
[----:B------:R-:W2:Y:S02]  /*09b0*/  LDC.64 R4, c[0x0][0x428] ;  /* 0x00010a00ff047b82 */ /* 0x000ea40000000a00 */
        /* <DEDUP_REMOVED lines=8> */
[C---:B------:R-:W-:Y:S02]  /*0a40*/  LOP3.LUT R2, R20.reuse, R9, RZ, 0x3c, !PT ;  /* 0x0000000914027212 */ /* 0x040fe400078e3cff */
[----:B------:R-:W-:Y:S02]  /*0a50*/  IADD3 R17, PT, PT, -R20, RZ, RZ ;  /* 0x000000ff14117210 */ /* 0x000fe40007ffe1ff */
[----:B------:R-:W-:-:S02]  /*0a60*/  ISETP.GE.AND P2, PT, R2, RZ, PT ;  /* 0x000000ff0200720c */ /* 0x000fc40003f46270 */
[----:B------:R-:W0:Y:S01]  /*0a70*/  LDC.64 R2, c[0x0][0x420] ;  /* 0x00010800ff027b82 */ /* 0x000e220000000a00 */
[----:B------:R-:W-:Y:S02]  /*0a80*/  IMAD R10, R10, R17, R7 ;  /* 0x000000110a0a7224 */ /* 0x000fe400078e0207 */
[----:B--2---:R-:W-:Y:S02]  /*0a90*/  IMAD R17, R11, UR7, -R4 ;  /* 0x000000070b117c24 */ /* 0x004fe4000f8e0a04 */
[----:B------:R-:W-:-:S06]  /*0aa0*/  @P0 VIADD R12, R12, 0x1 ;  /* 0x000000010c0c0836 */ /* 0x000fcc0000000000 */
[----:B------:R-:W-:Y:S01]  /*0ab0*/  @!P2 IMAD.MOV R12, RZ, RZ, -R12 ;  /* 0x000000ffff0ca224 */ /* 0x000fe200078e0a0c */
[----:B------:R-:W-:-:S05]  /*0ac0*/  @!P1 LOP3.LUT R12, RZ, R9, RZ, 0x33, !PT ;  /* 0x00000009ff0c9212 */ /* 0x000fca00078e33ff */
[----:B------:R-:W-:-:S04]  /*0ad0*/  IMAD.MOV R18, RZ, RZ, -R12 ;  /* 0x000000ffff127224 */ /* 0x000fc800078e0a0c */
[----:B------:R-:W-:Y:S02]  /*0ae0*/  IMAD R9, R9, R18, R20 ;  /* 0x0000001209097224 */ /* 0x000fe400078e0214 */
[----:B0-----:R-:W-:Y:S01]  /*0af0*/  IMAD R18, R10, UR6, -R3 ;  /* 0x000000060a127c24 */ /* 0x001fe2000f8e0a03 */
[----:B------:R-:W-:Y:S06]  /*0b00*/  BRA.U !UP2, `(.L_x_532) ;  /* 0x000000150a047547 */ /* 0x000fec000b800000 */
[-C--:B------:R-:W-:Y:S01]  /*0b10*/  IABS R4, R14.reuse ;  /* 0x0000000e00047213 */ /* 0x080fe20000000000 */
[----:B------:R-:W0:Y:S01]  /*0b20*/  LDCU.64 UR6, c[0x0][0x3a8] ;  /* 0x00007500ff0677ac */ /* 0x000e220008000a00 */
[----:B------:R-:W-:Y:S01]  /*0b30*/  IABS R8, R9 ;  /* 0x0000000900087213 */ /* 0x000fe20000000000 */
[----:B------:R-:W1:Y:S01]  /*0b40*/  LDC R22, c[0x0][0x438] ;  /* 0x00010e00ff167b82 */ /* 0x000e620000000800 */
[----:B------:R-:W2:Y:S01]  /*0b50*/  I2F.RP R0, R4 ;  /* 0x0000000400007306 */ /* 0x000ea20000209400 */
[----:B------:R-:W-:Y:S01]  /*0b60*/  IABS R19, R14 ;  /* 0x0000000e00137213 */ /* 0x000fe20000000000 */
[----:B------:R-:W3:Y:S01]  /*0b70*/  LDCU UR8, c[0x0][0x3a4] ;  /* 0x00007480ff0877ac */ /* 0x000ee20008000800 */
[----:B------:R-:W4:Y:S01]  /*0b80*/  LDCU UR9, c[0x0][0x39c] ;  /* 0x00007380ff0977ac */ /* 0x000f220008000800 */
[----:B------:R-:W5:Y:S04]  /*0b90*/  LDCU UR12, c[0x0][0x3a0] ;  /* 0x00007400ff0c77ac */ /* 0x000f680008000800 */
[----:B--2---:R-:W2:Y:S01]  /*0ba0*/  MUFU.RCP R0, R0 ;  /* 0x0000000000007308 */ /* 0x004ea20000001000 */
[----:B----4-:R-:W-:-:S02]  /*0bb0*/  IMAD R20, R12, UR9, RZ ;  /* 0x000000090c147c24 */ /* 0x010fc4000f8e02ff */
[----:B--2---:R-:W-:-:S05]  /*0bc0*/  VIADD R6, R0, 0xffffffe ;  /* 0x0ffffffe00067836 */ /* 0x004fca0000000000 */
[----:B------:R2:W4:Y:S02]  /*0bd0*/  F2I.FTZ.U32.TRUNC.NTZ R7, R6 ;  /* 0x0000000600077305 */ /* 0x000524000021f000 */
[----:B--2---:R-:W-:Y:S01]  /*0be0*/  MOV R6, RZ ;  /* 0x000000ff00067202 */ /* 0x004fe20000000f00 */
[----:B----4-:R-:W-:-:S04]  /*0bf0*/  IMAD.MOV R3, RZ, RZ, -R7 ;  /* 0x000000ffff037224 */ /* 0x010fc800078e0a07 */
[----:B------:R-:W-:-:S04]  /*0c00*/  IMAD R3, R3, R4, RZ ;  /* 0x0000000403037224 */ /* 0x000fc800078e02ff */
[----:B------:R-:W-:-:S04]  /*0c10*/  IMAD.HI.U32 R7, R7, R3, R6 ;  /* 0x0000000307077227 */ /* 0x000fc800078e0006 */
[----:B------:R-:W-:Y:S02]  /*0c20*/  IMAD.MOV R3, RZ, RZ, -R19 ;  /* 0x000000ffff037224 */ /* 0x000fe400078e0a13 */
[----:B------:R-:W-:-:S04]  /*0c30*/  IMAD.HI.U32 R0, R7, R8, RZ ;  /* 0x0000000807007227 */ /* 0x000fc800078e00ff */
[----:B------:R-:W-:Y:S02]  /*0c40*/  IMAD R3, R0, R3, R8 ;  /* 0x0000000300037224 */ /* 0x000fe400078e0208 */
[----:B------:R-:W-:-:S03]  /*0c50*/  IMAD R7, R13, R2, -R5 ;  /* 0x000000020d077224 */ /* 0x000fc600078e0a05 */
[----:B------:R-:W-:-:S13]  /*0c60*/  ISETP.GT.U32.AND P1, PT, R4, R3, PT ;  /* 0x000000030400720c */ /* 0x000fda0003f24070 */
[----:B------:R-:W-:Y:S02]  /*0c70*/  @!P1 IMAD.IADD R3, R3, 0x1, -R4 ;  /* 0x0000000103039824 */ /* 0x000fe400078e0a04 */
[----:B------:R-:W-:Y:S01]  /*0c80*/  @!P1 VIADD R0, R0, 0x1 ;  /* 0x0000000100009836 */ /* 0x000fe20000000000 */
[----:B------:R-:W-:Y:S02]  /*0c90*/  ISETP.NE.AND P1, PT, R14, RZ, PT ;  /* 0x000000ff0e00720c */ /* 0x000fe40003f25270 */
[----:B------:R-:W-:Y:S01]  /*0ca0*/  ISETP.GE.U32.AND P0, PT, R3, R4, PT ;  /* 0x000000040300720c */ /* 0x000fe20003f06070 */
[----:B---3--:R-:W-:Y:S01]  /*0cb0*/  IMAD R4, R18, UR8, RZ ;  /* 0x0000000812047c24 */ /* 0x008fe2000f8e02ff */
[----:B------:R-:W-:Y:S01]  /*0cc0*/  LOP3.LUT R3, R9, R14, RZ, 0x3c, !PT ;  /* 0x0000000e09037212 */ /* 0x000fe200078e3cff */
[----:B------:R-:W2:Y:S01]  /*0cd0*/  LDC.64 R18, c[0x0][0x3e0] ;  /* 0x0000f800ff127b82 */ /* 0x000ea20000000a00 */
[----:B------:R-:W3:Y:S02]  /*0ce0*/  LDCU UR8, c[0x0][0x3fc] ;  /* 0x00007f80ff0877ac */ /* 0x000ee40008000800 */
[----:B------:R-:W-:Y:S01]  /*0cf0*/  ISETP.GE.AND P2, PT, R3, RZ, PT ;  /* 0x000000ff0300720c */ /* 0x000fe20003f46270 */
[----:B0-----:R-:W-:-:S06]  /*0d00*/  IMAD R3, R17, UR6, RZ ;  /* 0x0000000611037c24 */ /* 0x001fcc000f8e02ff */
[----:B------:R-:W-:-:S04]  /*0d10*/  @P0 VIADD R0, R0, 0x1 ;  /* 0x0000000100000836 */ /* 0x000fc80000000000 */
[----:B------:R-:W-:Y:S02]  /*0d20*/  IMAD.MOV.U32 R6, RZ, RZ, R0 ;  /* 0x000000ffff067224 */ /* 0x000fe400078e0000 */
[----:B------:R-:W-:Y:S01]  /*0d30*/  IMAD R0, R7, UR7, RZ ;  /* 0x0000000707007c24 */ /* 0x000fe2000f8e02ff */
[----:B------:R-:W0:Y:S02]  /*0d40*/  LDCU.64 UR6, c[0x0][0x380] ;  /* 0x00007000ff0677ac */ /* 0x000e240008000a00 */
[----:B------:R-:W-:Y:S02]  /*0d50*/  @!P2 IADD3 R6, PT, PT, -R6, RZ, RZ ;  /* 0x000000ff0606a210 */ /* 0x000fe40007ffe1ff */
[----:B------:R-:W-:Y:S02]  /*0d60*/  @!P1 LOP3.LUT R6, RZ, R14, RZ, 0x33, !PT ;  /* 0x0000000eff069212 */ /* 0x000fe400078e33ff */
[--C-:B------:R-:W-:Y:S02]  /*0d70*/  IADD3 R17, P0, P1, R4, R3, R0.reuse ;  /* 0x0000000304117210 */ /* 0x100fe4000791e000 */
[----:B------:R-:W-:Y:S01]  /*0d80*/  SHF.R.S32.HI R8, RZ, 0x1f, R0 ;  /* 0x0000001fff087819 */ /* 0x000fe20000011400 */
[----:B-----5:R-:W-:Y:S01]  /*0d90*/  IMAD R6, R6, UR12, RZ ;  /* 0x0000000c06067c24 */ /* 0x020fe2000f8e02ff */
[----:B------:R-:W-:-:S02]  /*0da0*/  SHF.R.S32.HI R3, RZ, 0x1f, R3 ;  /* 0x0000001fff037819 */ /* 0x000fc40000011403 */
[----:B------:R-:W-:-:S04]  /*0db0*/  SHF.R.S32.HI R4, RZ, 0x1f, R4 ;  /* 0x0000001fff047819 */ /* 0x000fc80000011404 */
[----:B------:R-:W-:Y:S01]  /*0dc0*/  IADD3.X R3, PT, PT, R4, R3, R8, P0, P1 ;  /* 0x0000000304037210 */ /* 0x000fe200007e2408 */
[--C-:B-1----:R-:W-:Y:S01]  /*0dd0*/  IMAD R4, R22, 0x5, -R5.reuse ;  /* 0x0000000516047824 */ /* 0x102fe200078e0a05 */
[--C-:B------:R-:W-:Y:S01]  /*0de0*/  IADD3 R0, P0, P1, R6, R17, R20.reuse ;  /* 0x0000001106007210 */ /* 0x100fe2000791e014 */
[----:B------:R-:W-:Y:S01]  /*0df0*/  IMAD R8, R22, 0x7, -R5 ;  /* 0x0000000716087824 */ /* 0x000fe200078e0a05 */
[----:B------:R-:W-:Y:S01]  /*0e00*/  SHF.R.S32.HI R20, RZ, 0x1f, R20 ;  /* 0x0000001fff147819 */ /* 0x000fe20000011414 */
[----:B---3--:R-:W-:Y:S01]  /*0e10*/  IMAD R17, R9, UR8, RZ ;  /* 0x0000000809117c24 */ /* 0x008fe2000f8e02ff */
[----:B------:R-:W-:Y:S01]  /*0e20*/  SHF.R.S32.HI R6, RZ, 0x1f, R6 ;  /* 0x0000001fff067819 */ /* 0x000fe20000011406 */
[----:B------:R-:W-:Y:S02]  /*0e30*/  IMAD R4, R13, R2, R4 ;  /* 0x000000020d047224 */ /* 0x000fe400078e0204 */
[----:B--2---:R-:W-:Y:S01]  /*0e40*/  IMAD.WIDE R18, R17, 0x2, R18 ;  /* 0x0000000211127825 */ /* 0x004fe200078e0212 */
[----:B------:R-:W-:-:S02]  /*0e50*/  IADD3.X R3, PT, PT, R6, R3, R20, P0, P1 ;  /* 0x0000000306037210 */ /* 0x000fc400007e2414 */
[----:B0-----:R-:W-:Y:S01]  /*0e60*/  LEA R26, P0, R0, UR6, 0x1 ;  /* 0x00000006001a7c11 */ /* 0x001fe2000f8008ff */
[----:B------:R-:W-:-:S03]  /*0e70*/  IMAD R6, R22, 0x3, -R5 ;  /* 0x0000000316067824 */ /* 0x000fc600078e0a05 */
[----:B------:R-:W-:Y:S01]  /*0e80*/  LEA.HI.X R27, R0, UR7, R3, 0x1, P0 ;  /* 0x00000007001b7c11 */ /* 0x000fe200080f0c03 */
[C-C-:B------:R-:W-:Y:S02]  /*0e90*/  IMAD R0, R22.reuse, 0x4, -R5.reuse ;  /* 0x0000000416007824 */ /* 0x140fe400078e0a05 */
[----:B------:R-:W-:Y:S02]  /*0ea0*/  IMAD R3, R22, 0x6, -R5 ;  /* 0x0000000616037824 */ /* 0x000fe400078e0a05 */
[CC--:B------:R-:W-:Y:S02]  /*0eb0*/  IMAD R6, R13.reuse, R2.reuse, R6 ;  /* 0x000000020d067224 */ /* 0x0c0fe400078e0206 */
[CC--:B------:R-:W-:Y:S02]  /*0ec0*/  IMAD R5, R13.reuse, R2.reuse, R0 ;  /* 0x000000020d057224 */ /* 0x0c0fe400078e0200 */
[CC--:B------:R-:W-:Y:S02]  /*0ed0*/  IMAD R3, R13.reuse, R2.reuse, R3 ;  /* 0x000000020d037224 */ /* 0x0c0fe400078e0203 */
[----:B------:R-:W-:-:S02]  /*0ee0*/  IMAD R2, R13, R2, R8 ;  /* 0x000000020d027224 */ /* 0x000fc400078e0208 */
[----:B------:R-:W-:Y:S02]  /*0ef0*/  IMAD.MOV.U32 R8, RZ, RZ, RZ ;  /* 0x000000ffff087224 */ /* 0x000fe400078e00ff */
[----:B------:R-:W-:-:S07]  /*0f00*/  IMAD.MOV.U32 R0, RZ, RZ, RZ ;  /* 0x000000ffff007224 */ /* 0x000fce00078e00ff */
.L_x_539:
[----:B------:R-:W0:Y:S01]  /*0f10*/  LDC.64 R20, c[0x0][0x420] ;  /* 0x00010800ff147b82 */ /* 0x000e220000000a00 */
[----:B------:R-:W1:Y:S01]  /*0f20*/  LDCU UR6, c[0x0][0x430] ;  /* 0x00008600ff0677ac */ /* 0x000e620008000800 */
[----:B------:R-:W2:Y:S06]  /*0f30*/  LDCU UR7, c[0x0][0x3f0] ;  /* 0x00007e00ff0777ac */ /* 0x000eac0008000800 */
[----:B------:R-:W0:Y:S08]  /*0f40*/  LDC.64 R22, c[0x0][0x418] ;  /* 0x00010600ff167b82 */ /* 0x000e300000000a00 */
[----:B------:R-:W3:Y:S01]  /*0f50*/  LDC.64 R24, c[0x0][0x428] ;  /* 0x00010a00ff187b82 */ /* 0x000ee20000000a00 */
[----:B0-----:R-:W-:-:S02]  /*0f60*/  IMAD R21, R10, R22, -R21 ;  /* 0x000000160a157224 */ /* 0x001fc400078e0a15 */
[----:B------:R-:W-:Y:S02]  /*0f70*/  IMAD.MOV.U32 R22, RZ, RZ, RZ ;  /* 0x000000ffff167224 */ /* 0x000fe400078e00ff */
[C---:B-1----:R-:W-:Y:S02]  /*0f80*/  IMAD R21, R0.reuse, UR6, R21 ;  /* 0x0000000600157c24 */ /* 0x042fe4000f8e0215 */
[----:B------:R-:W-:-:S05]  /*0f90*/  VIADD R0, R0, 0x1 ;  /* 0x0000000100007836 */ /* 0x000fca0000000000 */
[----:B--23--:R-:W-:-:S13]  /*0fa0*/  ISETP.NE.AND P5, PT, R0, UR7, PT ;  /* 0x0000000700007c0c */ /* 0x00cfda000bfa5270 */
.L_x_538:
[----:B------:R-:W0:Y:S01]  /*0fb0*/  LDCU UR7, c[0x0][0x3f8] ;  /* 0x00007f00ff0777ac */ /* 0x000e220008000800 */
[----:B------:R-:W-:Y:S02]  /*0fc0*/  IMAD R17, R11, R23, -R24 ;  /* 0x000000170b117224 */ /* 0x000fe400078e0a18 */
[----:B------:R-:W-:Y:S01]  /*0fd0*/  IMAD.MOV.U32 R36, RZ, RZ, RZ ;  /* 0x000000ffff247224 */ /* 0x000fe200078e00ff */
[----:B------:R-:W1:Y:S01]  /*0fe0*/  LDCU UR6, c[0x0][0x434] ;  /* 0x00008680ff0677ac */ /* 0x000e620008000800 */
[----:B------:R-:W2:Y:S01]  /*0ff0*/  LDCU UR8, c[0x0][0x3f4] ;  /* 0x00007e80ff0877ac */ /* 0x000ea20008000800 */
[----:B0-----:R-:W-:Y:S01]  /*1000*/  UISETP.GE.U32.AND UP2, UPT, UR7, 0x8, UPT ;  /* 0x000000080700788c */ /* 0x001fe2000bf46070 */
[C---:B-1----:R-:W-:Y:S01]  /*1010*/  IMAD R32, R22.reuse, UR6, R17 ;  /* 0x0000000616207c24 */ /* 0x042fe2000f8e0211 */
[----:B------:R-:W-:-:S04]  /*1020*/  IADD3 R22, PT, PT, R22, 0x1, RZ ;  /* 0x0000000116167810 */ /* 0x000fc80007ffe0ff */
[----:B------:R-:W-:Y:S02]  /*1030*/  LOP3.LUT R17, R21, R32, RZ, 0xfc, !PT ;  /* 0x0000002015117212 */ /* 0x000fe400078efcff */
[----:B--2---:R-:W-:Y:S02]  /*1040*/  ISETP.NE.AND P6, PT, R22, UR8, PT ;  /* 0x0000000816007c0c */ /* 0x004fe4000bfc5270 */
[----:B------:R-:W-:Y:S01]  /*1050*/  ISETP.GT.AND P0, PT, R17, -0x1, PT ;  /* 0xffffffff1100780c */ /* 0x000fe20003f04270 */
[----:B------:R-:W-:-:S12]  /*1060*/  BRA.U !UP2, `(.L_x_533) ;  /* 0x000000050ad07547 */ /* 0x000fd8000b800000 */
[----:B------:R-:W0:Y:S01]  /*1070*/  LDC R28, c[0x0][0x438] ;  /* 0x00010e00ff1c7b82 */ /* 0x000e220000000800 */
[----:B------:R-:W1:Y:S01]  /*1080*/  LDCU UR6, c[0x0][0x3f8] ;  /* 0x00007f00ff0677ac */ /* 0x000e620008000800 */
[----:B------:R-:W-:Y:S02]  /*1090*/  IMAD.MOV.U32 R34, RZ, RZ, R7 ;  /* 0x000000ffff227224 */ /* 0x000fe400078e0007 */
[----:B------:R-:W-:Y:S02]  /*10a0*/  IMAD.MOV.U32 R33, RZ, RZ, R2 ;  /* 0x000000ffff217224 */ /* 0x000fe400078e0002 */
[----:B------:R-:W-:Y:S02]  /*10b0*/  IMAD.MOV.U32 R17, RZ, RZ, R3 ;  /* 0x000000ffff117224 */ /* 0x000fe400078e0003 */
[----:B------:R-:W-:Y:S02]  /*10c0*/  IMAD.MOV.U32 R35, RZ, RZ, R4 ;  /* 0x000000ffff237224 */ /* 0x000fe400078e0004 */
[----:B------:R-:W-:-:S02]  /*10d0*/  IMAD.MOV.U32 R36, RZ, RZ, R5 ;  /* 0x000000ffff247224 */ /* 0x000fc400078e0005 */
[----:B------:R-:W-:Y:S01]  /*10e0*/  IMAD.MOV.U32 R38, RZ, RZ, R6 ;  /* 0x000000ffff267224 */ /* 0x000fe200078e0006 */
[----:B-1----:R-:W-:-:S04]  /*10f0*/  ULOP3.LUT UR6, UR6, 0x7ffffff8, URZ, 0xc0, !UPT ;  /* 0x7ffffff806067892 */ /* 0x002fc8000f8ec0ff */
[----:B------:R-:W-:Y:S01]  /*1100*/  UIADD3 UR6, UPT, UPT, -UR6, URZ, URZ ;  /* 0x000000ff06067290 */ /* 0x000fe2000fffe1ff */
[C---:B0-----:R-:W-:Y:S01]  /*1110*/  IMAD.IADD R40, R28.reuse, 0x1, -R25 ;  /* 0x000000011c287824 */ /* 0x041fe200078e0a19 */
[----:B------:R-:W-:-:S03]  /*1120*/  LEA R28, R28, -R25, 0x1 ;  /* 0x800000191c1c7211 */ /* 0x000fc600078e08ff */
[CC--:B------:R-:W-:Y:S02]  /*1130*/  IMAD R40, R13.reuse, R20.reuse, R40 ;  /* 0x000000140d287224 */ /* 0x0c0fe400078e0228 */
[----:B------:R-:W-:Y:S02]  /*1140*/  IMAD R37, R13, R20, R28 ;  /* 0x000000140d257224 */ /* 0x000fe400078e021c */
[----:B------:R-:W-:-:S07]  /*1150*/  IMAD.U32 R39, RZ, RZ, UR6 ;  /* 0x00000006ff277e24 */ /* 0x000fce000f8e00ff */
.L_x_534:
[----:B------:R-:W0:Y:S01]  /*1160*/  LDCU.64 UR6, c[0x0][0x390] ;  /* 0x00007200ff0677ac */ /* 0x000e220008000a00 */
[----:B------:R-:W-:Y:S01]  /*1170*/  ISETP.LT.OR P1, PT, R34, RZ, !P0 ;  /* 0x000000ff2200720c */ /* 0x000fe20004721670 */
[----:B------:R-:W1:Y:S01]  /*1180*/  LDC R41, c[0x0][0x438] ;  /* 0x00010e00ff297b82 */ /* 0x000e620000000800 */
[----:B------:R-:W2:Y:S01]  /*1190*/  LDCU UR8, c[0x0][0x398] ;  /* 0x00007300ff0877ac */ /* 0x000ea20008000800 */
[----:B------:R-:W-:Y:S01]  /*11a0*/  ISETP.LT.OR P2, PT, R40, RZ, !P0 ;  /* 0x000000ff2800720c */ /* 0x000fe20004741670 */
[----:B------:R-:W3:Y:S04]  /*11b0*/  LDG.E.U16 R28, desc[UR10][R18.64] ;  /* 0x0000000a121c7981 */ /* 0x000ee8000c1e1500 */
[----:B------:R-:W4:Y:S01]  /*11c0*/  LDG.E.U16 R42, desc[UR10][R18.64+0x2] ;  /* 0x0000020a122a7981 */ /* 0x000f22000c1e1500 */
[----:B0-----:R-:W-:-:S04]  /*11d0*/  ISETP.GE.OR P1, PT, R21, UR6, P1 ;  /* 0x0000000615007c0c */ /* 0x001fc80008f26670 */
[----:B------:R-:W-:-:S04]  /*11e0*/  ISETP.GE.OR P1, PT, R32, UR7, P1 ;  /* 0x0000000720007c0c */ /* 0x000fc80008f26670 */
[----:B--2---:R-:W-:Y:S02]  /*11f0*/  ISETP.GE.OR P1, PT, R34, UR8, P1 ;  /* 0x0000000822007c0c */ /* 0x004fe40008f26670 */
[----:B------:R-:W-:-:S04]  /*1200*/  ISETP.GE.OR P2, PT, R21, UR6, P2 ;  /* 0x0000000615007c0c */ /* 0x000fc80009746670 */
[----:B------:R-:W-:-:S07]  /*1210*/  ISETP.GE.OR P2, PT, R32, UR7, P2 ;  /* 0x0000000720007c0c */ /* 0x000fce0009746670 */
[----:B------:R-:W2:Y:S01]  /*1220*/  @!P1 LDG.E.U16 R29, desc[UR10][R26.64] ;  /* 0x0000000a1a1d9981 */ /* 0x000ea2000c1e1500 */
[----:B------:R-:W-:-:S13]  /*1230*/  ISETP.GE.OR P3, PT, R40, UR8, P2 ;  /* 0x0000000828007c0c */ /* 0x000fda0009766670 */
[----:B-1----:R-:W-:-:S06]  /*1240*/  @!P3 IMAD.WIDE R30, R41, 0x2, R26 ;  /* 0x00000002291eb825 */ /* 0x002fcc00078e021a */
[----:B------:R-:W5:Y:S01]  /*1250*/  @!P3 LDG.E.U16 R30, desc[UR10][R30.64] ;  /* 0x0000000a1e1eb981 */ /* 0x000f62000c1e1500 */
[----:B------:R-:W-:-:S04]  /*1260*/  ISETP.LT.OR P2, PT, R37, RZ, !P0 ;  /* 0x000000ff2500720c */ /* 0x000fc80004741670 */
[----:B------:R-:W-:-:S04]  /*1270*/  ISETP.GE.OR P2, PT, R21, UR6, P2 ;  /* 0x0000000615007c0c */ /* 0x000fc80009746670 */
[----:B------:R-:W-:-:S04]  /*1280*/  ISETP.GE.OR P2, PT, R32, UR7, P2 ;  /* 0x0000000720007c0c */ /* 0x000fc80009746670 */
[----:B------:R-:W-:Y:S01]  /*1290*/  ISETP.GE.OR P2, PT, R37, UR8, P2 ;  /* 0x0000000825007c0c */ /* 0x000fe20009746670 */
[----:B---3--:R-:W-:Y:S02]  /*12a0*/  IMAD.U32 R43, R28, 0x10000, RZ ;  /* 0x000100001c2b7824 */ /* 0x008fe400078e00ff */
[----:B----4-:R-:W-:Y:S02]  /*12b0*/  IMAD.U32 R45, R42, 0x10000, RZ ;  /* 0x000100002a2d7824 */ /* 0x010fe400078e00ff */
[----:B------:R-:W3:Y:S01]  /*12c0*/  LDG.E.U16 R42, desc[UR10][R18.64+0x6] ;  /* 0x0000060a122a7981 */ /* 0x000ee2000c1e1500 */
[----:B--2---:R-:W-:-:S05]  /*12d0*/  @!P1 SHF.L.U32 R29, R29, 0x10, RZ ;  /* 0x000000101d1d9819 */ /* 0x004fca00000006ff */
[----:B------:R-:W-:Y:S01]  /*12e0*/  @!P1 FFMA.FTZ R8, R43, R29, R8 ;  /* 0x0000001d2b089223 */ /* 0x000fe20000010008 */
[----:B------:R-:W-:Y:S01]  /*12f0*/  ISETP.LT.OR P1, PT, R38, RZ, !P0 ;  /* 0x000000ff2600720c */ /* 0x000fe20004721670 */
[----:B------:R-:W-:Y:S01]  /*1300*/  @!P2 IMAD.WIDE R28, R41, 0x4, R26 ;  /* 0x00000004291ca825 */ /* 0x000fe200078e021a */
[----:B------:R-:W2:Y:S02]  /*1310*/  LDG.E.U16 R43, desc[UR10][R18.64+0x4] ;  /* 0x0000040a122b7981 */ /* 0x000ea4000c1e1500 */
[----:B------:R-:W-:-:S03]  /*1320*/  ISETP.GE.OR P1, PT, R21, UR6, P1 ;  /* 0x0000000615007c0c */ /* 0x000fc60008f26670 */
[----:B------:R-:W4:Y:S01]  /*1330*/  @!P2 LDG.E.U16 R28, desc[UR10][R28.64] ;  /* 0x0000000a1c1ca981 */ /* 0x000f22000c1e1500 */
[----:B------:R-:W-:-:S04]  /*1340*/  ISETP.GE.OR P1, PT, R32, UR7, P1 ;  /* 0x0000000720007c0c */ /* 0x000fc80008f26670 */
[----:B------:R-:W-:Y:S01]  /*1350*/  ISETP.GE.OR P1, PT, R38, UR8, P1 ;  /* 0x0000000826007c0c */ /* 0x000fe20008f26670 */
[----:B-----5:R-:W-:-:S04]  /*1360*/  @!P3 IMAD.U32 R31, R30, 0x10000, RZ ;  /* 0x000100001e1fb824 */ /* 0x020fc800078e00ff */
[----:B------:R-:W-:-:S08]  /*1370*/  @!P3 FFMA.FTZ R8, R45, R31, R8 ;  /* 0x0000001f2d08b223 */ /* 0x000fd00000010008 */
[----:B------:R-:W-:-:S06]  /*1380*/  @!P1 IMAD.WIDE R30, R41, 0x6, R26 ;  /* 0x00000006291e9825 */ /* 0x000fcc00078e021a */
[----:B------:R-:W5:Y:S01]  /*1390*/  @!P1 LDG.E.U16 R30, desc[UR10][R30.64] ;  /* 0x0000000a1e1e9981 */ /* 0x000f62000c1e1500 */
[----:B------:R-:W-:-:S04]  /*13a0*/  ISETP.LT.OR P3, PT, R36, RZ, !P0 ;  /* 0x000000ff2400720c */ /* 0x000fc80004761670 */
[----:B------:R-:W-:-:S04]  /*13b0*/  ISETP.GE.OR P3, PT, R21, UR6, P3 ;  /* 0x0000000615007c0c */ /* 0x000fc80009f66670 */
[----:B------:R-:W-:-:S04]  /*13c0*/  ISETP.GE.OR P3, PT, R32, UR7, P3 ;  /* 0x0000000720007c0c */ /* 0x000fc80009f66670 */
[----:B------:R-:W-:Y:S01]  /*13d0*/  ISETP.GE.OR P3, PT, R36, UR8, P3 ;  /* 0x0000000824007c0c */ /* 0x000fe20009f66670 */
[----:B---3--:R-:W-:Y:S02]  /*13e0*/  IMAD.U32 R45, R42, 0x10000, RZ ;  /* 0x000100002a2d7824 */ /* 0x008fe400078e00ff */
[----:B------:R-:W3:Y:S01]  /*13f0*/  LDG.E.U16 R42, desc[UR10][R18.64+0xa] ;  /* 0x00000a0a122a7981 */ /* 0x000ee2000c1e1500 */
[----:B--2---:R-:W-:Y:S02]  /*1400*/  IMAD.U32 R43, R43, 0x10000, RZ ;  /* 0x000100002b2b7824 */ /* 0x004fe400078e00ff */
[----:B----4-:R-:W-:-:S04]  /*1410*/  @!P2 IMAD.U32 R29, R28, 0x10000, RZ ;  /* 0x000100001c1da824 */ /* 0x010fc800078e00ff */
[----:B------:R-:W-:-:S03]  /*1420*/  @!P2 FFMA.FTZ R8, R43, R29, R8 ;  /* 0x0000001d2b08a223 */ /* 0x000fc60000010008 */
[----:B------:R-:W-:Y:S01]  /*1430*/  @!P3 IMAD.WIDE R28, R41, 0x8, R26 ;  /* 0x00000008291cb825 */ /* 0x000fe200078e021a */
[----:B------:R-:W-:Y:S01]  /*1440*/  ISETP.LT.OR P2, PT, R35, RZ, !P0 ;  /* 0x000000ff2300720c */ /* 0x000fe20004741670 */
[----:B------:R-:W2:Y:S03]  /*1450*/  LDG.E.U16 R43, desc[UR10][R18.64+0x8] ;  /* 0x0000080a122b7981 */ /* 0x000ea6000c1e1500 */
[----:B------:R-:W-:Y:S01]  /*1460*/  ISETP.GE.OR P2, PT, R21, UR6, P2 ;  /* 0x0000000615007c0c */ /* 0x000fe20009746670 */
[----:B------:R-:W4:Y:S03]  /*1470*/  @!P3 LDG.E.U16 R28, desc[UR10][R28.64] ;  /* 0x0000000a1c1cb981 */ /* 0x000f26000c1e1500 */
[----:B------:R-:W-:-:S04]  /*1480*/  ISETP.GE.OR P2, PT, R32, UR7, P2 ;  /* 0x0000000720007c0c */ /* 0x000fc80009746670 */
[----:B------:R-:W-:Y:S02]  /*1490*/  ISETP.GE.OR P2, PT, R35, UR8, P2 ;  /* 0x0000000823007c0c */ /* 0x000fe40009746670 */
[----:B-----5:R-:W-:-:S05]  /*14a0*/  @!P1 SHF.L.U32 R31, R30, 0x10, RZ ;  /* 0x000000101e1f9819 */ /* 0x020fca00000006ff */
[----:B------:R-:W-:-:S06]  /*14b0*/  @!P1 FFMA.FTZ R8, R45, R31, R8 ;  /* 0x0000001f2d089223 */ /* 0x000fcc0000010008 */
        /* <DEDUP_REMOVED lines=10> */
[----:B------:R-:W-:Y:S01]  /*1560*/  @!P3 FFMA.FTZ R8, R43, R29, R8 ;  /* 0x0000001d2b08b223 */ /* 0x000fe20000010008 */
[----:B------:R-:W-:Y:S02]  /*1570*/  ISETP.LT.OR P3, PT, R33, RZ, !P0 ;  /* 0x000000ff2100720c */ /* 0x000fe40004761670 */
[----:B------:R-:W-:Y:S01]  /*1580*/  @!P1 IMAD.WIDE R28, R41, 0xc, R26 ;  /* 0x0000000c291c9825 */ /* 0x000fe200078e021a */
[----:B------:R-:W2:Y:S01]  /*1590*/  LDG.E.U16 R43, desc[UR10][R18.64+0xc] ;  /* 0x00000c0a122b7981 */ /* 0x000ea2000c1e1500 */
[----:B------:R-:W-:-:S04]  /*15a0*/  ISETP.GE.OR P3, PT, R21, UR6, P3 ;  /* 0x0000000615007c0c */ /* 0x000fc80009f66670 */
[----:B------:R-:W4:Y:S01]  /*15b0*/  @!P1 LDG.E.U16 R28, desc[UR10][R28.64] ;  /* 0x0000000a1c1c9981 */ /* 0x000f22000c1e1500 */
[----:B------:R-:W-:-:S04]  /*15c0*/  ISETP.GE.OR P3, PT, R32, UR7, P3 ;  /* 0x0000000720007c0c */ /* 0x000fc80009f66670 */
[----:B------:R-:W-:Y:S01]  /*15d0*/  ISETP.GE.OR P3, PT, R33, UR8, P3 ;  /* 0x0000000821007c0c */ /* 0x000fe20009f66670 */
[----:B-----5:R-:W-:-:S04]  /*15e0*/  @!P2 IMAD.U32 R31, R30, 0x10000, RZ ;  /* 0x000100001e1fa824 */ /* 0x020fc800078e00ff */
[----:B------:R-:W-:-:S08]  /*15f0*/  @!P2 FFMA.FTZ R8, R45, R31, R8 ;  /* 0x0000001f2d08a223 */ /* 0x000fd00000010008 */
[----:B------:R-:W-:-:S06]  /*1600*/  @!P3 IMAD.WIDE R30, R41, 0xe, R26 ;  /* 0x0000000e291eb825 */ /* 0x000fcc00078e021a */
[----:B------:R-:W5:Y:S01]  /*1610*/  @!P3 LDG.E.U16 R30, desc[UR10][R30.64] ;  /* 0x0000000a1e1eb981 */ /* 0x000f62000c1e1500 */
[----:B------:R-:W-:Y:S01]  /*1620*/  VIADD R39, R39, 0x8 ;  /* 0x0000000827277836 */ /* 0x000fe20000000000 */
[C---:B------:R-:W-:Y:S01]  /*1630*/  LEA R38, R41.reuse, R38, 0x3 ;  /* 0x0000002629267211 */ /* 0x040fe200078e18ff */
[C---:B------:R-:W-:Y:S01]  /*1640*/  IMAD R40, R41.reuse, 0x8, R40 ;  /* 0x0000000829287824 */ /* 0x040fe200078e0228 */
[C---:B------:R-:W-:Y:S01]  /*1650*/  LEA R33, R41.reuse, R33, 0x3 ;  /* 0x0000002129217211 */ /* 0x040fe200078e18ff */
[C---:B------:R-:W-:Y:S02]  /*1660*/  IMAD R37, R41.reuse, 0x8, R37 ;  /* 0x0000000829257824 */ /* 0x040fe400078e0225 */
[C---:B------:R-:W-:Y:S02]  /*1670*/  IMAD R36, R41.reuse, 0x8, R36 ;  /* 0x0000000829247824 */ /* 0x040fe400078e0224 */
[C---:B------:R-:W-:Y:S02]  /*1680*/  IMAD R35, R41.reuse, 0x8, R35 ;  /* 0x0000000829237824 */ /* 0x040fe400078e0223 */
[----:B------:R-:W-:-:S02]  /*1690*/  IMAD R17, R41, 0x8, R17 ;  /* 0x0000000829117824 */ /* 0x000fc400078e0211 */
[C---:B------:R-:W-:Y:S02]  /*16a0*/  IMAD R34, R41.reuse, 0x8, R34 ;  /* 0x0000000829227824 */ /* 0x040fe400078e0222 */
[----:B------:R-:W-:-:S04]  /*16b0*/  IMAD.WIDE R26, R41, 0x10, R26 ;  /* 0x00000010291a7825 */ /* 0x000fc800078e021a */
[----:B--2---:R-:W-:Y:S01]  /*16c0*/  IMAD.U32 R45, R43, 0x10000, RZ ;  /* 0x000100002b2d7824 */ /* 0x004fe200078e00ff */
[----:B----4-:R-:W-:-:S05]  /*16d0*/  @!P1 SHF.L.U32 R43, R28, 0x10, RZ ;  /* 0x000000101c2b9819 */ /* 0x010fca00000006ff */
[----:B------:R-:W-:Y:S01]  /*16e0*/  @!P1 FFMA.FTZ R8, R45, R43, R8 ;  /* 0x0000002b2d089223 */ /* 0x000fe20000010008 */
[----:B------:R-:W-:-:S05]  /*16f0*/  IADD3 R28, P1, PT, R18, 0x10, RZ ;  /* 0x00000010121c7810 */ /* 0x000fca0007f3e0ff */
[----:B------:R-:W-:Y:S01]  /*1700*/  IMAD.X R29, RZ, RZ, R19, P1 ;  /* 0x000000ffff1d7224 */ /* 0x000fe200008e0613 */
[----:B------:R-:W-:Y:S01]  /*1710*/  ISETP.NE.AND P1, PT, R39, RZ, PT ;  /* 0x000000ff2700720c */ /* 0x000fe20003f25270 */
[----:B---3--:R-:W-:Y:S02]  /*1720*/  IMAD.U32 R43, R42, 0x10000, RZ ;  /* 0x000100002a2b7824 */ /* 0x008fe400078e00ff */
[----:B------:R-:W-:Y:S02]  /*1730*/  IMAD.MOV.U32 R18, RZ, RZ, R28 ;  /* 0x000000ffff127224 */ /* 0x000fe400078e001c */
[----:B-----5:R-:W-:-:S04]  /*1740*/  @!P3 IMAD.U32 R19, R30, 0x10000, RZ ;  /* 0x000100001e13b824 */ /* 0x020fc800078e00ff */
[----:B------:R-:W-:Y:S01]  /*1750*/  @!P3 FFMA.FTZ R8, R43, R19, R8 ;  /* 0x000000132b08b223 */ /* 0x000fe20000010008 */
[----:B------:R-:W-:-:S03]  /*1760*/  IMAD.MOV.U32 R19, RZ, RZ, R29 ;  /* 0x000000ffff137224 */ /* 0x000fc600078e001d */
[----:B------:R-:W-:Y:S05]  /*1770*/  @P1 BRA `(.L_x_534) ;  /* 0xfffffff800781947 */ /* 0x000fea000383ffff */
[----:B------:R-:W0:Y:S02]  /*1780*/  LDCU UR6, c[0x0][0x3f8] ;  /* 0x00007f00ff0677ac */ /* 0x000e240008000800 */
[----:B0-----:R-:W-:-:S06]  /*1790*/  ULOP3.LUT UR6, UR6, 0x7ffffff8, URZ, 0xc0, !UPT ;  /* 0x7ffffff806067892 */ /* 0x001fcc000f8ec0ff */
[----:B------:R-:W-:-:S07]  /*17a0*/  IMAD.U32 R36, RZ, RZ, UR6 ;  /* 0x00000006ff247e24 */ /* 0x000fce000f8e00ff */
.L_x_533:
[----:B------:R-:W-:Y:S05]  /*17b0*/  BRA.U !UP1, `(.L_x_535) ;  /* 0x0000000509a87547 */ /* 0x000fea000b800000 */
[----:B------:R-:W0:Y:S02]  /*17c0*/  LDCU UR6, c[0x0][0x3f8] ;  /* 0x00007f00ff0677ac */ /* 0x000e240008000800 */
[----:B0-----:R-:W-:-:S04]  /*17d0*/  ULOP3.LUT UR6, UR6, 0x3, URZ, 0xc0, !UPT ;  /* 0x0000000306067892 */ /* 0x001fc8000f8ec0ff */
[----:B------:R-:W-:Y:S01]  /*17e0*/  UISETP.NE.AND UP2, UPT, UR6, URZ, UPT ;  /* 0x000000ff0600728c */ /* 0x000fe2000bf45270 */
[----:B------:R-:W-:Y:S10]  /*17f0*/  BRA.U !UP0, `(.L_x_536) ;  /* 0x0000000108c87547 */ /* 0x000ff4000b800000 */
[----:B------:R-:W0:Y:S01]  /*1800*/  LDC R17, c[0x0][0x438] ;  /* 0x00010e00ff117b82 */ /* 0x000e220000000800 */
[----:B------:R-:W1:Y:S01]  /*1810*/  LDCU.64 UR8, c[0x0][0x390] ;  /* 0x00007200ff0877ac */ /* 0x000e620008000a00 */
[----:B------:R-:W2:Y:S01]  /*1820*/  LDG.E.U16 R33, desc[UR10][R18.64] ;  /* 0x0000000a12217981 */ /* 0x000ea2000c1e1500 */
[----:B------:R-:W3:Y:S03]  /*1830*/  LDCU UR7, c[0x0][0x398] ;  /* 0x00007300ff0777ac */ /* 0x000ee60008000800 */
[----:B------:R-:W4:Y:S04]  /*1840*/  LDG.E.U16 R37, desc[UR10][R18.64+0x2] ;  /* 0x0000020a12257981 */ /* 0x000f28000c1e1500 */
[----:B------:R-:W5:Y:S04]  /*1850*/  LDG.E.U16 R38, desc[UR10][R18.64+0x4] ;  /* 0x0000040a12267981 */ /* 0x000f68000c1e1500 */
[----:B------:R-:W5:Y:S01]  /*1860*/  LDG.E.U16 R39, desc[UR10][R18.64+0x6] ;  /* 0x0000060a12277981 */ /* 0x000f62000c1e1500 */
[----:B0-----:R-:W-:-:S04]  /*1870*/  IMAD R28, R36, R17, R7 ;  /* 0x00000011241c7224 */ /* 0x001fc800078e0207 */
[C---:B------:R-:W-:Y:S01]  /*1880*/  IMAD.IADD R30, R28.reuse, 0x1, R17 ;  /* 0x000000011c1e7824 */ /* 0x040fe200078e0211 */
[----:B------:R-:W-:-:S03]  /*1890*/  ISETP.LT.OR P1, PT, R28, RZ, !P0 ;  /* 0x000000ff1c00720c */ /* 0x000fc60004721670 */
[C---:B------:R-:W-:Y:S01]  /*18a0*/  IMAD.IADD R34, R30.reuse, 0x1, R17 ;  /* 0x000000011e227824 */ /* 0x040fe200078e0211 */
[C---:B-1----:R-:W-:Y:S02]  /*18b0*/  ISETP.GE.OR P1, PT, R21.reuse, UR8, P1 ;  /* 0x0000000815007c0c */ /* 0x042fe40008f26670 */
[----:B------:R-:W-:Y:S02]  /*18c0*/  ISETP.LT.OR P3, PT, R30, RZ, !P0 ;  /* 0x000000ff1e00720c */ /* 0x000fe40004761670 */
[----:B------:R-:W-:Y:S02]  /*18d0*/  ISETP.LT.OR P2, PT, R34, RZ, !P0 ;  /* 0x000000ff2200720c */ /* 0x000fe40004741670 */
[----:B------:R-:W-:Y:S02]  /*18e0*/  ISETP.GE.OR P1, PT, R32, UR9, P1 ;  /* 0x0000000920007c0c */ /* 0x000fe40008f26670 */
[----:B------:R-:W-:Y:S02]  /*18f0*/  IADD3 R31, PT, PT, R34, R17, RZ ;  /* 0x00000011221f7210 */ /* 0x000fe40007ffe0ff */
[----:B------:R-:W-:-:S02]  /*1900*/  ISETP.GE.OR P3, PT, R21, UR8, P3 ;  /* 0x0000000815007c0c */ /* 0x000fc40009f66670 */
[----:B------:R-:W-:Y:S02]  /*1910*/  ISETP.GE.OR P2, PT, R21, UR8, P2 ;  /* 0x0000000815007c0c */ /* 0x000fe40009746670 */
[----:B---3--:R-:W-:Y:S01]  /*1920*/  ISETP.GE.OR P1, PT, R28, UR7, P1 ;  /* 0x000000071c007c0c */ /* 0x008fe20008f26670 */
[----:B------:R-:W-:Y:S01]  /*1930*/  IMAD.WIDE R28, R17, 0x2, R26 ;  /* 0x00000002111c7825 */ /* 0x000fe200078e021a */
[----:B------:R-:W-:Y:S02]  /*1940*/  ISETP.LT.OR P4, PT, R31, RZ, !P0 ;  /* 0x000000ff1f00720c */ /* 0x000fe40004781670 */
[C---:B------:R-:W-:Y:S02]  /*1950*/  ISETP.GE.OR P3, PT, R32.reuse, UR9, P3 ;  /* 0x0000000920007c0c */ /* 0x040fe40009f66670 */
[----:B------:R-:W-:Y:S02]  /*1960*/  ISETP.GE.OR P2, PT, R32, UR9, P2 ;  /* 0x0000000920007c0c */ /* 0x000fe40009746670 */
[----:B------:R-:W-:-:S02]  /*1970*/  ISETP.GE.OR P4, PT, R21, UR8, P4 ;  /* 0x0000000815007c0c */ /* 0x000fc4000a786670 */
[----:B------:R-:W-:Y:S02]  /*1980*/  ISETP.GE.OR P3, PT, R30, UR7, P3 ;  /* 0x000000071e007c0c */ /* 0x000fe40009f66670 */
[----:B------:R-:W-:Y:S01]  /*1990*/  ISETP.GE.OR P2, PT, R34, UR7, P2 ;  /* 0x0000000722007c0c */ /* 0x000fe20009746670 */
[----:B------:R-:W3:Y:S01]  /*19a0*/  @!P1 LDG.E.U16 R26, desc[UR10][R26.64] ;  /* 0x0000000a1a1a9981 */ /* 0x000ee2000c1e1500 */
[----:B------:R-:W-:-:S04]  /*19b0*/  ISETP.GE.OR P4, PT, R32, UR9, P4 ;  /* 0x0000000920007c0c */ /* 0x000fc8000a786670 */
[----:B------:R-:W-:Y:S01]  /*19c0*/  ISETP.GE.OR P4, PT, R31, UR7, P4 ;  /* 0x000000071f007c0c */ /* 0x000fe2000a786670 */
[----:B------:R-:W-:-:S04]  /*19d0*/  IMAD.WIDE R30, R17, 0x2, R28 ;  /* 0x00000002111e7825 */ /* 0x000fc800078e021c */
[----:B------:R-:W3:Y:S01]  /*19e0*/  @!P3 LDG.E.U16 R28, desc[UR10][R28.64] ;  /* 0x0000000a1c1cb981 */ /* 0x000ee2000c1e1500 */
[----:B------:R-:W-:-:S03]  /*19f0*/  IMAD.WIDE R34, R17, 0x2, R30 ;  /* 0x0000000211227825 */ /* 0x000fc600078e021e */
[----:B------:R-:W3:Y:S04]  /*1a00*/  @!P2 LDG.E.U16 R30, desc[UR10][R30.64] ;  /* 0x0000000a1e1ea981 */ /* 0x000ee8000c1e1500 */
[----:B------:R-:W3:Y:S01]  /*1a10*/  @!P4 LDG.E.U16 R40, desc[UR10][R34.64] ;  /* 0x0000000a2228c981 */ /* 0x000ee2000c1e1500 */
[----:B------:R-:W-:Y:S02]  /*1a20*/  VIADD R36, R36, 0x4 ;  /* 0x0000000424247836 */ /* 0x000fe40000000000 */
[----:B--2---:R-:W-:Y:S02]  /*1a30*/  IMAD.U32 R41, R33, 0x10000, RZ ;  /* 0x0001000021297824 */ /* 0x004fe400078e00ff */
[----:B----4-:R-:W-:Y:S02]  /*1a40*/  IMAD.U32 R37, R37, 0x10000, RZ ;  /* 0x0001000025257824 */ /* 0x010fe400078e00ff */
[----:B-----5:R-:W-:-:S02]  /*1a50*/  IMAD.U32 R39, R39, 0x10000, RZ ;  /* 0x0001000027277824 */ /* 0x020fc400078e00ff */
[----:B---3--:R-:W-:-:S04]  /*1a60*/  @!P1 IMAD.U32 R33, R26, 0x10000, RZ ;  /* 0x000100001a219824 */ /* 0x008fc800078e00ff */
[----:B------:R-:W-:Y:S01]  /*1a70*/  @!P1 FFMA.FTZ R8, R41, R33, R8 ;  /* 0x0000002129089223 */ /* 0x000fe20000010008 */
[----:B------:R-:W-:Y:S02]  /*1a80*/  IMAD.U32 R33, R38, 0x10000, RZ ;  /* 0x0001000026217824 */ /* 0x000fe400078e00ff */
[----:B------:R-:W-:Y:S01]  /*1a90*/  @!P3 IMAD.U32 R27, R28, 0x10000, RZ ;  /* 0x000100001c1bb824 */ /* 0x000fe200078e00ff */
[----:B------:R-:W-:-:S03]  /*1aa0*/  @!P2 SHF.L.U32 R29, R30, 0x10, RZ ;  /* 0x000000101e1da819 */ /* 0x000fc600000006ff */
[----:B------:R-:W-:Y:S01]  /*1ab0*/  @!P3 FFMA.FTZ R8, R37, R27, R8 ;  /* 0x0000001b2508b223 */ /* 0x000fe20000010008 */
[----:B------:R-:W-:Y:S01]  /*1ac0*/  IADD3 R18, P1, PT, R18, 0x8, RZ ;  /* 0x0000000812127810 */ /* 0x000fe20007f3e0ff */
[----:B------:R-:W-:Y:S02]  /*1ad0*/  @!P4 IMAD.U32 R31, R40, 0x10000, RZ ;  /* 0x00010000281fc824 */ /* 0x000fe400078e00ff */
[----:B------:R-:W-:Y:S01]  /*1ae0*/  @!P2 FFMA.FTZ R8, R33, R29, R8 ;  /* 0x0000001d2108a223 */ /* 0x000fe20000010008 */
[----:B------:R-:W-:-:S04]  /*1af0*/  IMAD.WIDE R26, R17, 0x2, R34 ;  /* 0x00000002111a7825 */ /* 0x000fc800078e0222 */
[----:B------:R-:W-:Y:S01]  /*1b00*/  @!P4 FFMA.FTZ R8, R39, R31, R8 ;  /* 0x0000001f2708c223 */ /* 0x000fe20000010008 */
[----:B------:R-:W-:-:S07]  /*1b10*/  IMAD.X R19, RZ, RZ, R19, P1 ;  /* 0x000000ffff137224 */ /* 0x000fce00008e0613 */
.L_x_536:
[----:B------:R-:W-:Y:S05]  /*1b20*/  BRA.U !UP2, `(.L_x_535) ;  /* 0x000000010acc7547 */ /* 0x000fea000b800000 */
[----:B------:R-:W0:Y:S01]  /*1b30*/  LDCU UR7, c[0x0][0x3f8] ;  /* 0x00007f00ff0777ac */ /* 0x000e220008000800 */
[----:B------:R-:W-:Y:S02]  /*1b40*/  UISETP.NE.AND UP2, UPT, UR6, 0x1, UPT ;  /* 0x000000010600788c */ /* 0x000fe4000bf45270 */
[----:B0-----:R-:W-:-:S07]  /*1b50*/  ULOP3.LUT UP3, URZ, UR7, 0x1, URZ, 0xc0, !UPT ;  /* 0x0000000107ff7892 */ /* 0x001fce000f86c0ff */
[----:B------:R-:W-:Y:S05]  /*1b60*/  BRA.U !UP2, `(.L_x_537) ;  /* 0x000000010a787547 */ /* 0x000fea000b800000 */
[----:B------:R-:W0:Y:S01]  /*1b70*/  LDC R33, c[0x0][0x438] ;  /* 0x00010e00ff217b82 */ /* 0x000e220000000800 */
[----:B------:R-:W1:Y:S01]  /*1b80*/  LDCU.64 UR6, c[0x0][0x390] ;  /* 0x00007200ff0677ac */ /* 0x000e620008000a00 */
[----:B------:R-:W2:Y:S01]  /*1b90*/  LDG.E.U16 R30, desc[UR10][R18.64] ;  /* 0x0000000a121e7981 */ /* 0x000ea2000c1e1500 */
[----:B------:R-:W3:Y:S03]  /*1ba0*/  LDCU UR8, c[0x0][0x398] ;  /* 0x00007300ff0877ac */ /* 0x000ee60008000800 */
[----:B------:R-:W4:Y:S01]  /*1bb0*/  LDG.E.U16 R34, desc[UR10][R18.64+0x2] ;  /* 0x0000020a12227981 */ /* 0x000f22000c1e1500 */
[----:B0-----:R-:W-:-:S04]  /*1bc0*/  IMAD R28, R36, R33, R7 ;  /* 0x00000021241c7224 */ /* 0x001fc800078e0207 */
[C---:B------:R-:W-:Y:S01]  /*1bd0*/  IMAD.IADD R17, R28.reuse, 0x1, R33 ;  /* 0x000000011c117824 */ /* 0x040fe200078e0221 */
[----:B------:R-:W-:-:S04]  /*1be0*/  ISETP.LT.OR P1, PT, R28, RZ, !P0 ;  /* 0x000000ff1c00720c */ /* 0x000fc80004721670 */
[----:B-1----:R-:W-:Y:S02]  /*1bf0*/  ISETP.GE.OR P1, PT, R21, UR6, P1 ;  /* 0x0000000615007c0c */ /* 0x002fe40008f26670 */
[----:B------:R-:W-:Y:S02]  /*1c00*/  ISETP.LT.OR P2, PT, R17, RZ, !P0 ;  /* 0x000000ff1100720c */ /* 0x000fe40004741670 */
[----:B------:R-:W-:Y:S02]  /*1c10*/  ISETP.GE.OR P1, PT, R32, UR7, P1 ;  /* 0x0000000720007c0c */ /* 0x000fe40008f26670 */
[----:B------:R-:W-:Y:S02]  /*1c20*/  ISETP.GE.OR P2, PT, R21, UR6, P2 ;  /* 0x0000000615007c0c */ /* 0x000fe40009746670 */
[----:B---3--:R-:W-:Y:S02]  /*1c30*/  ISETP.GE.OR P1, PT, R28, UR8, P1 ;  /* 0x000000081c007c0c */ /* 0x008fe40008f26670 */
[----:B------:R-:W-:-:S04]  /*1c40*/  ISETP.GE.OR P2, PT, R32, UR7, P2 ;  /* 0x0000000720007c0c */ /* 0x000fc80009746670 */
[----:B------:R-:W-:Y:S01]  /*1c50*/  ISETP.GE.OR P2, PT, R17, UR8, P2 ;  /* 0x0000000811007c0c */ /* 0x000fe20009746670 */
[----:B------:R-:W-:-:S06]  /*1c60*/  IMAD.WIDE R28, R33, 0x2, R26 ;  /* 0x00000002211c7825 */ /* 0x000fcc00078e021a */
[----:B------:R-:W3:Y:S06]  /*1c70*/  @!P1 LDG.E.U16 R26, desc[UR10][R26.64] ;  /* 0x0000000a1a1a9981 */ /* 0x000eec000c1e1500 */
[----:B------:R-:W5:Y:S01]  /*1c80*/  @!P2 LDG.E.U16 R17, desc[UR10][R28.64] ;  /* 0x0000000a1c11a981 */ /* 0x000f62000c1e1500 */
[----:B------:R-:W-:Y:S01]  /*1c90*/  VIADD R36, R36, 0x2 ;  /* 0x0000000224247836 */ /* 0x000fe20000000000 */
[----:B--2---:R-:W-:Y:S02]  /*1ca0*/  SHF.L.U32 R31, R30, 0x10, RZ ;  /* 0x000000101e1f7819 */ /* 0x004fe400000006ff */
[----:B------:R-:W-:Y:S01]  /*1cb0*/  IADD3 R30, P3, PT, R18, 0x4, RZ ;  /* 0x00000004121e7810 */ /* 0x000fe20007f7e0ff */
[----:B----4-:R-:W-:-:S03]  /*1cc0*/  IMAD.U32 R37, R34, 0x10000, RZ ;  /* 0x0001000022257824 */ /* 0x010fc600078e00ff */
[----:B------:R-:W-:Y:S01]  /*1cd0*/  MOV R18, R30 ;  /* 0x0000001e00127202 */ /* 0x000fe20000000f00 */
[----:B---3--:R-:W-:-:S04]  /*1ce0*/  @!P1 IMAD.U32 R35, R26, 0x10000, RZ ;  /* 0x000100001a239824 */ /* 0x008fc800078e00ff */
[----:B------:R-:W-:Y:S01]  /*1cf0*/  @!P1 FFMA.FTZ R8, R35, R31, R8 ;  /* 0x0000001f23089223 */ /* 0x000fe20000010008 */
[----:B------:R-:W-:Y:S02]  /*1d00*/  IMAD.X R31, RZ, RZ, R19, P3 ;  /* 0x000000ffff1f7224 */ /* 0x000fe400018e0613 */
[----:B-----5:R-:W-:Y:S02]  /*1d10*/  @!P2 IMAD.U32 R17, R17, 0x10000, RZ ;  /* 0x000100001111a824 */ /* 0x020fe400078e00ff */
[----:B------:R-:W-:-:S04]  /*1d20*/  IMAD.WIDE R26, R33, 0x2, R28 ;  /* 0x00000002211a7825 */ /* 0x000fc800078e021c */
[----:B------:R-:W-:Y:S01]  /*1d30*/  @!P2 FFMA.FTZ R8, R37, R17, R8 ;  /* 0x000000112508a223 */ /* 0x000fe20000010008 */
[----:B------:R-:W-:-:S07]  /*1d40*/  IMAD.MOV.U32 R19, RZ, RZ, R31 ;  /* 0x000000ffff137224 */ /* 0x000fce00078e001f */
.L_x_537:
[----:B------:R-:W-:Y:S05]  /*1d50*/  BRA.U !UP3, `(.L_x_535) ;  /* 0x000000010b407547 */ /* 0x000fea000b800000 */
[----:B------:R-:W0:Y:S01]  /*1d60*/  LDC R29, c[0x0][0x438] ;  /* 0x00010e00ff1d7b82 */ /* 0x000e220000000800 */
[----:B------:R-:W1:Y:S01]  /*1d70*/  LDCU.64 UR6, c[0x0][0x390] ;  /* 0x00007200ff0677ac */ /* 0x000e620008000a00 */
[----:B------:R2:W3:Y:S01]  /*1d80*/  LDG.E.U16 R17, desc[UR10][R18.64] ;  /* 0x0000000a12117981 */ /* 0x0004e2000c1e1500 */
[----:B------:R-:W4:Y:S01]  /*1d90*/  LDCU UR8, c[0x0][0x398] ;  /* 0x00007300ff0877ac */ /* 0x000f220008000800 */
[----:B0-----:R-:W-:-:S05]  /*1da0*/  IMAD R36, R36, R29, R7 ;  /* 0x0000001d24247224 */ /* 0x001fca00078e0207 */
[----:B------:R-:W-:-:S04]  /*1db0*/  ISETP.LT.OR P0, PT, R36, RZ, !P0 ;  /* 0x000000ff2400720c */ /* 0x000fc80004701670 */
[----:B-1----:R-:W-:-:S04]  /*1dc0*/  ISETP.GE.OR P0, PT, R21, UR6, P0 ;  /* 0x0000000615007c0c */ /* 0x002fc80008706670 */
[----:B------:R-:W-:-:S04]  /*1dd0*/  ISETP.GE.OR P0, PT, R32, UR7, P0 ;  /* 0x0000000720007c0c */ /* 0x000fc80008706670 */
[----:B----4-:R-:W-:-:S13]  /*1de0*/  ISETP.GE.OR P0, PT, R36, UR8, P0 ;  /* 0x0000000824007c0c */ /* 0x010fda0008706670 */
[----:B------:R0:W4:Y:S01]  /*1df0*/  @!P0 LDG.E.U16 R28, desc[UR10][R26.64] ;  /* 0x0000000a1a1c8981 */ /* 0x000122000c1e1500 */
[----:B--2---:R-:W-:-:S05]  /*1e00*/  IADD3 R18, P1, PT, R18, 0x2, RZ ;  /* 0x0000000212127810 */ /* 0x004fca0007f3e0ff */
[----:B------:R-:W-:Y:S02]  /*1e10*/  IMAD.X R19, RZ, RZ, R19, P1 ;  /* 0x000000ffff137224 */ /* 0x000fe400008e0613 */
[----:B0-----:R-:W-:-:S04]  /*1e20*/  IMAD.WIDE R26, R29, 0x2, R26 ;  /* 0x000000021d1a7825 */ /* 0x001fc800078e021a */
[----:B---3--:R-:W-:Y:S02]  /*1e30*/  IMAD.U32 R17, R17, 0x10000, RZ ;  /* 0x0001000011117824 */ /* 0x008fe400078e00ff */
[----:B----4-:R-:W-:-:S04]  /*1e40*/  @!P0 IMAD.U32 R31, R28, 0x10000, RZ ;  /* 0x000100001c1f8824 */ /* 0x010fc800078e00ff */
[----:B------:R-:W-:-:S07]  /*1e50*/  @!P0 FFMA.FTZ R8, R31, R17, R8 ;  /* 0x000000111f088223 */ /* 0x000fce0000010008 */
.L_x_535:
[----:B------:R-:W-:-:S04]  /*1e60*/  IMAD.U32 R17, RZ, RZ, UR4 ;  /* 0x00000004ff117e24 */ /* 0x000fc8000f8e00ff */
[----:B------:R-:W-:Y:S01]  /*1e70*/  IMAD.WIDE R26, R17, 0x2, R26 ;  /* 0x00000002111a7825 */ /* 0x000fe200078e021a */
[----:B------:R-:W-:Y:S06]  /*1e80*/  @P6 BRA `(.L_x_538) ;  /* 0xfffffff000486947 */ /* 0x000fec000383ffff */
[----:B------:R-:W0:Y:S01]  /*1e90*/  LDCU UR6, c[0x0][0x3f4] ;  /* 0x00007e80ff0677ac */ /* 0x000e220008000800 */
[----:B------:R-:W1:Y:S01]  /*1ea0*/  LDC R17, c[0x0][0x398] ;  /* 0x0000e600ff117b82 */ /* 0x000e620000000800 */
[----:B------:R-:W0:Y:S01]  /*1eb0*/  LDCU.64 UR8, c[0x0][0x430] ;  /* 0x00008600ff0877ac */ /* 0x000e220008000a00 */
[----:B------:R-:W2:Y:S01]  /*1ec0*/  LDCU UR7, c[0x0][0x394] ;  /* 0x00007280ff0777ac */ /* 0x000ea20008000800 */
[----:B0-----:R-:W-:-:S04]  /*1ed0*/  UIMAD UR6, UR6, UR9, URZ ;  /* 0x00000009060672a4 */ /* 0x001fc8000f8e02ff */
[----:B--2---:R-:W-:-:S06]  /*1ee0*/  UIMAD UR6, UR8, UR7, -UR6 ;  /* 0x00000007080672a4 */ /* 0x004fcc000f8e0a06 */
[----:B-1----:R-:W-:-:S04]  /*1ef0*/  IMAD R17, R17, UR6, RZ ;  /* 0x0000000611117c24 */ /* 0x002fc8000f8e02ff */
[----:B------:R-:W-:Y:S01]  /*1f00*/  IMAD.WIDE R26, R17, 0x2, R26 ;  /* 0x00000002111a7825 */ /* 0x000fe200078e021a */
[----:B------:R-:W-:Y:S06]  /*1f10*/  @P5 BRA `(.L_x_539) ;  /* 0xffffffec00fc5947 */ /* 0x000fec000383ffff */
.L_x_532:
[----:B------:R-:W0:Y:S01]  /*1f20*/  LDCU.64 UR6, c[0x0][0x410] ;  /* 0x00008200ff0677ac */ /* 0x000e220008000a00 */
[----:B------:R-:W1:Y:S01]  /*1f30*/  LDCU.128 UR12, c[0x0][0x3d0] ;  /* 0x00007a00ff0c77ac */ /* 0x000e620008000c00 */
[----:B------:R-:W2:Y:S01]  /*1f40*/  LDCU.64 UR8, c[0x0][0x3b0] ;  /* 0x00007600ff0877ac */ /* 0x000ea20008000a00 */
[----:B0-----:R-:W-:Y:S01]  /*1f50*/  ISETP.NE.U32.AND P0, PT, RZ, UR6, PT ;  /* 0x00000006ff007c0c */ /* 0x001fe2000bf05070 */
[----:B------:R-:W0:Y:S03]  /*1f60*/  LDCU UR6, c[0x0][0x3b8] ;  /* 0x00007700ff0677ac */ /* 0x000e260008000800 */
[----:B------:R-:W-:Y:S01]  /*1f70*/  ISETP.NE.AND.EX P0, PT, RZ, UR7, PT, P0 ;  /* 0x00000007ff007c0c */ /* 0x000fe2000bf05300 */
[----:B------:R-:W3:-:S12]  /*1f80*/  LDCU UR7, c[0x0][0x3cc] ;  /* 0x00007980ff0777ac */ /* 0x000ed80008000800 */
[----:B------:R-:W4:Y:S02]  /*1f90*/  @P0 LDC.64 R2, c[0x0][0x410] ;  /* 0x00010400ff020b82 */ /* 0x000f240000000a00 */
[----:B----4-:R-:W-:-:S06]  /*1fa0*/  @P0 IMAD.WIDE R2, R9, 0x2, R2 ;  /* 0x0000000209020825 */ /* 0x010fcc00078e0202 */
[----:B------:R4:W5:Y:S01]  /*1fb0*/  @P0 LDG.E.U16 R2, desc[UR10][R2.64] ;  /* 0x0000000a02020981 */ /* 0x000962000c1e1500 */
[----:B-1----:R-:W-:Y:S02]  /*1fc0*/  IMAD R10, R10, UR13, RZ ;  /* 0x0000000d0a0a7c24 */ /* 0x002fe4000f8e02ff */
[----:B------:R-:W-:Y:S02]  /*1fd0*/  IMAD R11, R11, UR14, RZ ;  /* 0x0000000e0b0b7c24 */ /* 0x000fe4000f8e02ff */
[----:B------:R-:W-:Y:S01]  /*1fe0*/  IMAD R13, R13, UR15, RZ ;  /* 0x0000000f0d0d7c24 */ /* 0x000fe2000f8e02ff */
[----:B------:R-:W-:Y:S01]  /*1ff0*/  SHF.R.S32.HI R0, RZ, 0x1f, R10 ;  /* 0x0000001fff007819 */ /* 0x000fe2000001140a */
[----:B---3--:R-:W-:Y:S01]  /*2000*/  IMAD R12, R12, UR7, RZ ;  /* 0x000000070c0c7c24 */ /* 0x008fe2000f8e02ff */
[----:B------:R-:W0:Y:S01]  /*2010*/  LDCU UR7, c[0x0][0x3cc] ;  /* 0x00007980ff0777ac */ /* 0x000e220008000800 */
[----:B------:R-:W-:Y:S01]  /*2020*/  IMAD R9, R9, UR12, RZ ;  /* 0x0000000c09097c24 */ /* 0x000fe2000f8e02ff */
[----:B------:R-:W-:-:S02]  /*2030*/  IADD3 R10, P1, P2, R10, R11, R13 ;  /* 0x0000000b0a0a7210 */ /* 0x000fc40007a3e00d */
[----:B------:R-:W-:Y:S02]  /*2040*/  SHF.R.S32.HI R11, RZ, 0x1f, R11 ;  /* 0x0000001fff0b7819 */ /* 0x000fe4000001140b */
[----:B------:R-:W-:-:S04]  /*2050*/  SHF.R.S32.HI R13, RZ, 0x1f, R13 ;  /* 0x0000001fff0d7819 */ /* 0x000fc8000001140d */
[----:B------:R-:W-:Y:S02]  /*2060*/  IADD3.X R0, PT, PT, R0, R11, R13, P1, P2 ;  /* 0x0000000b00007210 */ /* 0x000fe40000fe440d */
[--C-:B----4-:R-:W-:Y:S02]  /*2070*/  IADD3 R3, P1, P2, R12, R10, R9.reuse ;  /* 0x0000000a0c037210 */ /* 0x110fe40007a3e009 */
[----:B------:R-:W-:Y:S02]  /*2080*/  SHF.R.S32.HI R12, RZ, 0x1f, R12 ;  /* 0x0000001fff0c7819 */ /* 0x000fe4000001140c */
[----:B------:R-:W-:Y:S01]  /*2090*/  SHF.R.S32.HI R9, RZ, 0x1f, R9 ;  /* 0x0000001fff097819 */ /* 0x000fe20000011409 */
[----:B0-----:R-:W-:-:S03]  /*20a0*/  UIMAD UR6, UR6, UR7, URZ ;  /* 0x00000007060672a4 */ /* 0x001fc6000f8e02ff */
[----:B------:R-:W-:Y:S01]  /*20b0*/  IADD3.X R12, PT, PT, R12, R0, R9, P1, P2 ;  /* 0x000000000c0c7210 */ /* 0x000fe20000fe4409 */
[----:B------:R-:W-:Y:S01]  /*20c0*/  USHF.R.S32.HI UR7, URZ, 0x1f, UR6 ;  /* 0x0000001fff077899 */ /* 0x000fe20008011406 */
[----:B-----5:R-:W-:-:S05]  /*20d0*/  @P0 SHF.L.U32 R2, R2, 0x10, RZ ;  /* 0x0000001002020819 */ /* 0x020fca00000006ff */
[----:B------:R-:W-:Y:S01]  /*20e0*/  @P0 FADD.FTZ R8, R2, R8 ;  /* 0x0000000802080221 */ /* 0x000fe20000010000 */
[----:B--2---:R-:W-:-:S04]  /*20f0*/  LEA R2, P0, R3, UR8, 0x1 ;  /* 0x0000000803027c11 */ /* 0x004fc8000f8008ff */
[----:B------:R-:W-:Y:S02]  /*2100*/  LEA.HI.X R3, R3, UR9, R12, 0x1, P0 ;  /* 0x0000000903037c11 */ /* 0x000fe400080f0c0c */
[----:B------:R-:W-:Y:S02]  /*2110*/  F2FP.BF16.F32.PACK_AB R0, RZ, R8 ;  /* 0x00000008ff00723e */ /* 0x000fe400000010ff */
[----:B------:R-:W-:-:S03]  /*2120*/  IADD3 R16, P0, PT, R16, UR5, RZ ;  /* 0x0000000510107c10 */ /* 0x000fc6000ff1e0ff */
[----:B------:R0:W-:Y:S02]  /*2130*/  STG.E.U16 desc[UR10][R2.64], R0 ;  /* 0x0000000002007986 */ /* 0x0001e4000c10150a */
[----:B------:R-:W-:Y:S01]  /*2140*/  IMAD.X R15, RZ, RZ, R15, P0 ;  /* 0x000000ffff0f7224 */ /* 0x000fe200000e060f */
[----:B------:R-:W-:-:S04]  /*2150*/  ISETP.GE.U32.AND P0, PT, R16, UR6, PT ;  /* 0x0000000610007c0c */ /* 0x000fc8000bf06070 */
[----:B------:R-:W-:-:S13]  /*2160*/  ISETP.GE.AND.EX P0, PT, R15, UR7, PT, P0 ;  /* 0x000000070f007c0c */ /* 0x000fda000bf06300 */
[----:B0-----:R-:W-:Y:S05]  /*2170*/  @!P0 BRA `(.L_x_540) ;  /* 0xffffffe000908947 */ /* 0x001fea000383ffff */
[----:B------:R-:W-:Y:S05]  /*2180*/  EXIT ;  /* 0x000000000000794d */ /* 0x000fea0003800000 */
.L_x_531:
[----:B------:R-:W0:Y:S01]  /*2190*/  LDCU UR6, c[0x0][0x3b8] ;  /* 0x00007700ff0677ac */ /* 0x000e220008000800 */
[----:B------:R-:W-:Y:S01]  /*21a0*/  IADD3 R0, P0, PT, R16, UR5, RZ ;  /* 0x0000000510007c10 */ /* 0x000fe2000ff1e0ff */
        /* <DEDUP_REMOVED lines=16> */
[----:B------:R-:W0:Y:S01]  /*22b0*/  I2F.U32.RP R6, UR5 ;  /* 0x0000000500067d06 */ /* 0x000e220008209000 */
[----:B------:R-:W-:Y:S01]  /*22c0*/  IMAD R7, RZ, RZ, -UR5 ;  /* 0x80000005ff077e24 */ /* 0x000fe2000f8e02ff */
[----:B------:R-:W-:-:S06]  /*22d0*/  ISETP.NE.U32.AND P2, PT, RZ, UR5, PT ;  /* 0x00000005ff007c0c */ /* 0x000fcc000bf45070 */
        /* <DEDUP_REMOVED lines=8> */
[----:B------:R-:W-:-:S05]  /*2360*/  IMAD R5, R5, UR5, R8 ;  /* 0x0000000505057c24 */ /* 0x000fca000f8e0208 */
[----:B------:R-:W-:-:S13]  /*2370*/  ISETP.GE.U32.AND P0, PT, R5, UR5, PT ;  /* 0x0000000505007c0c */ /* 0x000fda000bf06070 */
[----:B------:R-:W-:Y:S02]  /*2380*/  @P0 VIADD R5, R5, -UR5 ;  /* 0x8000000505050c36 */ /* 0x000fe40008000000 */
[----:B------:R-:W-:-:S03]  /*2390*/  @P0 VIADD R4, R4, 0x1 ;  /* 0x0000000104040836 */ /* 0x000fc60000000000 */
[----:B------:R-:W-:Y:S01]  /*23a0*/  ISETP.GE.U32.AND P1, PT, R5, UR5, PT ;  /* 0x0000000505007c0c */ /* 0x000fe2000bf26070 */
[----:B------:R-:W-:-:S12]  /*23b0*/  IMAD.MOV.U32 R5, RZ, RZ, RZ ;  /* 0x000000ffff057224 */ /* 0x000fd800078e00ff */
[----:B------:R-:W-:Y:S01]  /*23c0*/  @P1 VIADD R4, R4, 0x1 ;  /* 0x0000000104041836 */ /* 0x000fe20000000000 */
[----:B------:R-:W-:Y:S01]  /*23d0*/  @!P2 LOP3.LUT R4, RZ, UR5, RZ, 0x33, !PT ;  /* 0x00000005ff04ac12 */ /* 0x000fe2000f8e33ff */
[----:B------:R-:W-:Y:S06]  /*23e0*/  BRA `(.L_x_543) ;  /* 0x0000000000187947 */ /* 0x000fec0003800000 */
.L_x_542:
[----:B------:R-:W-:Y:S01]  /*23f0*/  IMAD.MOV.U32 R5, RZ, RZ, R8 ;  /* 0x000000ffff057224 */ /* 0x000fe200078e0008 */
[----:B------:R-:W-:Y:S02]  /*2400*/  MOV R6, UR5 ;  /* 0x0000000500067c02 */ /* 0x000fe40008000f00 */
[----:B------:R-:W-:-:S07]  /*2410*/  MOV R4, 0x2430 ;  /* 0x0000243000047802 */ /* 0x000fce0000000f00 */
[----:B------:R-:W-:Y:S05]  /*2420*/  CALL.REL.NOINC `($__internal_20_$__cuda_sm20_div_u64) ;  /* 0x0000005000907944 */ /* 0x000fea0003c00000 */
[----:B------:R-:W-:Y:S02]  /*2430*/  IMAD.MOV.U32 R4, RZ, RZ, R6 ;  /* 0x000000ffff047224 */ /* 0x000fe400078e0006 */
[----:B------:R-:W-:-:S07]  /*2440*/  IMAD.MOV.U32 R5, RZ, RZ, R7 ;  /* 0x000000ffff057224 */ /* 0x000fce00078e0007 */
.L_x_543:
[----:B------:R-:W-:Y:S05]  /*2450*/  BSYNC.RECONVERGENT B0 ;  /* 0x0000000000007941 */ /* 0x000fea0003800200 */
.L_x_541:
        /* <DEDUP_REMOVED lines=11> */
[----:B------:R-:W1:Y:S01]  /*2510*/  LDCU.64 UR8, c[0x0][0x410] ;  /* 0x00008200ff0877ac */ /* 0x000e620008000a00 */
[----:B------:R-:W2:Y:S05]  /*2520*/  LDCU UR12, c[0x0][0x3dc] ;  /* 0x00007b80ff0c77ac */ /* 0x000eaa0008000800 */
[----:B------:R-:W3:Y:S01]  /*2530*/  LDC R14, c[0x0][0x3c4] ;  /* 0x0000f100ff0e7b82 */ /* 0x000ee20000000800 */
[----:B------:R-:W4:Y:S01]  /*2540*/  LDCU UR7, c[0x0][0x3d0] ;  /* 0x00007a00ff0777ac */ /* 0x000f220008000800 */
[----:B------:R-:W5:Y:S01]  /*2550*/  LDCU UR4, c[0x0][0x3cc] ;  /* 0x00007980ff0477ac */ /* 0x000f620008000800 */
[----:B0-----:R-:W-:-:S04]  /*2560*/  IABS R3, R9 ;  /* 0x0000000900037213 */ /* 0x001fc80000000000 */
[----:B------:R-:W0:Y:S01]  /*2570*/  I2F.RP R5, R3 ;  /* 0x0000000300057306 */ /* 0x000e220000209400 */
[----:B---3--:R-:W-:Y:S02]  /*2580*/  IABS R6, R14 ;  /* 0x0000000e00067213 */ /* 0x008fe40000000000 */
[----:B------:R-:W-:-:S05]  /*2590*/  ISETP.NE.AND P4, PT, R14, RZ, PT ;  /* 0x000000ff0e00720c */ /* 0x000fca0003f85270 */
[----:B0-----:R-:W0:Y:S02]  /*25a0*/  MUFU.RCP R5, R5 ;  /* 0x0000000500057308 */ /* 0x001e240000001000 */
[----:B0-----:R-:W-:-:S06]  /*25b0*/  VIADD R7, R5, 0xffffffe ;  /* 0x0ffffffe05077836 */ /* 0x001fcc0000000000 */
[----:B------:R-:W0:Y:S02]  /*25c0*/  F2I.FTZ.U32.TRUNC.NTZ R7, R7 ;  /* 0x0000000700077305 */ /* 0x000e24000021f000 */
[----:B0-----:R-:W-:-:S04]  /*25d0*/  IMAD.MOV R4, RZ, RZ, -R7 ;  /* 0x000000ffff047224 */ /* 0x001fc800078e0a07 */
[----:B------:R-:W-:Y:S01]  /*25e0*/  IMAD R11, R4, R3, RZ ;  /* 0x00000003040b7224 */ /* 0x000fe200078e02ff */
[----:B------:R-:W-:Y:S01]  /*25f0*/  MOV R4, R6 ;  /* 0x0000000600047202 */ /* 0x000fe20000000f00 */
[----:B------:R-:W-:-:S03]  /*2600*/  IMAD.MOV.U32 R6, RZ, RZ, RZ ;  /* 0x000000ffff067224 */ /* 0x000fc600078e00ff */
[----:B------:R-:W0:Y:S01]  /*2610*/  I2F.RP R12, R4 ;  /* 0x00000004000c7306 */ /* 0x000e220000209400 */
[----:B------:R-:W-:-:S04]  /*2620*/  IMAD.HI.U32 R5, R7, R11, R6 ;  /* 0x0000000b07057227 */ /* 0x000fc800078e0006 */
[----:B------:R-:W-:-:S04]  /*2630*/  IMAD.MOV.U32 R6, RZ, RZ, R8 ;  /* 0x000000ffff067224 */ /* 0x000fc800078e0008 */
[----:B------:R-:W-:-:S04]  /*2640*/  IMAD.HI.U32 R7, R5, R6, RZ ;  /* 0x0000000605077227 */ /* 0x000fc800078e00ff */
[----:B------:R-:W-:Y:S01]  /*2650*/  IMAD.MOV R8, RZ, RZ, -R7 ;  /* 0x000000ffff087224 */ /* 0x000fe200078e0a07 */
[----:B0-----:R-:W0:Y:S03]  /*2660*/  MUFU.RCP R12, R12 ;  /* 0x0000000c000c7308 */ /* 0x001e260000001000 */
[----:B------:R-:W-:Y:S01]  /*2670*/  IMAD R6, R3, R8, R6 ;  /* 0x0000000803067224 */ /* 0x000fe200078e0206 */
[----:B------:R-:W-:-:S04]  /*2680*/  LOP3.LUT R8, R16, R9, RZ, 0x3c, !PT ;  /* 0x0000000910087212 */ /* 0x000fc800078e3cff */
[----:B------:R-:W-:Y:S02]  /*2690*/  ISETP.GT.U32.AND P2, PT, R3, R6, PT ;  /* 0x000000060300720c */ /* 0x000fe40003f44070 */
[----:B------:R-:W-:Y:S02]  /*26a0*/  ISETP.GE.AND P3, PT, R8, RZ, PT ;  /* 0x000000ff0800720c */ /* 0x000fe40003f66270 */
[----:B------:R-:W-:Y:S01]  /*26b0*/  LOP3.LUT R8, RZ, R9, RZ, 0x33, !PT ;  /* 0x00000009ff087212 */ /* 0x000fe200078e33ff */
[----:B0-----:R-:W-:-:S08]  /*26c0*/  VIADD R10, R12, 0xffffffe ;  /* 0x0ffffffe0c0a7836 */ /* 0x001fd00000000000 */
[----:B------:R-:W-:Y:S01]  /*26d0*/  @!P2 IMAD.IADD R6, R6, 0x1, -R3 ;  /* 0x000000010606a824 */ /* 0x000fe200078e0a03 */
[----:B------:R-:W-:Y:S01]  /*26e0*/  @!P2 IADD3 R7, PT, PT, R7, 0x1, RZ ;  /* 0x000000010707a810 */ /* 0x000fe20007ffe0ff */
[----:B------:R0:W3:Y:S01]  /*26f0*/  F2I.FTZ.U32.TRUNC.NTZ R11, R10 ;  /* 0x0000000a000b7305 */ /* 0x0000e2000021f000 */
[----:B------:R-:W-:Y:S02]  /*2700*/  ISETP.NE.AND P2, PT, R9, RZ, PT ;  /* 0x000000ff0900720c */ /* 0x000fe40003f45270 */
[----:B------:R-:W-:Y:S02]  /*2710*/  ISETP.GE.U32.AND P1, PT, R6, R3, PT ;  /* 0x000000030600720c */ /* 0x000fe40003f26070 */
[----:B------:R-:W1:Y:S01]  /*2720*/  LDC R6, c[0x0][0x3c0] ;  /* 0x0000f000ff067b82 */ /* 0x000e620000000800 */
[----:B0-----:R-:W-:Y:S02]  /*2730*/  IMAD.MOV.U32 R10, RZ, RZ, RZ ;  /* 0x000000ffff0a7224 */ /* 0x001fe400078e00ff */
[----:B---3--:R-:W-:-:S08]  /*2740*/  IMAD.MOV R13, RZ, RZ, -R11 ;  /* 0x000000ffff0d7224 */ /* 0x008fd000078e0a0b */
[----:B------:R-:W-:-:S04]  /*2750*/  @P1 VIADD R7, R7, 0x1 ;  /* 0x0000000107071836 */ /* 0x000fc80000000000 */
[----:B------:R-:W-:-:S05]  /*2760*/  @!P3 IMAD.MOV R7, RZ, RZ, -R7 ;  /* 0x000000ffff07b224 */ /* 0x000fca00078e0a07 */
[----:B------:R-:W-:Y:S01]  /*2770*/  SEL R9, R8, R7, !P2 ;  /* 0x0000000708097207 */ /* 0x000fe20005000000 */
[----:B------:R-:W-:Y:S01]  /*2780*/  IMAD R7, R13, R4, RZ ;  /* 0x000000040d077224 */ /* 0x000fe200078e02ff */
[----:B-1----:R-:W-:-:S03]  /*2790*/  IABS R12, R6 ;  /* 0x00000006000c7213 */ /* 0x002fc60000000000 */
[----:B------:R-:W-:Y:S01]  /*27a0*/  IMAD.HI.U32 R10, R11, R7, R10 ;  /* 0x000000070b0a7227 */ /* 0x000fe200078e000a */
[----:B------:R-:W-:Y:S01]  /*27b0*/  IABS R13, R9 ;  /* 0x00000009000d7213 */ /* 0x000fe20000000000 */
[----:B------:R-:W0:Y:S01]  /*27c0*/  I2F.RP R17, R12 ;  /* 0x0000000c00117306 */ /* 0x000e220000209400 */
[----:B------:R-:W-:-:S03]  /*27d0*/  LOP3.LUT R11, R9, R14, RZ, 0x3c, !PT ;  /* 0x0000000e090b7212 */ /* 0x000fc600078e3cff */
[----:B------:R-:W-:Y:S01]  /*27e0*/  IMAD.HI.U32 R7, R10, R13, RZ ;  /* 0x0000000d0a077227 */ /* 0x000fe200078e00ff */
[----:B------:R-:W-:Y:S02]  /*27f0*/  ISETP.GE.AND P5, PT, R11, RZ, PT ;  /* 0x000000ff0b00720c */ /* 0x000fe40003fa6270 */
[----:B------:R-:W-:Y:S01]  /*2800*/  LOP3.LUT R11, RZ, R14, RZ, 0x33, !PT ;  /* 0x0000000eff0b7212 */ /* 0x000fe200078e33ff */
[----:B------:R-:W-:Y:S02]  /*2810*/  IMAD.MOV R10, RZ, RZ, -R7 ;  /* 0x000000ffff0a7224 */ /* 0x000fe400078e0a07 */
[----:B------:R-:W-:Y:S02]  /*2820*/  HFMA2 R14, -RZ, RZ, 0, 0 ;  /* 0x00000000ff0e7431 */ /* 0x000fe400000001ff */
[C---:B------:R-:W-:Y:S02]  /*2830*/  IMAD R13, R4.reuse, R10, R13 ;  /* 0x0000000a040d7224 */ /* 0x040fe400078e020d */
[----:B------:R-:W1:Y:S01]  /*2840*/  LDC R10, c[0x0][0x3bc] ;  /* 0x0000ef00ff0a7b82 */ /* 0x000e620000000800 */
[----:B0-----:R-:W0:Y:S02]  /*2850*/  MUFU.RCP R17, R17 ;  /* 0x0000001100117308 */ /* 0x001e240000001000 */
[----:B------:R-:W-:-:S13]  /*2860*/  ISETP.GT.U32.AND P3, PT, R4, R13, PT ;  /* 0x0000000d0400720c */ /* 0x000fda0003f64070 */
[-C--:B------:R-:W-:Y:S01]  /*2870*/  @!P3 IADD3 R13, PT, PT, R13, -R4.reuse, RZ ;  /* 0x800000040d0db210 */ /* 0x080fe20007ffe0ff */
[----:B------:R-:W-:Y:S02]  /*2880*/  @!P3 VIADD R7, R7, 0x1 ;  /* 0x000000010707b836 */ /* 0x000fe40000000000 */
[----:B0-----:R-:W-:Y:S01]  /*2890*/  VIADD R15, R17, 0xffffffe ;  /* 0x0ffffffe110f7836 */ /* 0x001fe20000000000 */
[----:B------:R-:W-:Y:S02]  /*28a0*/  ISETP.GE.U32.AND P1, PT, R13, R4, PT ;  /* 0x000000040d00720c */ /* 0x000fe40003f26070 */
[----:B-1----:R-:W-:-:S03]  /*28b0*/  IABS R18, R10 ;  /* 0x0000000a00127213 */ /* 0x002fc60000000000 */
[----:B------:R-:W0:Y:S08]  /*28c0*/  F2I.FTZ.U32.TRUNC.NTZ R15, R15 ;  /* 0x0000000f000f7305 */ /* 0x000e30000021f000 */
[----:B------:R-:W-:Y:S01]  /*28d0*/  @P1 VIADD R7, R7, 0x1 ;  /* 0x0000000107071836 */ /* 0x000fe20000000000 */
[----:B------:R-:W1:Y:S03]  /*28e0*/  I2F.RP R20, R18 ;  /* 0x0000001200147306 */ /* 0x000e660000209400 */
[----:B------:R-:W-:-:S02]  /*28f0*/  @!P5 IMAD.MOV R7, RZ, RZ, -R7 ;  /* 0x000000ffff07d224 */ /* 0x000fc400078e0a07 */
[----:B0-----:R-:W-:-:S03]  /*2900*/  IMAD.MOV R19, RZ, RZ, -R15 ;  /* 0x000000ffff137224 */ /* 0x001fc600078e0a0f */
[----:B------:R-:W-:Y:S01]  /*2910*/  SEL R17, R11, R7, !P4 ;  /* 0x000000070b117207 */ /* 0x000fe20006000000 */
[----:B------:R-:W-:-:S03]  /*2920*/  IMAD R7, R19, R12, RZ ;  /* 0x0000000c13077224 */ /* 0x000fc600078e02ff */
[----:B------:R-:W-:Y:S01]  /*2930*/  IABS R21, R17 ;  /* 0x0000001100157213 */ /* 0x000fe20000000000 */
[----:B------:R-:W-:Y:S01]  /*2940*/  IMAD.HI.U32 R14, R15, R7, R14 ;  /* 0x000000070f0e7227 */ /* 0x000fe200078e000e */
[----:B-1----:R-:W0:Y:S01]  /*2950*/  MUFU.RCP R20, R20 ;  /* 0x0000001400147308 */ /* 0x002e220000001000 */
[----:B------:R-:W-:-:S04]  /*2960*/  LOP3.LUT R15, R17, R6, RZ, 0x3c, !PT ;  /* 0x00000006110f7212 */ /* 0x000fc800078e3cff */
[----:B------:R-:W-:Y:S01]  /*2970*/  IMAD.HI.U32 R14, R14, R21, RZ ;  /* 0x000000150e0e7227 */ /* 0x000fe200078e00ff */
[----:B------:R-:W-:-:S03]  /*2980*/  ISETP.GE.AND P5, PT, R15, RZ, PT ;  /* 0x000000ff0f00720c */ /* 0x000fc60003fa6270 */
[----:B------:R-:W-:-:S04]  /*2990*/  IMAD.MOV R7, RZ, RZ, -R14 ;  /* 0x000000ffff077224 */ /* 0x000fc800078e0a0e */
[----:B------:R-:W-:-:S05]  /*29a0*/  IMAD R21, R12, R7, R21 ;  /* 0x000000070c157224 */ /* 0x000fca00078e0215 */
[----:B------:R-:W-:Y:S01]  /*29b0*/  ISETP.GT.U32.AND P3, PT, R12, R21, PT ;  /* 0x000000150c00720c */ /* 0x000fe20003f64070 */
[----:B0-----:R-:W-:-:S06]  /*29c0*/  VIADD R7, R20, 0xffffffe ;  /* 0x0ffffffe14077836 */ /* 0x001fcc0000000000 */
[----:B------:R-:W0:Y:S06]  /*29d0*/  F2I.FTZ.U32.TRUNC.NTZ R7, R7 ;  /* 0x0000000700077305 */ /* 0x000e2c000021f000 */
[----:B------:R-:W-:Y:S02]  /*29e0*/  @!P3 IMAD.IADD R21, R21, 0x1, -R12 ;  /* 0x000000011515b824 */ /* 0x000fe400078e0a0c */
[----:B------:R-:W-:Y:S01]  /*29f0*/  @!P3 VIADD R14, R14, 0x1 ;  /* 0x000000010e0eb836 */ /* 0x000fe20000000000 */
[----:B------:R-:W-:Y:S02]  /*2a00*/  ISETP.NE.AND P3, PT, R6, RZ, PT ;  /* 0x000000ff0600720c */ /* 0x000fe40003f65270 */
[----:B------:R-:W-:Y:S01]  /*2a10*/  ISETP.GE.U32.AND P1, PT, R21, R12, PT ;  /* 0x0000000c1500720c */ /* 0x000fe20003f26070 */
[----:B0-----:R-:W-:-:S04]  /*2a20*/  IMAD.MOV R15, RZ, RZ, -R7 ;  /* 0x000000ffff0f7224 */ /* 0x001fc800078e0a07 */
[----:B------:R-:W-:-:S08]  /*2a30*/  IMAD R15, R15, R18, RZ ;  /* 0x000000120f0f7224 */ /* 0x000fd000078e02ff */
[----:B------:R-:W-:Y:S01]  /*2a40*/  @P1 VIADD R14, R14, 0x1 ;  /* 0x000000010e0e1836 */ /* 0x000fe20000000000 */
[----:B------:R-:W-:Y:S01]  /*2a50*/  ISETP.NE.U32.AND P1, PT, RZ, UR8, PT ;  /* 0x00000008ff007c0c */ /* 0x000fe2000bf25070 */
[----:B------:R-:W0:Y:S03]  /*2a60*/  LDCU UR8, c[0x0][0x3d4] ;  /* 0x00007a80ff0877ac */ /* 0x000e260008000800 */
[----:B------:R-:W-:Y:S02]  /*2a70*/  MOV R19, R14 ;  /* 0x0000000e00137202 */ /* 0x000fe40000000f00 */
[----:B------:R-:W-:Y:S01]  /*2a80*/  LOP3.LUT R14, RZ, R6, RZ, 0x33, !PT ;  /* 0x00000006ff0e7212 */ /* 0x000fe200078e33ff */
[----:B------:R-:W-:Y:S01]  /*2a90*/  IMAD.MOV.U32 R6, RZ, RZ, RZ ;  /* 0x000000ffff067224 */ /* 0x000fe200078e00ff */
[----:B------:R-:W-:Y:S01]  /*2aa0*/  ISETP.NE.AND.EX P1, PT, RZ, UR9, PT, P1 ;  /* 0x00000009ff007c0c */ /* 0x000fe2000bf25310 */
[----:B------:R-:W-:Y:S01]  /*2ab0*/  @!P5 IMAD.MOV R19, RZ, RZ, -R19 ;  /* 0x000000ffff13d224 */ /* 0x000fe200078e0a13 */
[----:B------:R-:W1:Y:S01]  /*2ac0*/  LDCU UR9, c[0x0][0x3d8] ;  /* 0x00007b00ff0977ac */ /* 0x000e620008000800 */
[----:B------:R-:W-:-:S03]  /*2ad0*/  IMAD.HI.U32 R6, R7, R15, R6 ;  /* 0x0000000f07067227 */ /* 0x000fc600078e0006 */
[----:B------:R-:W-:-:S04]  /*2ae0*/  SEL R19, R14, R19, !P3 ;  /* 0x000000130e137207 */ /* 0x000fc80005800000 */
[----:B------:R-:W-:-:S05]  /*2af0*/  IABS R23, R19 ;  /* 0x0000001300177213 */ /* 0x000fca0000000000 */
[----:B------:R-:W-:-:S04]  /*2b00*/  IMAD.HI.U32 R20, R6, R23, RZ ;  /* 0x0000001706147227 */ /* 0x000fc800078e00ff */
[----:B------:R-:W-:-:S04]  /*2b10*/  IMAD.MOV R6, RZ, RZ, -R20 ;  /* 0x000000ffff067224 */ /* 0x000fc800078e0a14 */
[C---:B------:R-:W-:Y:S02]  /*2b20*/  IMAD R23, R18.reuse, R6, R23 ;  /* 0x0000000612177224 */ /* 0x040fe400078e0217 */
[----:B------:R-:W3:Y:S03]  /*2b30*/  @P1 LDC.64 R6, c[0x0][0x410] ;  /* 0x00010400ff061b82 */ /* 0x000ee60000000a00 */
[----:B------:R-:W-:-:S13]  /*2b40*/  ISETP.GT.U32.AND P5, PT, R18, R23, PT ;  /* 0x000000171200720c */ /* 0x000fda0003fa4070 */
[----:B------:R-:W-:-:S05]  /*2b50*/  @!P5 IMAD.IADD R23, R23, 0x1, -R18 ;  /* 0x000000011717d824 */ /* 0x000fca00078e0a12 */
[----:B------:R-:W-:Y:S02]  /*2b60*/  ISETP.GT.U32.AND P6, PT, R18, R23, PT ;  /* 0x000000171200720c */ /* 0x000fe40003fc4070 */
[----:B------:R-:W-:-:S04]  /*2b70*/  IADD3 R22, PT, PT, R23, -R18, RZ ;  /* 0x8000001217167210 */ /* 0x000fc80007ffe0ff */
[----:B------:R-:W-:Y:S02]  /*2b80*/  SEL R15, R22, R23, !P6 ;  /* 0x00000017160f7207 */ /* 0x000fe40007000000 */
[----:B------:R-:W-:Y:S02]  /*2b90*/  ISETP.GE.AND P6, PT, R19, RZ, PT ;  /* 0x000000ff1300720c */ /* 0x000fe40003fc6270 */
[----:B------:R-:W-:-:S11]  /*2ba0*/  LOP3.LUT R22, RZ, R10, RZ, 0x33, !PT ;  /* 0x0000000aff167212 */ /* 0x000fd600078e33ff */
[----:B------:R-:W-:Y:S01]  /*2bb0*/  @!P6 IMAD.MOV R15, RZ, RZ, -R15 ;  /* 0x000000ffff0fe224 */ /* 0x000fe200078e0a0f */
[----:B------:R-:W-:-:S04]  /*2bc0*/  ISETP.NE.AND P6, PT, R10, RZ, PT ;  /* 0x000000ff0a00720c */ /* 0x000fc80003fc5270 */
[----:B------:R-:W-:-:S05]  /*2bd0*/  SEL R15, R22, R15, !P6 ;  /* 0x0000000f160f7207 */ /* 0x000fca0007000000 */
[----:B---3--:R-:W-:-:S06]  /*2be0*/  @P1 IMAD.WIDE R6, R15, 0x2, R6 ;  /* 0x000000020f061825 */ /* 0x008fcc00078e0206 */
[----:B------:R1:W3:Y:S01]  /*2bf0*/  @P1 LDG.E.U16 R6, desc[UR10][R6.64] ;  /* 0x0000000a06061981 */ /* 0x0002e2000c1e1500 */
[----:B------:R-:W-:Y:S01]  /*2c00*/  @!P5 VIADD R20, R20, 0x1 ;  /* 0x000000011414d836 */ /* 0x000fe20000000000 */
[----:B------:R-:W-:Y:S01]  /*2c10*/  ISETP.GE.U32.AND P5, PT, R23, R18, PT ;  /* 0x000000121700720c */ /* 0x000fe20003fa6070 */
[----:B----4-:R-:W-:Y:S01]  /*2c20*/  IMAD R15, R15, UR7, RZ ;  /* 0x000000070f0f7c24 */ /* 0x010fe2000f8e02ff */
[----:B------:R-:W-:-:S11]  /*2c30*/  LOP3.LUT R10, R19, R10, RZ, 0x3c, !PT ;  /* 0x0000000a130a7212 */ /* 0x000fd600078e3cff */
[----:B------:R-:W-:Y:S01]  /*2c40*/  @P5 VIADD R20, R20, 0x1 ;  /* 0x0000000114145836 */ /* 0x000fe20000000000 */
[----:B------:R-:W-:Y:S01]  /*2c50*/  ISETP.GT.U32.AND P5, PT, R12, R21, PT ;  /* 0x000000150c00720c */ /* 0x000fe20003fa4070 */
[----:B------:R-:W-:-:S05]  /*2c60*/  IMAD.IADD R12, R21, 0x1, -R12 ;  /* 0x00000001150c7824 */ /* 0x000fca00078e0a0c */
[----:B------:R-:W-:Y:S02]  /*2c70*/  SEL R21, R12, R21, !P5 ;  /* 0x000000150c157207 */ /* 0x000fe40006800000 */
[----:B------:R-:W-:Y:S02]  /*2c80*/  ISETP.GE.AND P5, PT, R17, RZ, PT ;  /* 0x000000ff1100720c */ /* 0x000fe40003fa6270 */
[----:B------:R-:W-:-:S05]  /*2c90*/  IABS R12, R16 ;  /* 0x00000010000c7213 */ /* 0x000fca0000000000 */
[----:B------:R-:W-:-:S04]  /*2ca0*/  IMAD.HI.U32 R5, R5, R12, RZ ;  /* 0x0000000c05057227 */ /* 0x000fc800078e00ff */
[----:B------:R-:W-:Y:S02]  /*2cb0*/  IMAD.MOV R5, RZ, RZ, -R5 ;  /* 0x000000ffff057224 */ /* 0x000fe400078e0a05 */
[----:B------:R-:W-:Y:S01]  /*2cc0*/  @!P5 IMAD.MOV R21, RZ, RZ, -R21 ;  /* 0x000000ffff15d224 */ /* 0x000fe200078e0a15 */
[----:B------:R-:W-:Y:S01]  /*2cd0*/  ISETP.GT.U32.AND P5, PT, R4, R13, PT ;  /* 0x0000000d0400720c */ /* 0x000fe20003fa4070 */
[----:B------:R-:W-:Y:S01]  /*2ce0*/  IMAD R12, R3, R5, R12 ;  /* 0x00000005030c7224 */ /* 0x000fe200078e020c */
[----:B------:R-:W-:Y:S02]  /*2cf0*/  IADD3 R4, PT, PT, R13, -R4, RZ ;  /* 0x800000040d047210 */ /* 0x000fe40007ffe0ff */
[----:B------:R-:W-:Y:S02]  /*2d00*/  SEL R14, R14, R21, !P3 ;  /* 0x000000150e0e7207 */ /* 0x000fe40005800000 */
[----:B------:R-:W-:Y:S02]  /*2d10*/  SEL R4, R4, R13, !P5 ;  /* 0x0000000d04047207 */ /* 0x000fe40006800000 */
[----:B------:R-:W-:-:S13]  /*2d20*/  ISETP.GE.AND P5, PT, R9, RZ, PT ;  /* 0x000000ff0900720c */ /* 0x000fda0003fa6270 */
[----:B------:R-:W-:Y:S01]  /*2d30*/  @!P5 IMAD.MOV R4, RZ, RZ, -R4 ;  /* 0x000000ffff04d224 */ /* 0x000fe200078e0a04 */
[----:B------:R-:W-:-:S04]  /*2d40*/  ISETP.GT.U32.AND P5, PT, R3, R12, PT ;  /* 0x0000000c0300720c */ /* 0x000fc80003fa4070 */
[----:B------:R-:W-:-:S05]  /*2d50*/  SEL R4, R11, R4, !P4 ;  /* 0x000000040b047207 */ /* 0x000fca0006000000 */
[----:B-1----:R-:W-:-:S04]  /*2d60*/  IMAD R7, R4, UR9, RZ ;  /* 0x0000000904077c24 */ /* 0x002fc8000f8e02ff */
[----:B------:R-:W-:-:S05]  /*2d70*/  @!P5 IMAD.IADD R12, R12, 0x1, -R3 ;  /* 0x000000010c0cd824 */ /* 0x000fca00078e0a03 */
[----:B------:R-:W-:-:S13]  /*2d80*/  ISETP.GT.U32.AND P5, PT, R3, R12, PT ;  /* 0x0000000c0300720c */ /* 0x000fda0003fa4070 */
[----:B------:R-:W-:Y:S01]  /*2d90*/  @!P5 IMAD.IADD R12, R12, 0x1, -R3 ;  /* 0x000000010c0cd824 */ /* 0x000fe200078e0a03 */
[----:B------:R-:W-:Y:S01]  /*2da0*/  ISETP.GE.AND P5, PT, R16, RZ, PT ;  /* 0x000000ff1000720c */ /* 0x000fe20003fa6270 */
[----:B0-----:R-:W-:Y:S01]  /*2db0*/  IMAD R3, R14, UR8, RZ ;  /* 0x000000080e037c24 */ /* 0x001fe2000f8e02ff */
[----:B------:R-:W0:Y:S01]  /*2dc0*/  LDCU.64 UR8, c[0x0][0x3b0] ;  /* 0x00007600ff0877ac */ /* 0x000e220008000a00 */
[----:B------:R-:W-:-:S10]  /*2dd0*/  IMAD.MOV.U32 R16, RZ, RZ, R0 ;  /* 0x000000ffff107224 */ /* 0x000fd400078e0000 */
[----:B------:R-:W-:Y:S01]  /*2de0*/  @!P5 IMAD.MOV R12, RZ, RZ, -R12 ;  /* 0x000000ffff0cd224 */ /* 0x000fe200078e0a0c */
[----:B------:R-:W-:-:S04]  /*2df0*/  ISETP.GE.AND P5, PT, R10, RZ, PT ;  /* 0x000000ff0a00720c */ /* 0x000fc80003fa6270 */
[----:B------:R-:W-:-:S05]  /*2e00*/  SEL R8, R8, R12, !P2 ;  /* 0x0000000c08087207 */ /* 0x000fca0005000000 */
[----:B--2---:R-:W-:-:S04]  /*2e10*/  IMAD R8, R8, UR12, RZ ;  /* 0x0000000c08087c24 */ /* 0x004fc8000f8e02ff */
[----:B------:R-:W-:Y:S02]  /*2e20*/  @!P5 IADD3 R20, PT, PT, -R20, RZ, RZ ;  /* 0x000000ff1414d210 */ /* 0x000fe40007ffe1ff */
[--C-:B------:R-:W-:Y:S02]  /*2e30*/  SHF.R.S32.HI R4, RZ, 0x1f, R8.reuse ;  /* 0x0000001fff047819 */ /* 0x100fe40000011408 */
[----:B------:R-:W-:Y:S02]  /*2e40*/  SEL R20, R22, R20, !P6 ;  /* 0x0000001416147207 */ /* 0x000fe40007000000 */
[----:B------:R-:W-:Y:S02]  /*2e50*/  IADD3 R5, P2, P3, R3, R7, R8 ;  /* 0x0000000703057210 */ /* 0x000fe40007b5e008 */
[----:B------:R-:W-:Y:S01]  /*2e60*/  SHF.R.S32.HI R8, RZ, 0x1f, R7 ;  /* 0x0000001fff087819 */ /* 0x000fe20000011407 */
[----:B-----5:R-:W-:Y:S01]  /*2e70*/  IMAD R20, R20, UR4, RZ ;  /* 0x0000000414147c24 */ /* 0x020fe2000f8e02ff */
[----:B------:R-:W-:Y:S01]  /*2e80*/  SHF.R.S32.HI R7, RZ, 0x1f, R3 ;  /* 0x0000001fff077819 */ /* 0x000fe20000011403 */
[----:B------:R-:W-:-:S03]  /*2e90*/  IMAD.MOV.U32 R3, RZ, RZ, RZ ;  /* 0x000000ffff037224 */ /* 0x000fc600078e00ff */
[----:B------:R-:W-:Y:S02]  /*2ea0*/  IADD3.X R4, PT, PT, R7, R8, R4, P2, P3 ;  /* 0x0000000807047210 */ /* 0x000fe400017e6404 */
[--C-:B------:R-:W-:Y:S02]  /*2eb0*/  IADD3 R5, P2, P3, R20, R5, R15.reuse ;  /* 0x0000000514057210 */ /* 0x100fe40007b5e00f */
[----:B------:R-:W-:Y:S02]  /*2ec0*/  SHF.R.S32.HI R15, RZ, 0x1f, R15 ;  /* 0x0000001fff0f7819 */ /* 0x000fe4000001140f */
[----:B------:R-:W-:Y:S01]  /*2ed0*/  SHF.R.S32.HI R7, RZ, 0x1f, R20 ;  /* 0x0000001fff077819 */ /* 0x000fe20000011414 */
[----:B---3--:R-:W-:-:S04]  /*2ee0*/  @P1 IMAD.U32 R6, R6, 0x10000, RZ ;  /* 0x0001000006061824 */ /* 0x008fc800078e00ff */
[----:B------:R-:W-:Y:S01]  /*2ef0*/  @P1 FADD.FTZ R3, RZ, R6 ;  /* 0x00000006ff031221 */ /* 0x000fe20000010000 */
[----:B------:R-:W-:Y:S01]  /*2f00*/  IADD3.X R6, PT, PT, R7, R4, R15, P2, P3 ;  /* 0x0000000407067210 */ /* 0x000fe200017e640f */
[----:B------:R-:W-:Y:S01]  /*2f10*/  IMAD.MOV.U32 R15, RZ, RZ, R2 ;  /* 0x000000ffff0f7224 */ /* 0x000fe200078e0002 */
[C---:B0-----:R-:W-:Y:S02]  /*2f20*/  LEA R4, P1, R5.reuse, UR8, 0x1 ;  /* 0x0000000805047c11 */ /* 0x041fe4000f8208ff */
[----:B------:R-:W-:Y:S02]  /*2f30*/  F2FP.BF16.F32.PACK_AB R3, RZ, R3 ;  /* 0x00000003ff03723e */ /* 0x000fe400000010ff */
[----:B------:R-:W-:-:S05]  /*2f40*/  LEA.HI.X R5, R5, UR9, R6, 0x1, P1 ;  /* 0x0000000905057c11 */ /* 0x000fca00088f0c06 */
[----:B------:R0:W-:Y:S04]  /*2f50*/  STG.E.U16 desc[UR10][R4.64], R3 ;  /* 0x0000000304007986 */ /* 0x0001e8000c10150a */
.L_x_545:
[----:B------:R-:W-:Y:S05]  /*2f60*/  BSYNC.RECONVERGENT B0 ;  /* 0x0000000000007941 */ /* 0x000fea0003800200 */
.L_x_544:
[----:B------:R-:W-:Y:S05]  /*2f70*/  @!P0 EXIT ;  /* 0x000000000000894d */ /* 0x000fea0003800000 */
[----:B------:R-:W1:Y:S01]  /*2f80*/  LDC R0, c[0x0][0x3c8] ;  /* 0x0000f200ff007b82 */ /* 0x000e620000000800 */
[----:B------:R-:W2:Y:S01]  /*2f90*/  LDCU.64 UR8, c[0x0][0x410] ;  /* 0x00008200ff0877ac */ /* 0x000ea20008000a00 */
[----:B------:R-:W-:Y:S01]  /*2fa0*/  BSSY.RECONVERGENT B0, `(.L_x_546) ;  /* 0x0000118000007945 */ /* 0x000fe20003800200 */
[----:B------:R-:W3:Y:S01]  /*2fb0*/  LDCU UR4, c[0x0][0x3cc] ;  /* 0x00007980ff0477ac */ /* 0x000ee20008000800 */
[----:B------:R-:W4:Y:S01]  /*2fc0*/  LDCU UR7, c[0x0][0x3d0] ;  /* 0x00007a00ff0777ac */ /* 0x000f220008000800 */
[----:B------:R-:W0:Y:S01]  /*2fd0*/  LDCU UR12, c[0x0][0x3d4] ;  /* 0x00007a80ff0c77ac */ /* 0x000e220008000800 */
[----:B------:R-:W0:Y:S01]  /*2fe0*/  LDCU UR13, c[0x0][0x3d8] ;  /* 0x00007b00ff0d77ac */ /* 0x000e220008000800 */
[----:B--2---:R-:W-:Y:S01]  /*2ff0*/  UISETP.NE.U32.AND UP0, UPT, UR8, URZ, UPT ;  /* 0x000000ff0800728c */ /* 0x004fe2000bf05070 */
[----:B------:R-:W2:Y:S01]  /*3000*/  LDCU UR14, c[0x0][0x3dc] ;  /* 0x00007b80ff0e77ac */ /* 0x000ea20008000800 */
[----:B-1----:R-:W-:Y:S02]  /*3010*/  IABS R11, R0 ;  /* 0x00000000000b7213 */ /* 0x002fe40000000000 */
[----:B------:R-:W-:-:S02]  /*3020*/  UISETP.NE.AND.EX UP0, UPT, UR9, URZ, UPT, UP0 ;  /* 0x000000ff0900728c */ /* 0x000fc4000bf05300 */
[----:B------:R-:W1:Y:S01]  /*3030*/  I2F.RP R0, R11 ;  /* 0x0000000b00007306 */ /* 0x000e620000209400 */
[----:B------:R-:W0:Y:S03]  /*3040*/  LDCU.64 UR16, c[0x0][0x3b0] ;  /* 0x00007600ff1077ac */ /* 0x000e260008000a00 */
[----:B------:R-:W-:Y:S01]  /*3050*/  PLOP3.LUT P1, PT, PT, PT, UP0, 0x80, 0x8 ;  /* 0x000000000008781c */ /* 0x000fe20003f2f008 */
[----:B------:R-:W0:Y:S03]  /*3060*/  LDCU.64 UR8, c[0x0][0x410] ;  /* 0x00008200ff0877ac */ /* 0x000e260008000a00 */
[----:B-1----:R-:W1:Y:S02]  /*3070*/  MUFU.RCP R0, R0 ;  /* 0x0000000000007308 */ /* 0x002e640000001000 */
[----:B-1----:R-:W-:-:S06]  /*3080*/  VIADD R2, R0, 0xffffffe ;  /* 0x0ffffffe00027836 */ /* 0x002fcc0000000000 */
[----:B0-----:R0:W1:Y:S02]  /*3090*/  F2I.FTZ.U32.TRUNC.NTZ R3, R2 ;  /* 0x0000000200037305 */ /* 0x001064000021f000 */
[----:B0-----:R-:W-:Y:S01]  /*30a0*/  IMAD.MOV.U32 R2, RZ, RZ, RZ ;  /* 0x000000ffff027224 */ /* 0x001fe200078e00ff */
[----:B-1----:R-:W-:-:S05]  /*30b0*/  IADD3 R0, PT, PT, RZ, -R3, RZ ;  /* 0x80000003ff007210 */ /* 0x002fca0007ffe0ff */
[----:B------:R-:W-:-:S04]  /*30c0*/  IMAD R21, R0, R11, RZ ;  /* 0x0000000b00157224 */ /* 0x000fc800078e02ff */
[----:B--234-:R-:W-:-:S07]  /*30d0*/  IMAD.HI.U32 R21, R3, R21, R2 ;  /* 0x0000001503157227 */ /* 0x01cfce00078e0002 */
.L_x_547:
[----:B------:R-:W0:Y:S01]  /*30e0*/  LDC R14, c[0x0][0x3c4] ;  /* 0x0000f100ff0e7b82 */ /* 0x000e220000000800 */
[----:B------:R-:W-:-:S05]  /*30f0*/  IABS R12, R16 ;  /* 0x00000010000c7213 */ /* 0x000fca0000000000 */
[----:B------:R-:W-:Y:S02]  /*3100*/  IMAD.HI.U32 R21, R21, R12, RZ ;  /* 0x0000000c15157227 */ /* 0x000fe400078e00ff */
[----:B------:R-:W1:Y:S02]  /*3110*/  LDC R17, c[0x0][0x3c8] ;  /* 0x0000f200ff117b82 */ /* 0x000e640000000800 */
[----:B------:R-:W-:-:S06]  /*3120*/  IMAD.MOV R3, RZ, RZ, -R21 ;  /* 0x000000ffff037224 */ /* 0x000fcc00078e0a15 */
[----:B------:R-:W2:Y:S01]  /*3130*/  LDC R13, c[0x0][0x3c0] ;  /* 0x0000f000ff0d7b82 */ /* 0x000ea20000000800 */
[----:B0-----:R-:W-:-:S07]  /*3140*/  IABS R9, R14 ;  /* 0x0000000e00097213 */ /* 0x001fce0000000000 */
[----:B------:R-:W0:Y:S01]  /*3150*/  LDC R7, c[0x0][0x3bc] ;  /* 0x0000ef00ff077b82 */ /* 0x000e220000000800 */
[----:B------:R-:W-:Y:S01]  /*3160*/  LOP3.LUT R5, RZ, R14, RZ, 0x33, !PT ;  /* 0x0000000eff057212 */ /* 0x000fe200078e33ff */
[----:B------:R-:W3:Y:S01]  /*3170*/  I2F.RP R2, R9 ;  /* 0x0000000900027306 */ /* 0x000ee20000209400 */
[-C--:B-1----:R-:W-:Y:S02]  /*3180*/  IABS R8, R17.reuse ;  /* 0x0000001100087213 */ /* 0x082fe40000000000 */
[-C--:B------:R-:W-:Y:S02]  /*3190*/  LOP3.LUT R0, R16, R17.reuse, RZ, 0x3c, !PT ;  /* 0x0000001110007212 */ /* 0x080fe400078e3cff */
[----:B------:R-:W-:Y:S01]  /*31a0*/  LOP3.LUT R6, RZ, R17, RZ, 0x33, !PT ;  /* 0x00000011ff067212 */ /* 0x000fe200078e33ff */
[----:B------:R-:W-:Y:S01]  /*31b0*/  IMAD R12, R8, R3, R12 ;  /* 0x00000003080c7224 */ /* 0x000fe200078e020c */
[----:B------:R-:W-:Y:S02]  /*31c0*/  ISETP.GE.AND P3, PT, R0, RZ, PT ;  /* 0x000000ff0000720c */ /* 0x000fe40003f66270 */
[----:B--2---:R-:W-:-:S02]  /*31d0*/  IABS R10, R13 ;  /* 0x0000000d000a7213 */ /* 0x004fc40000000000 */
[----:B------:R-:W-:Y:S01]  /*31e0*/  ISETP.GT.U32.AND P2, PT, R11, R12, PT ;  /* 0x0000000c0b00720c */ /* 0x000fe20003f44070 */
[----:B---3--:R-:W1:Y:S08]  /*31f0*/  MUFU.RCP R2, R2 ;  /* 0x0000000200027308 */ /* 0x008e700000001000 */
[----:B------:R-:W2:Y:S04]  /*3200*/  I2F.RP R4, R10 ;  /* 0x0000000a00047306 */ /* 0x000ea80000209400 */
[----:B------:R-:W-:-:S02]  /*3210*/  @!P2 IMAD.IADD R12, R12, 0x1, -R8 ;  /* 0x000000010c0ca824 */ /* 0x000fc400078e0a08 */
[----:B------:R-:W-:Y:S01]  /*3220*/  @!P2 VIADD R21, R21, 0x1 ;  /* 0x000000011515a836 */ /* 0x000fe20000000000 */
[----:B------:R-:W-:Y:S02]  /*3230*/  ISETP.NE.AND P2, PT, R17, RZ, PT ;  /* 0x000000ff1100720c */ /* 0x000fe40003f45270 */
[----:B------:R-:W-:Y:S01]  /*3240*/  ISETP.GE.U32.AND P0, PT, R12, R11, PT ;  /* 0x0000000b0c00720c */ /* 0x000fe20003f06070 */
[----:B-1----:R-:W-:-:S04]  /*3250*/  VIADD R18, R2, 0xffffffe ;  /* 0x0ffffffe02127836 */ /* 0x002fc80000000000 */
[----:B------:R1:W3:Y:S08]  /*3260*/  F2I.FTZ.U32.TRUNC.NTZ R19, R18 ;  /* 0x0000001200137305 */ /* 0x0002f0000021f000 */
[----:B------:R-:W-:Y:S01]  /*3270*/  @P0 IADD3 R21, PT, PT, R21, 0x1, RZ ;  /* 0x0000000115150810 */ /* 0x000fe20007ffe0ff */
[----:B-1----:R-:W-:Y:S01]  /*3280*/  IMAD.MOV.U32 R18, RZ, RZ, RZ ;  /* 0x000000ffff127224 */ /* 0x002fe200078e00ff */
[----:B--2---:R-:W1:Y:S03]  /*3290*/  MUFU.RCP R4, R4 ;  /* 0x0000000400047308 */ /* 0x004e660000001000 */
[----:B------:R-:W-:-:S02]  /*32a0*/  @!P3 IMAD.MOV R21, RZ, RZ, -R21 ;  /* 0x000000ffff15b224 */ /* 0x000fc400078e0a15 */
[----:B---3--:R-:W-:-:S03]  /*32b0*/  IMAD.MOV R0, RZ, RZ, -R19 ;  /* 0x000000ffff007224 */ /* 0x008fc600078e0a13 */
[----:B------:R-:W-:Y:S01]  /*32c0*/  SEL R11, R6, R21, !P2 ;  /* 0x00000015060b7207 */ /* 0x000fe20005000000 */
[----:B------:R-:W-:-:S03]  /*32d0*/  IMAD R3, R0, R9, RZ ;  /* 0x0000000900037224 */ /* 0x000fc600078e02ff */
[----:B------:R-:W-:Y:S01]  /*32e0*/  IABS R22, R11 ;  /* 0x0000000b00167213 */ /* 0x000fe20000000000 */
[----:B------:R-:W-:Y:S01]  /*32f0*/  IMAD.HI.U32 R18, R19, R3, R18 ;  /* 0x0000000313127227 */ /* 0x000fe200078e0012 */
[----:B------:R-:W-:Y:S02]  /*3300*/  ISETP.GE.AND P6, PT, R11, RZ, PT ;  /* 0x000000ff0b00720c */ /* 0x000fe40003fc6270 */
[----:B-1----:R-:W-:-:S03]  /*3310*/  IADD3 R3, PT, PT, R4, 0xffffffe, RZ ;  /* 0x0ffffffe04037810 */ /* 0x002fc60007ffe0ff */
[----:B------:R-:W-:-:S04]  /*3320*/  IMAD.HI.U32 R0, R18, R22, RZ ;  /* 0x0000001612007227 */ /* 0x000fc800078e00ff */
[----:B------:R-:W-:Y:S01]  /*3330*/  IMAD.MOV R2, RZ, RZ, -R0 ;  /* 0x000000ffff027224 */ /* 0x000fe200078e0a00 */
[----:B------:R-:W1:Y:S03]  /*3340*/  F2I.FTZ.U32.TRUNC.NTZ R3, R3 ;  /* 0x0000000300037305 */ /* 0x000e66000021f000 */
[----:B------:R-:W-:Y:S01]  /*3350*/  IMAD R22, R9, R2, R22 ;  /* 0x0000000209167224 */ /* 0x000fe200078e0216 */
[----:B------:R-:W-:Y:S02]  /*3360*/  LOP3.LUT R2, R11, R14, RZ, 0x3c, !PT ;  /* 0x0000000e0b027212 */ /* 0x000fe400078e3cff */
[----:B------:R-:W-:Y:S02]  /*3370*/  MOV R11, R8 ;  /* 0x00000008000b7202 */ /* 0x000fe40000000f00 */
[----:B------:R-:W-:Y:S02]  /*3380*/  ISETP.GT.U32.AND P3, PT, R9, R22, PT ;  /* 0x000000160900720c */ /* 0x000fe40003f64070 */
[----:B------:R-:W-:Y:S01]  /*3390*/  ISETP.GE.AND P4, PT, R2, RZ, PT ;  /* 0x000000ff0200720c */ /* 0x000fe20003f86270 */
[----:B------:R-:W-:-:S02]  /*33a0*/  IMAD.MOV.U32 R2, RZ, RZ, RZ ;  /* 0x000000ffff027224 */ /* 0x000fc400078e00ff */
[----:B-1----:R-:W-:-:S04]  /*33b0*/  IMAD.MOV R19, RZ, RZ, -R3 ;  /* 0x000000ffff137224 */ /* 0x002fc800078e0a03 */
[----:B------:R-:W-:-:S04]  /*33c0*/  IMAD R19, R19, R10, RZ ;  /* 0x0000000a13137224 */ /* 0x000fc800078e02ff */
[----:B------:R-:W-:Y:S02]  /*33d0*/  @!P3 IMAD.IADD R22, R22, 0x1, -R9 ;  /* 0x000000011616b824 */ /* 0x000fe400078e0a09 */
[----:B------:R-:W-:Y:S02]  /*33e0*/  @!P3 VIADD R0, R0, 0x1 ;  /* 0x000000010000b836 */ /* 0x000fe40000000000 */
[----:B------:R-:W-:Y:S01]  /*33f0*/  IMAD.HI.U32 R19, R3, R19, R2 ;  /* 0x0000001303137227 */ /* 0x000fe200078e0002 */
[----:B------:R-:W-:-:S13]  /*3400*/  ISETP.GE.U32.AND P0, PT, R22, R9, PT ;  /* 0x000000091600720c */ /* 0x000fda0003f06070 */
[----:B------:R-:W-:Y:S01]  /*3410*/  @P0 VIADD R0, R0, 0x1 ;  /* 0x0000000100000836 */ /* 0x000fe20000000000 */
[----:B------:R-:W-:-:S03]  /*3420*/  ISETP.NE.AND P0, PT, R14, RZ, PT ;  /* 0x000000ff0e00720c */ /* 0x000fc60003f05270 */
[----:B------:R-:W-:-:S05]  /*3430*/  @!P4 IMAD.MOV R0, RZ, RZ, -R0 ;  /* 0x000000ffff00c224 */ /* 0x000fca00078e0a00 */
[----:B------:R-:W-:Y:S02]  /*3440*/  SEL R26, R5, R0, !P0 ;  /* 0x00000000051a7207 */ /* 0x000fe40004000000 */
[----:B0-----:R-:W-:Y:S02]  /*3450*/  IABS R0, R7 ;  /* 0x0000000700007213 */ /* 0x001fe40000000000 */
[----:B------:R-:W-:Y:S02]  /*3460*/  IABS R23, R26 ;  /* 0x0000001a00177213 */ /* 0x000fe40000000000 */
[----:B------:R-:W0:Y:S01]  /*3470*/  I2F.RP R20, R0 ;  /* 0x0000000000147306 */ /* 0x000e220000209400 */
[----:B------:R-:W-:Y:S02]  /*3480*/  LOP3.LUT R4, R26, R13, RZ, 0x3c, !PT ;  /* 0x0000000d1a047212 */ /* 0x000fe400078e3cff */
[----:B------:R-:W-:Y:S02]  /*3490*/  IMAD.HI.U32 R2, R19, R23, RZ ;  /* 0x0000001713027227 */ /* 0x000fe400078e00ff */
[----:B------:R-:W-:-:S02]  /*34a0*/  ISETP.GE.AND P5, PT, R4, RZ, PT ;  /* 0x000000ff0400720c */ /* 0x000fc40003fa6270 */
[----:B------:R-:W-:Y:S02]  /*34b0*/  LOP3.LUT R4, RZ, R13, RZ, 0x33, !PT ;  /* 0x0000000dff047212 */ /* 0x000fe400078e33ff */
[----:B------:R-:W-:-:S05]  /*34c0*/  IADD3 R3, PT, PT, -R2, RZ, RZ ;  /* 0x000000ff02037210 */ /* 0x000fca0007ffe1ff */
[C---:B------:R-:W-:Y:S01]  /*34d0*/  IMAD R23, R10.reuse, R3, R23 ;  /* 0x000000030a177224 */ /* 0x040fe200078e0217 */
[----:B0-----:R-:W0:Y:S04]  /*34e0*/  MUFU.RCP R20, R20 ;  /* 0x0000001400147308 */ /* 0x001e280000001000 */
[----:B------:R-:W-:-:S13]  /*34f0*/  ISETP.GT.U32.AND P4, PT, R10, R23, PT ;  /* 0x000000170a00720c */ /* 0x000fda0003f84070 */
[----:B------:R-:W-:Y:S02]  /*3500*/  @!P4 IMAD.IADD R23, R23, 0x1, -R10 ;  /* 0x000000011717c824 */ /* 0x000fe400078e0a0a */
[----:B0-----:R-:W-:Y:S02]  /*3510*/  VIADD R3, R20, 0xffffffe ;  /* 0x0ffffffe14037836 */ /* 0x001fe40000000000 */
[----:B------:R-:W-:Y:S01]  /*3520*/  @!P4 VIADD R2, R2, 0x1 ;  /* 0x000000010202c836 */ /* 0x000fe20000000000 */
[----:B------:R-:W-:Y:S02]  /*3530*/  ISETP.GE.U32.AND P3, PT, R23, R10, PT ;  /* 0x0000000a1700720c */ /* 0x000fe40003f66070 */
[----:B------:R-:W-:Y:S01]  /*3540*/  ISETP.GT.U32.AND P4, PT, R9, R22, PT ;  /* 0x000000160900720c */ /* 0x000fe20003f84070 */
[----:B------:R-:W0:Y:S10]  /*3550*/  F2I.FTZ.U32.TRUNC.NTZ R3, R3 ;  /* 0x0000000300037305 */ /* 0x000e34000021f000 */
[----:B------:R-:W-:Y:S01]  /*3560*/  @P3 VIADD R2, R2, 0x1 ;  /* 0x0000000102023836 */ /* 0x000fe20000000000 */
[----:B------:R-:W-:-:S04]  /*3570*/  ISETP.NE.AND P3, PT, R13, RZ, PT ;  /* 0x000000ff0d00720c */ /* 0x000fc80003f65270 */
[----:B------:R-:W-:Y:S01]  /*3580*/  @!P5 IADD3 R2, PT, PT, -R2, RZ, RZ ;  /* 0x000000ff0202d210 */ /* 0x000fe20007ffe1ff */
[----:B0-----:R-:W-:Y:S01]  /*3590*/  IMAD.MOV R21, RZ, RZ, -R3 ;  /* 0x000000ffff157224 */ /* 0x001fe200078e0a03 */
[----:B------:R-:W-:Y:S02]  /*35a0*/  ISETP.GE.AND P5, PT, R26, RZ, PT ;  /* 0x000000ff1a00720c */ /* 0x000fe40003fa6270 */
[----:B------:R-:W-:Y:S01]  /*35b0*/  SEL R24, R4, R2, !P3 ;  /* 0x0000000204187207 */ /* 0x000fe20005800000 */
[----:B------:R-:W-:Y:S01]  /*35c0*/  IMAD R21, R21, R0, RZ ;  /* 0x0000000015157224 */ /* 0x000fe200078e02ff */
[----:B------:R-:W0:Y:S01]  /*35d0*/  I2F.RP R26, R8 ;  /* 0x00000008001a7306 */ /* 0x000e220000209400 */
[----:B------:R-:W-:Y:S01]  /*35e0*/  IMAD.MOV.U32 R2, RZ, RZ, RZ ;  /* 0x000000ffff027224 */ /* 0x000fe200078e00ff */
[----:B------:R-:W-:-:S03]  /*35f0*/  IABS R27, R24 ;  /* 0x00000018001b7213 */ /* 0x000fc60000000000 */
[----:B------:R-:W-:-:S04]  /*3600*/  IMAD.HI.U32 R20, R3, R21, R2 ;  /* 0x0000001503147227 */ /* 0x000fc800078e0002 */
[----:B------:R-:W-:Y:S02]  /*3610*/  IMAD.IADD R3, R22, 0x1, -R9 ;  /* 0x0000000116037824 */ /* 0x000fe400078e0a09 */
[----:B------:R-:W-:-:S03]  /*3620*/  IMAD.HI.U32 R21, R20, R27, RZ ;  /* 0x0000001b14157227 */ /* 0x000fc600078e00ff */
[----:B------:R-:W-:Y:S01]  /*3630*/  SEL R28, R3, R22, !P4 ;  /* 0x00000016031c7207 */ /* 0x000fe20006000000 */
[----:B------:R-:W-:Y:S01]  /*3640*/  IMAD.MOV R2, RZ, RZ, -R21 ;  /* 0x000000ffff027224 */ /* 0x000fe200078e0a15 */
[----:B0-----:R-:W0:Y:S03]  /*3650*/  MUFU.RCP R26, R26 ;  /* 0x0000001a001a7308 */ /* 0x001e260000001000 */
[----:B------:R-:W-:Y:S02]  /*3660*/  IMAD R27, R0, R2, R27 ;  /* 0x00000002001b7224 */ /* 0x000fe400078e021b */
[----:B------:R-:W-:Y:S01]  /*3670*/  @!P6 IMAD.MOV R28, RZ, RZ, -R28 ;  /* 0x000000ffff1ce224 */ /* 0x000fe200078e0a1c */
[----:B------:R-:W-:Y:S01]  /*3680*/  ISETP.GT.U32.AND P6, PT, R10, R23, PT ;  /* 0x000000170a00720c */ /* 0x000fe20003fc4070 */
[----:B------:R-:W-:Y:S01]  /*3690*/  IMAD.IADD R2, R23, 0x1, -R10 ;  /* 0x0000000117027824 */ /* 0x000fe200078e0a0a */
[----:B------:R-:W-:-:S04]  /*36a0*/  ISETP.GT.U32.AND P4, PT, R0, R27, PT ;  /* 0x0000001b0000720c */ /* 0x000fc80003f84070 */
[----:B------:R-:W-:Y:S01]  /*36b0*/  SEL R29, R2, R23, !P6 ;  /* 0x00000017021d7207 */ /* 0x000fe20007000000 */
[----:B------:R-:W-:Y:S01]  /*36c0*/  IMAD.IADD R23, R12, 0x1, -R8 ;  /* 0x000000010c177824 */ /* 0x000fe200078e0a08 */
[-C--:B------:R-:W-:Y:S01]  /*36d0*/  ISETP.GT.U32.AND P6, PT, R11, R12.reuse, PT ;  /* 0x0000000c0b00720c */ /* 0x080fe20003fc4070 */
[----:B------:R-:W1:Y:S02]  /*36e0*/  @P1 LDC.64 R2, c[0x0][0x410] ;  /* 0x00010400ff021b82 */ /* 0x000e640000000a00 */
[----:B------:R-:W-:Y:S01]  /*36f0*/  @!P5 IMAD.MOV R29, RZ, RZ, -R29 ;  /* 0x000000ffff1dd224 */ /* 0x000fe200078e0a1d */
[C---:B------:R-:W-:Y:S02]  /*3700*/  ISETP.GE.AND P5, PT, R24.reuse, RZ, PT ;  /* 0x000000ff1800720c */ /* 0x040fe40003fa6270 */
[----:B------:R-:W-:Y:S01]  /*3710*/  SEL R31, R23, R12, !P6 ;  /* 0x0000000c171f7207 */ /* 0x000fe20007000000 */
[----:B------:R-:W-:Y:S01]  /*3720*/  @!P4 IMAD.IADD R27, R27, 0x1, -R0 ;  /* 0x000000011b1bc824 */ /* 0x000fe200078e0a00 */
[----:B------:R-:W-:-:S03]  /*3730*/  LOP3.LUT R24, R24, R7, RZ, 0x3c, !PT ;  /* 0x0000000718187212 */ /* 0x000fc600078e3cff */
[----:B------:R-:W-:Y:S01]  /*3740*/  IMAD.IADD R12, R27, 0x1, -R0 ;  /* 0x000000011b0c7824 */ /* 0x000fe200078e0a00 */
[----:B------:R-:W-:-:S04]  /*3750*/  ISETP.GT.U32.AND P6, PT, R0, R27, PT ;  /* 0x0000001b0000720c */ /* 0x000fc80003fc4070 */
[----:B------:R-:W-:Y:S02]  /*3760*/  SEL R25, R12, R27, !P6 ;  /* 0x0000001b0c197207 */ /* 0x000fe40007000000 */
[----:B------:R-:W-:Y:S02]  /*3770*/  LOP3.LUT R12, RZ, R7, RZ, 0x33, !PT ;  /* 0x00000007ff0c7212 */ /* 0x000fe400078e33ff */
[----:B------:R-:W-:Y:S01]  /*3780*/  ISETP.GE.AND P6, PT, R16, RZ, PT ;  /* 0x000000ff1000720c */ /* 0x000fe20003fc6270 */
[----:B------:R-:W-:Y:S01]  /*3790*/  @!P5 IMAD.MOV R25, RZ, RZ, -R25 ;  /* 0x000000ffff19d224 */ /* 0x000fe200078e0a19 */
[----:B------:R-:W-:-:S04]  /*37a0*/  ISETP.NE.AND P5, PT, R7, RZ, PT ;  /* 0x000000ff0700720c */ /* 0x000fc80003fa5270 */
[----:B------:R-:W-:-:S05]  /*37b0*/  SEL R25, R12, R25, !P5 ;  /* 0x000000190c197207 */ /* 0x000fca0006800000 */
[----:B-1----:R-:W-:Y:S02]  /*37c0*/  @P1 IMAD.WIDE R22, R25, 0x2, R2 ;  /* 0x0000000219161825 */ /* 0x002fe400078e0202 */
[----:B------:R-:W-:Y:S02]  /*37d0*/  @!P6 IADD3 R31, PT, PT, -R31, RZ, RZ ;  /* 0x000000ff1f1fe210 */ /* 0x000fe40007ffe1ff */
[----:B------:R-:W-:Y:S02]  /*37e0*/  ISETP.GE.U32.AND P6, PT, R27, R0, PT ;  /* 0x000000001b00720c */ /* 0x000fe40003fc6070 */
[----:B------:R1:W2:Y:S01]  /*37f0*/  @P1 LDG.E.U16 R22, desc[UR10][R22.64] ;  /* 0x0000000a16161981 */ /* 0x0002a2000c1e1500 */
[----:B------:R-:W-:Y:S01]  /*3800*/  @!P4 VIADD R21, R21, 0x1 ;  /* 0x000000011515c836 */ /* 0x000fe20000000000 */
[----:B------:R-:W-:Y:S01]  /*3810*/  ISETP.GE.AND P4, PT, R24, RZ, PT ;  /* 0x000000ff1800720c */ /* 0x000fe20003f86270 */
[----:B0-----:R-:W-:Y:S01]  /*3820*/  VIADD R3, R26, 0xffffffe ;  /* 0x0ffffffe1a037836 */ /* 0x001fe20000000000 */
[----:B------:R-:W-:Y:S01]  /*3830*/  SEL R31, R6, R31, !P2 ;  /* 0x0000001f061f7207 */ /* 0x000fe20005000000 */
[----:B------:R-:W-:Y:S01]  /*3840*/  IMAD R25, R25, UR7, RZ ;  /* 0x0000000719197c24 */ /* 0x000fe2000f8e02ff */
[----:B------:R-:W-:Y:S01]  /*3850*/  SEL R28, R5, R28, !P0 ;  /* 0x0000001c051c7207 */ /* 0x000fe20004000000 */
[----:B------:R-:W-:Y:S01]  /*3860*/  UISETP.NE.U32.AND UP0, UPT, UR8, URZ, UPT ;  /* 0x000000ff0800728c */ /* 0x000fe2000bf05070 */
[----:B------:R-:W-:Y:S01]  /*3870*/  SEL R29, R4, R29, !P3 ;  /* 0x0000001d041d7207 */ /* 0x000fe20005800000 */
[----:B------:R-:W0:Y:S01]  /*3880*/  F2I.FTZ.U32.TRUNC.NTZ R3, R3 ;  /* 0x0000000300037305 */ /* 0x000e22000021f000 */
[----:B------:R-:W-:Y:S01]  /*3890*/  IMAD R31, R31, UR14, RZ ;  /* 0x0000000e1f1f7c24 */ /* 0x000fe2000f8e02ff */
[----:B------:R-:W-:Y:S01]  /*38a0*/  UISETP.NE.AND.EX UP0, UPT, UR9, URZ, UPT, UP0 ;  /* 0x000000ff0900728c */ /* 0x000fe2000bf05300 */
[----:B------:R-:W-:-:S02]  /*38b0*/  @P6 VIADD R21, R21, 0x1 ;  /* 0x0000000115156836 */ /* 0x000fc40000000000 */
[----:B------:R-:W-:Y:S01]  /*38c0*/  IMAD R28, R28, UR13, RZ ;  /* 0x0000000d1c1c7c24 */ /* 0x000fe2000f8e02ff */
[----:B------:R-:W-:Y:S01]  /*38d0*/  SHF.R.S32.HI R2, RZ, 0x1f, R31 ;  /* 0x0000001fff027819 */ /* 0x000fe2000001141f */
[----:B------:R-:W-:Y:S02]  /*38e0*/  @!P4 IMAD.MOV R21, RZ, RZ, -R21 ;  /* 0x000000ffff15c224 */ /* 0x000fe400078e0a15 */
[----:B------:R-:W-:-:S03]  /*38f0*/  IMAD R24, R29, UR12, RZ ;  /* 0x0000000c1d187c24 */ /* 0x000fc6000f8e02ff */
[----:B------:R-:W-:Y:S02]  /*3900*/  SEL R21, R12, R21, !P5 ;  /* 0x000000150c157207 */ /* 0x000fe40006800000 */
[----:B-1----:R-:W-:Y:S01]  /*3910*/  IADD3 R23, P4, P6, R24, R28, R31 ;  /* 0x0000001c18177210 */ /* 0x002fe20007e9e01f */
[----:B0-----:R-:W-:Y:S01]  /*3920*/  IMAD.MOV R26, RZ, RZ, -R3 ;  /* 0x000000ffff1a7224 */ /* 0x001fe200078e0a03 */
[----:B------:R-:W-:Y:S01]  /*3930*/  SHF.R.S32.HI R27, RZ, 0x1f, R24 ;  /* 0x0000001fff1b7819 */ /* 0x000fe20000011418 */
[----:B------:R-:W-:Y:S01]  /*3940*/  IMAD R24, R21, UR4, RZ ;  /* 0x0000000415187c24 */ /* 0x000fe2000f8e02ff */
[----:B------:R-:W-:-:S04]  /*3950*/  SHF.R.S32.HI R28, RZ, 0x1f, R28 ;  /* 0x0000001fff1c7819 */ /* 0x000fc8000001141c */
[----:B------:R-:W-:Y:S02]  /*3960*/  IADD3.X R2, PT, PT, R27, R28, R2, P4, P6 ;  /* 0x0000001c1b027210 */ /* 0x000fe400027ec402 */
[--C-:B------:R-:W-:Y:S02]  /*3970*/  IADD3 R23, P4, P6, R24, R23, R25.reuse ;  /* 0x0000001718177210 */ /* 0x100fe40007e9e019 */
[----:B------:R-:W-:Y:S02]  /*3980*/  SHF.R.S32.HI R28, RZ, 0x1f, R25 ;  /* 0x0000001fff1c7819 */ /* 0x000fe40000011419 */
[----:B------:R-:W-:Y:S02]  /*3990*/  SHF.R.S32.HI R21, RZ, 0x1f, R24 ;  /* 0x0000001fff157819 */ /* 0x000fe40000011418 */
[----:B------:R-:W-:Y:S02]  /*39a0*/  MOV R25, R26 ;  /* 0x0000001a00197202 */ /* 0x000fe40000000f00 */
[----:B------:R-:W-:Y:S01]  /*39b0*/  IADD3.X R28, PT, PT, R21, R2, R28, P4, P6 ;  /* 0x00000002151c7210 */ /* 0x000fe200027ec41c */
[----:B------:R-:W-:Y:S01]  /*39c0*/  IMAD.MOV.U32 R2, RZ, RZ, RZ ;  /* 0x000000ffff027224 */ /* 0x000fe200078e00ff */
[----:B------:R-:W-:Y:S01]  /*39d0*/  IADD3 R24, P4, PT, R16, UR5, RZ ;  /* 0x0000000510187c10 */ /* 0x000fe2000ff9e0ff */
[----:B------:R-:W-:-:S03]  /*39e0*/  IMAD R21, R25, R8, RZ ;  /* 0x0000000819157224 */ /* 0x000fc600078e02ff */
[----:B------:R-:W-:Y:S01]  /*39f0*/  IABS R26, R24 ;  /* 0x00000018001a7213 */ /* 0x000fe20000000000 */
[----:B------:R-:W-:Y:S01]  /*3a00*/  IMAD.HI.U32 R21, R3, R21, R2 ;  /* 0x0000001503157227 */ /* 0x000fe200078e0002 */
[----:B------:R-:W-:-:S05]  /*3a10*/  LOP3.LUT R17, R24, R17, RZ, 0x3c, !PT ;  /* 0x0000001118117212 */ /* 0x000fca00078e3cff */
[----:B------:R-:W-:-:S04]  /*3a20*/  IMAD.HI.U32 R2, R21, R26, RZ ;  /* 0x0000001a15027227 */ /* 0x000fc800078e00ff */
[----:B------:R-:W-:-:S04]  /*3a30*/  IMAD.MOV R3, RZ, RZ, -R2 ;  /* 0x000000ffff037224 */ /* 0x000fc800078e0a02 */
[----:B------:R-:W-:-:S05]  /*3a40*/  IMAD R26, R8, R3, R26 ;  /* 0x00000003081a7224 */ /* 0x000fca00078e021a */
[----:B------:R-:W-:-:S13]  /*3a50*/  ISETP.GT.U32.AND P6, PT, R11, R26, PT ;  /* 0x0000001a0b00720c */ /* 0x000fda0003fc4070 */
[----:B------:R-:W-:Y:S02]  /*3a60*/  @!P6 IMAD.IADD R26, R26, 0x1, -R8 ;  /* 0x000000011a1ae824 */ /* 0x000fe400078e0a08 */
[----:B------:R-:W-:-:S03]  /*3a70*/  @!P6 VIADD R2, R2, 0x1 ;  /* 0x000000010202e836 */ /* 0x000fc60000000000 */
[----:B------:R-:W-:-:S13]  /*3a80*/  ISETP.GE.U32.AND P6, PT, R26, R11, PT ;  /* 0x0000000b1a00720c */ /* 0x000fda0003fc6070 */
[----:B------:R-:W-:Y:S01]  /*3a90*/  @P6 VIADD R2, R2, 0x1 ;  /* 0x0000000102026836 */ /* 0x000fe20000000000 */
[----:B------:R-:W-:-:S13]  /*3aa0*/  ISETP.GE.AND P6, PT, R17, RZ, PT ;  /* 0x000000ff1100720c */ /* 0x000fda0003fc6270 */
[----:B------:R-:W-:-:S04]  /*3ab0*/  @!P6 IADD3 R2, PT, PT, -R2, RZ, RZ ;  /* 0x000000ff0202e210 */ /* 0x000fc80007ffe1ff */
[----:B------:R-:W-:-:S04]  /*3ac0*/  SEL R25, R6, R2, !P2 ;  /* 0x0000000206197207 */ /* 0x000fc80005000000 */
[----:B------:R-:W-:Y:S02]  /*3ad0*/  IABS R3, R25 ;  /* 0x0000001900037213 */ /* 0x000fe40000000000 */
[----:B------:R-:W-:-:S03]  /*3ae0*/  LOP3.LUT R14, R25, R14, RZ, 0x3c, !PT ;  /* 0x0000000e190e7212 */ /* 0x000fc600078e3cff */
        /* <DEDUP_REMOVED lines=9> */
[----:B------:R-:W-:-:S05]  /*3b80*/  @!P6 IMAD.MOV R2, RZ, RZ, -R2 ;  /* 0x000000ffff02e224 */ /* 0x000fca00078e0a02 */
[----:B------:R-:W-:-:S04]  /*3b90*/  SEL R14, R5, R2, !P0 ;  /* 0x00000002050e7207 */ /* 0x000fc80004000000 */
[----:B------:R-:W-:Y:S02]  /*3ba0*/  IABS R3, R14 ;  /* 0x0000000e00037213 */ /* 0x000fe40000000000 */
[----:B------:R-:W-:-:S03]  /*3bb0*/  LOP3.LUT R13, R14, R13, RZ, 0x3c, !PT ;  /* 0x0000000d0e0d7212 */ /* 0x000fc600078e3cff */
[----:B------:R-:W-:-:S05]  /*3bc0*/  IMAD.HI.U32 R2, R19, R3, RZ ;  /* 0x0000000313027227 */ /* 0x000fca00078e00ff */
[----:B------:R-:W-:-:S05]  /*3bd0*/  IADD3 R19, PT, PT, -R2, RZ, RZ ;  /* 0x000000ff02137210 */ /* 0x000fca0007ffe1ff */
[----:B------:R-:W-:-:S05]  /*3be0*/  IMAD R19, R10, R19, R3 ;  /* 0x000000130a137224 */ /* 0x000fca00078e0203 */
[----:B------:R-:W-:-:S13]  /*3bf0*/  ISETP.GT.U32.AND P6, PT, R10, R19, PT ;  /* 0x000000130a00720c */ /* 0x000fda0003fc4070 */
[----:B------:R-:W-:Y:S02]  /*3c00*/  @!P6 IMAD.IADD R19, R19, 0x1, -R10 ;  /* 0x000000011313e824 */ /* 0x000fe400078e0a0a */
[----:B------:R-:W-:-:S03]  /*3c10*/  @!P6 VIADD R2, R2, 0x1 ;  /* 0x000000010202e836 */ /* 0x000fc60000000000 */
[----:B------:R-:W-:-:S13]  /*3c20*/  ISETP.GE.U32.AND P6, PT, R19, R10, PT ;  /* 0x0000000a1300720c */ /* 0x000fda0003fc6070 */
[----:B------:R-:W-:Y:S01]  /*3c30*/  @P6 VIADD R2, R2, 0x1 ;  /* 0x0000000102026836 */ /* 0x000fe20000000000 */
[----:B------:R-:W-:Y:S01]  /*3c40*/  ISETP.GE.AND P6, PT, R13, RZ, PT ;  /* 0x000000ff0d00720c */ /* 0x000fe20003fc6270 */
[----:B------:R-:W-:-:S12]  /*3c50*/  HFMA2 R13, -RZ, RZ, 0, 0 ;  /* 0x00000000ff0d7431 */ /* 0x000fd800000001ff */
[----:B------:R-:W-:-:S05]  /*3c60*/  @!P6 IMAD.MOV R2, RZ, RZ, -R2 ;  /* 0x000000ffff02e224 */ /* 0x000fca00078e0a02 */
[----:B------:R-:W-:-:S04]  /*3c70*/  SEL R30, R4, R2, !P3 ;  /* 0x00000002041e7207 */ /* 0x000fc80005800000 */
[----:B------:R-:W-:-:S05]  /*3c80*/  IABS R27, R30 ;  /* 0x0000001e001b7213 */ /* 0x000fca0000000000 */
[----:B------:R-:W-:-:S04]  /*3c90*/  IMAD.HI.U32 R20, R20, R27, RZ ;  /* 0x0000001b14147227 */ /* 0x000fc800078e00ff */
[----:B------:R-:W-:-:S04]  /*3ca0*/  IMAD.MOV R2, RZ, RZ, -R20 ;  /* 0x000000ffff027224 */ /* 0x000fc800078e0a14 */
[----:B------:R-:W-:-:S05]  /*3cb0*/  IMAD R27, R0, R2, R27 ;  /* 0x00000002001b7224 */ /* 0x000fca00078e021b */
[----:B------:R-:W-:-:S13]  /*3cc0*/  ISETP.GT.U32.AND P6, PT, R0, R27, PT ;  /* 0x0000001b0000720c */ /* 0x000fda0003fc4070 */
[--C-:B------:R-:W-:Y:S02]  /*3cd0*/  @!P6 IMAD.IADD R27, R27, 0x1, -R0.reuse ;  /* 0x000000011b1be824 */ /* 0x100fe400078e0a00 */
[----:B--2---:R-:W-:Y:S02]  /*3ce0*/  @P1 IMAD.U32 R22, R22, 0x10000, RZ ;  /* 0x0001000016161824 */ /* 0x004fe400078e00ff */
[----:B------:R-:W-:Y:S02]  /*3cf0*/  IMAD.IADD R16, R27, 0x1, -R0 ;  /* 0x000000011b107824 */ /* 0x000fe400078e0a00 */
[----:B------:R-:W-:Y:S01]  /*3d00*/  @P1 FADD.FTZ R13, RZ, R22 ;  /* 0x00000016ff0d1221 */ /* 0x000fe20000010000 */
[----:B------:R-:W-:-:S04]  /*3d10*/  LEA R2, P1, R23, UR16, 0x1 ;  /* 0x0000001017027c11 */ /* 0x000fc8000f8208ff */
[----:B------:R-:W-:Y:S02]  /*3d20*/  LEA.HI.X R3, R23, UR17, R28, 0x1, P1 ;  /* 0x0000001117037c11 */ /* 0x000fe400088f0c1c */
[----:B------:R-:W-:Y:S02]  /*3d30*/  ISETP.GT.U32.AND P1, PT, R0, R27, PT ;  /* 0x0000001b0000720c */ /* 0x000fe40003f24070 */
[----:B------:R-:W-:Y:S02]  /*3d40*/  F2FP.BF16.F32.PACK_AB R22, RZ, R13 ;  /* 0x0000000dff16723e */ /* 0x000fe400000010ff */
[----:B------:R-:W-:Y:S02]  /*3d50*/  SEL R23, R16, R27, !P1 ;  /* 0x0000001b10177207 */ /* 0x000fe40004800000 */
[----:B------:R-:W-:Y:S01]  /*3d60*/  ISETP.GE.AND P1, PT, R30, RZ, PT ;  /* 0x000000ff1e00720c */ /* 0x000fe20003f26270 */
[----:B------:R0:W-:-:S12]  /*3d70*/  STG.E.U16 desc[UR10][R2.64], R22 ;  /* 0x0000001602007986 */ /* 0x0001d8000c10150a */
[----:B------:R-:W-:Y:S01]  /*3d80*/  @!P1 IMAD.MOV R23, RZ, RZ, -R23 ;  /* 0x000000ffff179224 */ /* 0x000fe200078e0a17 */
[----:B------:R-:W-:-:S04]  /*3d90*/  PLOP3.LUT P1, PT, PT, PT, UP0, 0x80, 0x8 ;  /* 0x000000000008781c */ /* 0x000fc80003f2f008 */
[----:B------:R-:W-:-:S09]  /*3da0*/  SEL R13, R12, R23, !P5 ;  /* 0x000000170c0d7207 */ /* 0x000fd20006800000 */
[----:B------:R-:W1:Y:S02]  /*3db0*/  @P1 LDC.64 R16, c[0x0][0x410] ;  /* 0x00010400ff101b82 */ /* 0x000e640000000a00 */
[----:B-1----:R-:W-:-:S06]  /*3dc0*/  @P1 IMAD.WIDE R16, R13, 0x2, R16 ;  /* 0x000000020d101825 */ /* 0x002fcc00078e0210 */
[----:B------:R-:W2:Y:S01]  /*3dd0*/  @P1 LDG.E.U16 R16, desc[UR10][R16.64] ;  /* 0x0000000a10101981 */ /* 0x000ea2000c1e1500 */
[----:B------:R-:W-:Y:S01]  /*3de0*/  @!P6 VIADD R20, R20, 0x1 ;  /* 0x000000011414e836 */ /* 0x000fe20000000000 */
[----:B------:R-:W-:Y:S01]  /*3df0*/  ISETP.GE.U32.AND P6, PT, R27, R0, PT ;  /* 0x000000001b00720c */ /* 0x000fe20003fc6070 */
[----:B0-----:R-:W-:Y:S01]  /*3e00*/  IMAD.IADD R3, R26, 0x1, -R8 ;  /* 0x000000011a037824 */ /* 0x001fe200078e0a08 */
[----:B------:R-:W-:Y:S01]  /*3e10*/  LOP3.LUT R7, R30, R7, RZ, 0x3c, !PT ;  /* 0x000000071e077212 */ /* 0x000fe200078e3cff */
[----:B------:R-:W-:Y:S02]  /*3e20*/  IMAD R13, R13, UR7, RZ ;  /* 0x000000070d0d7c24 */ /* 0x000fe4000f8e02ff */
[----:B------:R-:W-:Y:S02]  /*3e30*/  IMAD.MOV.U32 R0, RZ, RZ, RZ ;  /* 0x000000ffff007224 */ /* 0x000fe400078e00ff */
[----:B------:R-:W-:-:S06]  /*3e40*/  IMAD.X R15, RZ, RZ, R15, P4 ;  /* 0x000000ffff0f7224 */ /* 0x000fcc00020e060f */
[----:B------:R-:W-:Y:S02]  /*3e50*/  @P6 IADD3 R20, PT, PT, R20, 0x1, RZ ;  /* 0x0000000114146810 */ /* 0x000fe40007ffe0ff */
[----:B------:R-:W-:Y:S01]  /*3e60*/  ISETP.GT.U32.AND P6, PT, R10, R19, PT ;  /* 0x000000130a00720c */ /* 0x000fe20003fc4070 */
[----:B------:R-:W-:-:S05]  /*3e70*/  IMAD.IADD R10, R19, 0x1, -R10 ;  /* 0x00000001130a7824 */ /* 0x000fca00078e0a0a */
[----:B------:R-:W-:Y:S02]  /*3e80*/  SEL R19, R10, R19, !P6 ;  /* 0x000000130a137207 */ /* 0x000fe40007000000 */
[----:B------:R-:W-:-:S13]  /*3e90*/  ISETP.GE.AND P6, PT, R14, RZ, PT ;  /* 0x000000ff0e00720c */ /* 0x000fda0003fc6270 */
[----:B------:R-:W-:Y:S01]  /*3ea0*/  @!P6 IMAD.MOV R19, RZ, RZ, -R19 ;  /* 0x000000ffff13e224 */ /* 0x000fe200078e0a13 */
[----:B------:R-:W-:Y:S01]  /*3eb0*/  ISETP.GT.U32.AND P6, PT, R9, R18, PT ;  /* 0x000000120900720c */ /* 0x000fe20003fc4070 */
[----:B------:R-:W-:-:S03]  /*3ec0*/  IMAD.IADD R9, R18, 0x1, -R9 ;  /* 0x0000000112097824 */ /* 0x000fc600078e0a09 */
[----:B------:R-:W-:Y:S02]  /*3ed0*/  SEL R4, R4, R19, !P3 ;  /* 0x0000001304047207 */ /* 0x000fe40005800000 */
[----:B------:R-:W-:Y:S02]  /*3ee0*/  SEL R18, R9, R18, !P6 ;  /* 0x0000001209127207 */ /* 0x000fe40007000000 */
[----:B------:R-:W-:Y:S01]  /*3ef0*/  ISETP.GE.AND P6, PT, R25, RZ, PT ;  /* 0x000000ff1900720c */ /* 0x000fe20003fc6270 */
[----:B------:R-:W-:-:S12]  /*3f00*/  IMAD R4, R4, UR12, RZ ;  /* 0x0000000c04047c24 */ /* 0x000fd8000f8e02ff */
[----:B------:R-:W-:Y:S01]  /*3f10*/  @!P6 IMAD.MOV R18, RZ, RZ, -R18 ;  /* 0x000000ffff12e224 */ /* 0x000fe200078e0a12 */
[----:B------:R-:W-:-:S04]  /*3f20*/  ISETP.GT.U32.AND P6, PT, R11, R26, PT ;  /* 0x0000001a0b00720c */ /* 0x000fc80003fc4070 */
[----:B------:R-:W-:Y:S02]  /*3f30*/  SEL R3, R3, R26, !P6 ;  /* 0x0000001a03037207 */ /* 0x000fe40007000000 */
[----:B------:R-:W-:Y:S02]  /*3f40*/  ISETP.GE.AND P6, PT, R24, RZ, PT ;  /* 0x000000ff1800720c */ /* 0x000fe40003fc6270 */
[----:B------:R-:W-:-:S05]  /*3f50*/  SEL R5, R5, R18, !P0 ;  /* 0x0000001205057207 */ /* 0x000fca0004000000 */
[----:B------:R-:W-:-:S06]  /*3f60*/  IMAD R5, R5, UR13, RZ ;  /* 0x0000000d05057c24 */ /* 0x000fcc000f8e02ff */
[----:B------:R-:W-:Y:S02]  /*3f70*/  @!P6 IADD3 R3, PT, PT, -R3, RZ, RZ ;  /* 0x000000ff0303e210 */ /* 0x000fe40007ffe1ff */
[----:B------:R-:W-:Y:S02]  /*3f80*/  ISETP.GE.AND P6, PT, R7, RZ, PT ;  /* 0x000000ff0700720c */ /* 0x000fe40003fc6270 */
[----:B------:R-:W-:Y:S02]  /*3f90*/  SEL R3, R6, R3, !P2 ;  /* 0x0000000306037207 */ /* 0x000fe40005000000 */
[----:B------:R-:W-:-:S03]  /*3fa0*/  SHF.R.S32.HI R6, RZ, 0x1f, R5 ;  /* 0x0000001fff067819 */ /* 0x000fc60000011405 */
[----:B------:R-:W-:-:S05]  /*3fb0*/  IMAD R3, R3, UR14, RZ ;  /* 0x0000000e03037c24 */ /* 0x000fca000f8e02ff */
[--C-:B------:R-:W-:Y:S01]  /*3fc0*/  SHF.R.S32.HI R2, RZ, 0x1f, R3.reuse ;  /* 0x0000001fff027819 */ /* 0x100fe20000011403 */
[----:B------:R-:W-:Y:S01]  /*3fd0*/  @!P6 IMAD.MOV R20, RZ, RZ, -R20 ;  /* 0x000000ffff14e224 */ /* 0x000fe200078e0a14 */
[----:B------:R-:W-:Y:S02]  /*3fe0*/  IADD3 R3, P0, P2, R4, R5, R3 ;  /* 0x0000000504037210 */ /* 0x000fe40007a1e003 */
[----:B------:R-:W-:Y:S02]  /*3ff0*/  SHF.R.S32.HI R5, RZ, 0x1f, R4 ;  /* 0x0000001fff057819 */ /* 0x000fe40000011404 */
[----:B------:R-:W-:Y:S02]  /*4000*/  SEL R12, R12, R20, !P5 ;  /* 0x000000140c0c7207 */ /* 0x000fe40006800000 */
[----:B------:R-:W-:Y:S02]  /*4010*/  IADD3.X R2, PT, PT, R5, R6, R2, P0, P2 ;  /* 0x0000000605027210 */ /* 0x000fe400007e4402 */
[----:B------:R-:W-:Y:S01]  /*4020*/  SHF.R.S32.HI R4, RZ, 0x1f, R13 ;  /* 0x0000001fff047819 */ /* 0x000fe2000001140d */
[----:B------:R-:W-:-:S05]  /*4030*/  IMAD R12, R12, UR4, RZ ;  /* 0x000000040c0c7c24 */ /* 0x000fca000f8e02ff */
[----:B------:R-:W-:Y:S02]  /*4040*/  IADD3 R3, P0, P2, R12, R3, R13 ;  /* 0x000000030c037210 */ /* 0x000fe40007a1e00d */
[----:B------:R-:W-:-:S04]  /*4050*/  SHF.R.S32.HI R5, RZ, 0x1f, R12 ;  /* 0x0000001fff057819 */ /* 0x000fc8000001140c */
[----:B------:R-:W-:Y:S02]  /*4060*/  IADD3.X R4, PT, PT, R5, R2, R4, P0, P2 ;  /* 0x0000000205047210 */ /* 0x000fe400007e4404 */
[----:B------:R-:W-:-:S04]  /*4070*/  LEA R2, P0, R3, UR16, 0x1 ;  /* 0x0000001003027c11 */ /* 0x000fc8000f8008ff */
[----:B------:R-:W-:Y:S01]  /*4080*/  LEA.HI.X R3, R3, UR17, R4, 0x1, P0 ;  /* 0x0000001103037c11 */ /* 0x000fe200080f0c04 */
[----:B--2---:R-:W-:-:S04]  /*4090*/  @P1 IMAD.U32 R16, R16, 0x10000, RZ ;  /* 0x0001000010101824 */ /* 0x004fc800078e00ff */
[----:B------:R-:W-:Y:S01]  /*40a0*/  @P1 FADD.FTZ R0, RZ, R16 ;  /* 0x00000010ff001221 */ /* 0x000fe20000010000 */
[----:B------:R-:W-:-:S04]  /*40b0*/  IADD3 R16, P0, PT, R24, UR5, RZ ;  /* 0x0000000518107c10 */ /* 0x000fc8000ff1e0ff */
[----:B------:R-:W-:Y:S01]  /*40c0*/  F2FP.BF16.F32.PACK_AB R0, RZ, R0 ;  /* 0x00000000ff00723e */ /* 0x000fe200000010ff */
[----:B------:R-:W-:Y:S01]  /*40d0*/  IMAD.X R15, RZ, RZ, R15, P0 ;  /* 0x000000ffff0f7224 */ /* 0x000fe200000e060f */
[----:B------:R-:W-:-:S03]  /*40e0*/  ISETP.GE.U32.AND P0, PT, R16, UR6, PT ;  /* 0x0000000610007c0c */ /* 0x000fc6000bf06070 */
[----:B------:R0:W-:Y:S01]  /*40f0*/  STG.E.U16 desc[UR10][R2.64], R0 ;  /* 0x0000000002007986 */ /* 0x0001e2000c10150a */
[----:B------:R-:W-:-:S13]  /*4100*/  ISETP.GE.AND.EX P0, PT, R15, UR15, PT, P0 ;  /* 0x0000000f0f007c0c */ /* 0x000fda000bf06300 */
[----:B0-----:R-:W-:Y:S05]  /*4110*/  @!P0 BRA `(.L_x_547) ;  /* 0xffffffec00f08947 */ /* 0x001fea000383ffff */
[----:B------:R-:W-:Y:S05]  /*4120*/  BSYNC.RECONVERGENT B0 ;  /* 0x0000000000007941 */ /* 0x000fea0003800200 */
.L_x_546:
[----:B------:R-:W-:Y:S05]  /*4130*/  EXIT ;  /* 0x000000000000794d */ /* 0x000fea0003800000 */
.L_x_530:
[----:B------:R-:W0:Y:S01]  /*4140*/  LDCU.64 UR8, c[0x0][0x410] ;  /* 0x00008200ff0877ac */ /* 0x000e220008000a00 */
[----:B------:R-:W1:Y:S01]  /*4150*/  LDCU UR6, c[0x0][0x3b8] ;  /* 0x00007700ff0677ac */ /* 0x000e620008000800 */
[----:B------:R-:W1:Y:S01]  /*4160*/  LDCU UR7, c[0x0][0x3cc] ;  /* 0x00007980ff0777ac */ /* 0x000e620008000800 */
[----:B0-----:R-:W-:-:S04]  /*4170*/  UISETP.NE.U32.AND UP0, UPT, UR8, URZ, UPT ;  /* 0x000000ff0800728c */ /* 0x001fc8000bf05070 */
[----:B------:R-:W-:Y:S02]  /*4180*/  UISETP.NE.AND.EX UP0, UPT, UR9, URZ, UPT, UP0 ;  /* 0x000000ff0900728c */ /* 0x000fe4000bf05300 */
[----:B-1----:R-:W-:-:S04]  /*4190*/  UIMAD UR6, UR6, UR7, URZ ;  /* 0x00000007060672a4 */ /* 0x002fc8000f8e02ff */
[----:B------:R-:W-:-:S03]  /*41a0*/  USHF.R.S32.HI UR7, URZ, 0x1f, UR6 ;  /* 0x0000001fff077899 */ /* 0x000fc60008011406 */
[----:B------:R-:W-:Y:S09]  /*41b0*/  BRA.U UP0, `(.L_x_548) ;  /* 0x0000001900707547 */ /* 0x000ff2000b800000 */
[----:B------:R-:W-:Y:S01]  /*41c0*/  IADD3 R0, P0, PT, R16, UR5, RZ ;  /* 0x0000000510007c10 */ /* 0x000fe2000ff1e0ff */
[----:B------:R-:W-:Y:S03]  /*41d0*/  BSSY.RECONVERGENT B0, `(.L_x_549) ;  /* 0x0000027000007945 */ /* 0x000fe60003800200 */
[----:B------:R-:W-:Y:S02]  /*41e0*/  IADD3.X R2, PT, PT, RZ, R15, RZ, P0, !PT ;  /* 0x0000000fff027210 */ /* 0x000fe400007fe4ff */
[C---:B------:R-:W-:Y:S02]  /*41f0*/  ISETP.GT.U32.AND P1, PT, R0.reuse, UR6, PT ;  /* 0x0000000600007c0c */ /* 0x040fe4000bf24070 */
[----:B------:R-:W-:Y:S02]  /*4200*/  ISETP.GE.U32.AND P0, PT, R0, UR6, PT ;  /* 0x0000000600007c0c */ /* 0x000fe4000bf06070 */
[----:B------:R-:W-:-:S02]  /*4210*/  ISETP.GT.U32.AND.EX P1, PT, R2, UR7, PT, P1 ;  /* 0x0000000702007c0c */ /* 0x000fc4000bf24110 */
[----:B------:R-:W-:Y:S02]  /*4220*/  ISETP.GE.U32.AND.EX P0, PT, R2, UR7, PT, P0 ;  /* 0x0000000702007c0c */ /* 0x000fe4000bf06100 */
[----:B------:R-:W-:Y:S02]  /*4230*/  SEL R4, R0, UR6, P1 ;  /* 0x0000000600047c07 */ /* 0x000fe40008800000 */
        /* <DEDUP_REMOVED lines=8> */
[----:B------:R-:W-:Y:S01]  /*42c0*/  ISETP.NE.U32.AND P2, PT, RZ, UR5, PT ;  /* 0x00000005ff007c0c */ /* 0x000fe2000bf45070 */
        /* <DEDUP_REMOVED lines=8> */
[----:B------:R-:W-:-:S05]  /*4350*/  IMAD R5, R5, UR5, R6 ;  /* 0x0000000505057c24 */ /* 0x000fca000f8e0206 */
[----:B------:R-:W-:-:S13]  /*4360*/  ISETP.GE.U32.AND P0, PT, R5, UR5, PT ;  /* 0x0000000505007c0c */ /* 0x000fda000bf06070 */
[----:B------:R-:W-:Y:S01]  /*4370*/  @P0 VIADD R5, R5, -UR5 ;  /* 0x8000000505050c36 */ /* 0x000fe20008000000 */
[----:B------:R-:W-:-:S04]  /*4380*/  @P0 IADD3 R4, PT, PT, R4, 0x1, RZ ;  /* 0x0000000104040810 */ /* 0x000fc80007ffe0ff */
[----:B------:R-:W-:Y:S01]  /*4390*/  ISETP.GE.U32.AND P1, PT, R5, UR5, PT ;  /* 0x0000000505007c0c */ /* 0x000fe2000bf26070 */
[----:B------:R-:W-:-:S12]  /*43a0*/  IMAD.MOV.U32 R5, RZ, RZ, RZ ;  /* 0x000000ffff057224 */ /* 0x000fd800078e00ff */
[----:B------:R-:W-:Y:S01]  /*43b0*/  @P1 VIADD R4, R4, 0x1 ;  /* 0x0000000104041836 */ /* 0x000fe20000000000 */
[----:B------:R-:W-:Y:S01]  /*43c0*/  @!P2 LOP3.LUT R4, RZ, UR5, RZ, 0x33, !PT ;  /* 0x00000005ff04ac12 */ /* 0x000fe2000f8e33ff */
[----:B------:R-:W-:Y:S06]  /*43d0*/  BRA `(.L_x_551) ;  /* 0x0000000000187947 */ /* 0x000fec0003800000 */
.L_x_550:
[----:B------:R-:W-:Y:S01]  /*43e0*/  IMAD.MOV.U32 R5, RZ, RZ, R6 ;  /* 0x000000ffff057224 */ /* 0x000fe200078e0006 */
[----:B------:R-:W-:Y:S01]  /*43f0*/  MOV R4, 0x4420 ;  /* 0x0000442000047802 */ /* 0x000fe20000000f00 */
[----:B------:R-:W-:-:S07]  /*4400*/  IMAD.U32 R6, RZ, RZ, UR5 ;  /* 0x00000005ff067e24 */ /* 0x000fce000f8e00ff */
[----:B------:R-:W-:Y:S05]  /*4410*/  CALL.REL.NOINC `($__internal_20_$__cuda_sm20_div_u64) ;  /* 0x0000003000947944 */ /* 0x000fea0003c00000 */
[----:B------:R-:W-:Y:S01]  /*4420*/  IMAD.MOV.U32 R4, RZ, RZ, R6 ;  /* 0x000000ffff047224 */ /* 0x000fe200078e0006 */
[----:B------:R-:W-:-:S07]  /*4430*/  MOV R5, R7 ;  /* 0x0000000700057202 */ /* 0x000fce0000000f00 */
.L_x_551:
[----:B------:R-:W-:Y:S05]  /*4440*/  BSYNC.RECONVERGENT B0 ;  /* 0x0000000000007941 */ /* 0x000fea0003800200 */
.L_x_549:
        /* <DEDUP_REMOVED lines=32> */
[-C--:B------:R-:W-:Y:S01]  /*4650*/  @!P1 IADD3 R6, PT, PT, R6, -R5.reuse, RZ ;  /* 0x8000000506069210 */ /* 0x080fe20007ffe0ff */
[----:B------:R-:W-:Y:S01]  /*4660*/  @!P1 VIADD R7, R7, 0x1 ;  /* 0x0000000107079836 */ /* 0x000fe20000000000 */
[----:B------:R-:W-:Y:S01]  /*4670*/  ISETP.NE.AND P1, PT, R3, RZ, PT ;  /* 0x000000ff0300720c */ /* 0x000fe20003f25270 */
[----:B------:R0:W3:Y:S01]  /*4680*/  F2I.FTZ.U32.TRUNC.NTZ R9, R8 ;  /* 0x0000000800097305 */ /* 0x0000e2000021f000 */
[----:B------:R-:W-:Y:S02]  /*4690*/  ISETP.GE.U32.AND P2, PT, R6, R5, PT ;  /* 0x000000050600720c */ /* 0x000fe40003f46070 */
[----:B------:R-:W5:Y:S01]  /*46a0*/  LDC R5, c[0x0][0x3c0] ;  /* 0x0000f000ff057b82 */ /* 0x000f620000000800 */
[----:B------:R-:W-:-:S04]  /*46b0*/  LOP3.LUT R6, R16, R3, RZ, 0x3c, !PT ;  /* 0x0000000310067212 */ /* 0x000fc800078e3cff */
[----:B------:R-:W-:Y:S01]  /*46c0*/  ISETP.GE.AND P3, PT, R6, RZ, PT ;  /* 0x000000ff0600720c */ /* 0x000fe20003f66270 */
[----:B0-----:R-:W-:-:S05]  /*46d0*/  HFMA2 R8, -RZ, RZ, 0, 0 ;  /* 0x00000000ff087431 */ /* 0x001fca00000001ff */
[----:B------:R-:W-:Y:S02]  /*46e0*/  @P2 VIADD R7, R7, 0x1 ;  /* 0x0000000107072836 */ /* 0x000fe40000000000 */
[----:B---3--:R-:W-:-:S04]  /*46f0*/  IMAD.MOV R6, RZ, RZ, -R9 ;  /* 0x000000ffff067224 */ /* 0x008fc800078e0a09 */
[----:B------:R-:W-:Y:S02]  /*4700*/  IMAD R13, R6, R11, RZ ;  /* 0x0000000b060d7224 */ /* 0x000fe400078e02ff */
[----:B------:R-:W-:Y:S01]  /*4710*/  @!P3 IMAD.MOV R7, RZ, RZ, -R7 ;  /* 0x000000ffff07b224 */ /* 0x000fe200078e0a07 */
[----:B------:R-:W-:Y:S01]  /*4720*/  @!P1 LOP3.LUT R7, RZ, R3, RZ, 0x33, !PT ;  /* 0x00000003ff079212 */ /* 0x000fe200078e33ff */
[----:B------:R-:W-:Y:S01]  /*4730*/  IMAD.HI.U32 R13, R9, R13, R8 ;  /* 0x0000000d090d7227 */ /* 0x000fe200078e0008 */
        /* <DEDUP_REMOVED lines=18> */
[----:B------:R-:W-:Y:S01]  /*4860*/  @P1 VIADD R8, R8, 0x1 ;  /* 0x0000000108081836 */ /* 0x000fe20000000000 */
[----:B-----5:R-:W-:-:S03]  /*4870*/  IADD3 R12, PT, PT, RZ, -R11, RZ ;  /* 0x8000000bff0c7210 */ /* 0x020fc60007ffe0ff */
[----:B------:R-:W-:Y:S01]  /*4880*/  @!P3 IMAD.MOV R8, RZ, RZ, -R8 ;  /* 0x000000ffff08b224 */ /* 0x000fe200078e0a08 */
[----:B------:R-:W-:Y:S01]  /*4890*/  @!P2 LOP3.LUT R8, RZ, R4, RZ, 0x33, !PT ;  /* 0x00000004ff08a212 */ /* 0x000fe200078e33ff */
[----:B------:R-:W-:-:S03]  /*48a0*/  IMAD R9, R12, R15, RZ ;  /* 0x0000000f0c097224 */ /* 0x000fc600078e02ff */
[----:B------:R-:W-:Y:S02]  /*48b0*/  IABS R12, R8 ;  /* 0x00000008000c7213 */ /* 0x000fe40000000000 */
[----:B0-----:R-:W-:Y:S01]  /*48c0*/  IABS R13, R6 ;  /* 0x00000006000d7213 */ /* 0x001fe20000000000 */
        /* <DEDUP_REMOVED lines=44> */
[----:B------:R-:W-:Y:S02]  /*4b90*/  IMAD R5, R10, UR15, RZ ;  /* 0x0000000f0a057c24 */ /* 0x000fe4000f8e02ff */
[----:B------:R-:W-:Y:S02]  /*4ba0*/  IMAD R3, R3, UR13, RZ ;  /* 0x0000000d03037c24 */ /* 0x000fe4000f8e02ff */
[----:B------:R-:W-:Y:S01]  /*4bb0*/  @!P3 IMAD.MOV R9, RZ, RZ, -R9 ;  /* 0x000000ffff09b224 */ /* 0x000fe200078e0a09 */
[----:B------:R-:W-:Y:S01]  /*4bc0*/  @!P2 LOP3.LUT R9, RZ, R6, RZ, 0x33, !PT ;  /* 0x00000006ff09a212 */ /* 0x000fe200078e33ff */
[----:B------:R-:W-:Y:S01]  /*4bd0*/  IMAD.MOV.U32 R16, RZ, RZ, R0 ;  /* 0x000000ffff107224 */ /* 0x000fe200078e0000 */
[----:B------:R-:W-:-:S02]  /*4be0*/  SHF.R.S32.HI R7, RZ, 0x1f, R5 ;  /* 0x0000001fff077819 */ /* 0x000fc40000011405 */
[C---:B------:R-:W-:Y:S01]  /*4bf0*/  IADD3 R13, PT, PT, -R9.reuse, RZ, RZ ;  /* 0x000000ff090d7210 */ /* 0x040fe20007ffe1ff */
[----:B--2---:R-:W-:Y:S01]  /*4c00*/  IMAD R9, R9, UR4, RZ ;  /* 0x0000000409097c24 */ /* 0x004fe2000f8e02ff */
[----:B------:R-:W-:Y:S02]  /*4c10*/  IADD3 R5, P1, P2, R3, R4, R5 ;  /* 0x0000000403057210 */ /* 0x000fe40007a3e005 */
[----:B------:R-:W-:Y:S01]  /*4c20*/  SHF.R.S32.HI R4, RZ, 0x1f, R4 ;  /* 0x0000001fff047819 */ /* 0x000fe20000011404 */
[----:B------:R-:W-:Y:S01]  /*4c30*/  IMAD R6, R6, R13, R15 ;  /* 0x0000000d06067224 */ /* 0x000fe200078e020f */
[----:B------:R-:W-:Y:S01]  /*4c40*/  SHF.R.S32.HI R3, RZ, 0x1f, R3 ;  /* 0x0000001fff037819 */ /* 0x000fe20000011403 */
[----:B------:R-:W-:Y:S02]  /*4c50*/  IMAD.MOV.U32 R15, RZ, RZ, R2 ;  /* 0x000000ffff0f7224 */ /* 0x000fe400078e0002 */
[----:B------:R-:W-:Y:S01]  /*4c60*/  IMAD R6, R6, UR12, RZ ;  /* 0x0000000c06067c24 */ /* 0x000fe2000f8e02ff */
[----:B------:R-:W-:-:S04]  /*4c70*/  IADD3.X R4, PT, PT, R3, R4, R7, P1, P2 ;  /* 0x0000000403047210 */ /* 0x000fc80000fe4407 */
[--C-:B------:R-:W-:Y:S02]  /*4c80*/  IADD3 R3, P1, P2, R9, R5, R6.reuse ;  /* 0x0000000509037210 */ /* 0x100fe40007a3e006 */
[----:B------:R-:W-:Y:S02]  /*4c90*/  SHF.R.S32.HI R9, RZ, 0x1f, R9 ;  /* 0x0000001fff097819 */ /* 0x000fe40000011409 */
[----:B------:R-:W-:-:S04]  /*4ca0*/  SHF.R.S32.HI R6, RZ, 0x1f, R6 ;  /* 0x0000001fff067819 */ /* 0x000fc80000011406 */
[----:B------:R-:W-:Y:S02]  /*4cb0*/  IADD3.X R6, PT, PT, R9, R4, R6, P1, P2 ;  /* 0x0000000409067210 */ /* 0x000fe40000fe4406 */
[----:B----4-:R-:W-:-:S04]  /*4cc0*/  LEA R4, P1, R3, UR8, 0x1 ;  /* 0x0000000803047c11 */ /* 0x010fc8000f8208ff */
[----:B------:R-:W-:-:S05]  /*4cd0*/  LEA.HI.X R5, R3, UR9, R6, 0x1, P1 ;  /* 0x0000000903057c11 */ /* 0x000fca00088f0c06 */
[----:B------:R0:W-:Y:S04]  /*4ce0*/  STG.E.U16 desc[UR10][R4.64], RZ ;  /* 0x000000ff04007986 */ /* 0x0001e8000c10150a */
.L_x_553:
[----:B------:R-:W-:Y:S05]  /*4cf0*/  BSYNC.RECONVERGENT B0 ;  /* 0x0000000000007941 */ /* 0x000fea0003800200 */
.L_x_552:
[----:B------:R-:W-:Y:S05]  /*4d00*/  @!P0 EXIT ;  /* 0x000000000000894d */ /* 0x000fea0003800000 */
[----:B------:R-:W1:Y:S01]  /*4d10*/  LDC R0, c[0x0][0x3c8] ;  /* 0x0000f200ff007b82 */ /* 0x000e620000000800 */
[----:B------:R-:W-:Y:S01]  /*4d20*/  BSSY.RECONVERGENT B0, `(.L_x_554) ;  /* 0x00000e4000007945 */ /* 0x000fe20003800200 */
        /* <DEDUP_REMOVED lines=8> */
[----:B0-----:R-:W-:Y:S02]  /*4db0*/  HFMA2 R2, -RZ, RZ, 0, 0 ;  /* 0x00000000ff027431 */ /* 0x001fe400000001ff */
[----:B-1----:R-:W-:-:S04]  /*4dc0*/  IMAD.MOV R5, RZ, RZ, -R3 ;  /* 0x000000ffff057224 */ /* 0x002fc800078e0a03 */
[----:B------:R-:W-:-:S04]  /*4dd0*/  IMAD R5, R5, R0, RZ ;  /* 0x0000000005057224 */ /* 0x000fc800078e02ff */
[----:B--234-:R-:W-:-:S07]  /*4de0*/  IMAD.HI.U32 R3, R3, R5, R2 ;  /* 0x0000000503037227 */ /* 0x01cfce00078e0002 */
.L_x_555:
[----:B------:R-:W0:Y:S01]  /*4df0*/  LDC R5, c[0x0][0x3c8] ;  /* 0x0000f200ff057b82 */ /* 0x000e220000000800 */
[----:B------:R-:W-:Y:S02]  /*4e00*/  IABS R6, R16 ;  /* 0x0000001000067213 */ /* 0x000fe40000000000 */
[----:B------:R-:W-:-:S03]  /*4e10*/  IADD3 R2, P0, PT, R16, UR5, RZ ;  /* 0x0000000510027c10 */ /* 0x000fc6000ff1e0ff */
        /* <DEDUP_REMOVED lines=25> */
[----:B-1----:R-:W-:-:S07]  /*4fb0*/  IADD3 R9, PT, PT, R14, 0xffffffe, RZ ;  /* 0x0ffffffe0e097810 */ /* 0x002fce0007ffe0ff */
[----:B------:R-:W1:Y:S01]  /*4fc0*/  F2I.FTZ.U32.TRUNC.NTZ R9, R9 ;  /* 0x0000000900097305 */ /* 0x000e62000021f000 */
[----:B0-----:R-:W-:-:S04]  /*4fd0*/  IMAD.MOV R3, RZ, RZ, -R7 ;  /* 0x000000ffff037224 */ /* 0x001fc800078e0a07 */
[----:B------:R-:W-:-:S04]  /*4fe0*/  IMAD R3, R3, R12, RZ ;  /* 0x0000000c03037224 */ /* 0x000fc800078e02ff */
[----:B------:R-:W-:Y:S01]  /*4ff0*/  IMAD.HI.U32 R3, R7, R3, R6 ;  /* 0x0000000307037227 */ /* 0x000fe200078e0006 */
[----:B------:R-:W-:Y:S02]  /*5000*/  MOV R6, R10 ;  /* 0x0000000a00067202 */ /* 0x000fe40000000f00 */
[----:B-1----:R-:W-:-:S03]  /*5010*/  IADD3 R14, PT, PT, RZ, -R9, RZ ;  /* 0x80000009ff0e7210 */ /* 0x002fc60007ffe0ff */
        /* <DEDUP_REMOVED lines=30> */
[----:B------:R-:W-:Y:S01]  /*5200*/  ISETP.GT.U32.AND P5, PT, R13, R14, PT ;  /* 0x0000000e0d00720c */ /* 0x000fe20003fa4070 */
[----:B0-----:R-:W-:Y:S01]  /*5210*/  VIADD R9, R19, 0xffffffe ;  /* 0x0ffffffe13097836 */ /* 0x001fe20000000000 */
[----:B------:R-:W-:-:S05]  /*5220*/  ISETP.GT.U32.AND P6, PT, R13, R18, PT ;  /* 0x000000120d00720c */ /* 0x000fca0003fc4070 */
[----:B------:R-:W0:Y:S06]  /*5230*/  F2I.FTZ.U32.TRUNC.NTZ R9, R9 ;  /* 0x0000000900097305 */ /* 0x000e2c000021f000 */
[--C-:B------:R-:W-:Y:S02]  /*5240*/  @!P5 IMAD.IADD R14, R14, 0x1, -R13.reuse ;  /* 0x000000010e0ed824 */ /* 0x100fe400078e0a0d */
[----:B------:R-:W-:Y:S01]  /*5250*/  @!P6 IMAD.IADD R18, R18, 0x1, -R13 ;  /* 0x000000011212e824 */ /* 0x000fe200078e0a0d */
[----:B------:R-:W-:Y:S01]  /*5260*/  @!P6 IADD3 R17, PT, PT, R17, 0x1, RZ ;  /* 0x000000011111e810 */ /* 0x000fe20007ffe0ff */
[----:B------:R-:W-:Y:S01]  /*5270*/  @!P5 VIADD R8, R8, 0x1 ;  /* 0x000000010808d836 */ /* 0x000fe20000000000 */
[----:B------:R-:W-:-:S02]  /*5280*/  ISETP.GE.U32.AND P3, PT, R14, R13, PT ;  /* 0x0000000d0e00720c */ /* 0x000fc40003f66070 */
[----:B------:R-:W-:Y:S02]  /*5290*/  ISETP.GE.U32.AND P4, PT, R18, R13, PT ;  /* 0x0000000d1200720c */ /* 0x000fe40003f86070 */
[-C--:B------:R-:W-:Y:S01]  /*52a0*/  LOP3.LUT R13, R7, R4.reuse, RZ, 0x3c, !PT ;  /* 0x00000004070d7212 */ /* 0x080fe200078e3cff */
[----:B0-----:R-:W-:Y:S01]  /*52b0*/  IMAD.MOV R19, RZ, RZ, -R9 ;  /* 0x000000ffff137224 */ /* 0x001fe200078e0a09 */
[----:B------:R-:W-:Y:S02]  /*52c0*/  LOP3.LUT R14, R11, R4, RZ, 0x3c, !PT ;  /* 0x000000040b0e7212 */ /* 0x000fe400078e3cff */
[----:B------:R-:W-:Y:S01]  /*52d0*/  ISETP.GE.AND P2, PT, R13, RZ, PT ;  /* 0x000000ff0d00720c */ /* 0x000fe20003f46270 */
[----:B------:R-:W-:Y:S01]  /*52e0*/  IMAD R19, R19, R12, RZ ;  /* 0x0000000c13137224 */ /* 0x000fe200078e02ff */
[----:B------:R-:W-:Y:S02]  /*52f0*/  ISETP.GE.AND P1, PT, R14, RZ, PT ;  /* 0x000000ff0e00720c */ /* 0x000fe40003f26270 */
[----:B------:R-:W-:Y:S01]  /*5300*/  LOP3.LUT R14, RZ, R4, RZ, 0x33, !PT ;  /* 0x00000004ff0e7212 */ /* 0x000fe200078e33ff */
[----:B------:R-:W-:Y:S01]  /*5310*/  @P3 VIADD R8, R8, 0x1 ;  /* 0x0000000108083836 */ /* 0x000fe20000000000 */
[----:B------:R-:W-:Y:S01]  /*5320*/  ISETP.NE.AND P3, PT, R4, RZ, PT ;  /* 0x000000ff0400720c */ /* 0x000fe20003f65270 */
[----:B------:R-:W-:Y:S01]  /*5330*/  @P4 VIADD R17, R17, 0x1 ;  /* 0x0000000111114836 */ /* 0x000fe20000000000 */
[----:B-1----:R-:W-:-:S05]  /*5340*/  IABS R18, R10 ;  /* 0x0000000a00127213 */ /* 0x002fca0000000000 */
[----:B------:R-:W-:Y:S02]  /*5350*/  @!P2 IMAD.MOV R8, RZ, RZ, -R8 ;  /* 0x000000ffff08a224 */ /* 0x000fe400078e0a08 */
[----:B------:R-:W-:-:S03]  /*5360*/  @!P1 IADD3 R17, PT, PT, -R17, RZ, RZ ;  /* 0x000000ff11119210 */ /* 0x000fc60007ffe1ff */
        /* <DEDUP_REMOVED lines=12> */
[----:B------:R-:W-:Y:S01]  /*5430*/  IADD3 R20, PT, PT, -R18, RZ, RZ ;  /* 0x000000ff12147210 */ /* 0x000fe20007ffe1ff */
[----:B0-----:R-:W0:Y:S02]  /*5440*/  MUFU.RCP R22, R22 ;  /* 0x0000001600167308 */ /* 0x001e240000001000 */
        /* <DEDUP_REMOVED lines=58> */
[----:B------:R-:W-:Y:S01]  /*57f0*/  IMAD R20, R4, R9, R7 ;  /* 0x0000000904147224 */ /* 0x000fe200078e0207 */
[----:B------:R-:W-:Y:S01]  /*5800*/  @!P2 IADD3 R8, PT, PT, -R8, RZ, RZ ;  /* 0x000000ff0808a210 */ /* 0x000fe20007ffe1ff */
[----:B------:R-:W-:Y:S02]  /*5810*/  IMAD R22, R5, R14, R2 ;  /* 0x0000000e05167224 */ /* 0x000fe400078e0202 */
[----:B------:R-:W-:Y:S01]  /*5820*/  IMAD.MOV R9, RZ, RZ, -R17 ;  /* 0x000000ffff097224 */ /* 0x000fe200078e0a11 */
[----:B------:R-:W-:Y:S01]  /*5830*/  SEL R8, R23, R8, !P3 ;  /* 0x0000000817087207 */ /* 0x000fe20005800000 */
[----:B------:R-:W-:Y:S02]  /*5840*/  IMAD.MOV R5, RZ, RZ, -R19 ;  /* 0x000000ffff057224 */ /* 0x000fe400078e0a13 */
[----:B------:R-:W-:Y:S01]  /*5850*/  @!P1 IMAD.MOV R12, RZ, RZ, -R12 ;  /* 0x000000ffff0c9224 */ /* 0x000fe200078e0a0c */
[----:B------:R-:W-:Y:S01]  /*5860*/  IADD3 R7, PT, PT, -R8, RZ, RZ ;  /* 0x000000ff08077210 */ /* 0x000fe20007ffe1ff */
[----:B------:R-:W-:-:S02]  /*5870*/  IMAD.MOV R14, RZ, RZ, -R21 ;  /* 0x000000ffff0e7224 */ /* 0x000fc400078e0a15 */
[----:B------:R-:W-:Y:S01]  /*5880*/  IMAD R11, R4, R9, R11 ;  /* 0x00000009040b7224 */ /* 0x000fe200078e020b */
[----:B------:R-:W-:Y:S01]  /*5890*/  SEL R12, R23, R12, !P3 ;  /* 0x0000000c170c7207 */ /* 0x000fe20005800000 */
[C---:B------:R-:W-:Y:S02]  /*58a0*/  IMAD R4, R6.reuse, R5, R13 ;  /* 0x0000000506047224 */ /* 0x040fe400078e020d */
[----:B------:R-:W-:Y:S02]  /*58b0*/  IMAD R17, R6, R14, R17 ;  /* 0x0000000e06117224 */ /* 0x000fe400078e0211 */
[----:B------:R-:W-:Y:S02]  /*58c0*/  IMAD R6, R18, UR15, RZ ;  /* 0x0000000f12067c24 */ /* 0x000fe4000f8e02ff */
[----:B------:R-:W-:Y:S02]  /*58d0*/  IMAD R5, R20, UR14, RZ ;  /* 0x0000000e14057c24 */ /* 0x000fe4000f8e02ff */
[----:B------:R-:W-:-:S02]  /*58e0*/  IMAD R4, R4, UR13, RZ ;  /* 0x0000000d04047c24 */ /* 0x000fc4000f8e02ff */
        /* <DEDUP_REMOVED lines=32> */
[----:B------:R-:W-:Y:S01]  /*5af0*/  IADD3 R16, P0, PT, R2, UR5, RZ ;  /* 0x0000000502107c10 */ /* 0x000fe2000ff1e0ff */
[----:B------:R0:W-:Y:S04]  /*5b00*/  STG.E.U16 desc[UR10][R4.64], RZ ;  /* 0x000000ff04007986 */ /* 0x0001e8000c10150a */
[----:B------:R0:W-:Y:S01]  /*5b10*/  STG.E.U16 desc[UR10][R6.64], RZ ;  /* 0x000000ff06007986 */ /* 0x0001e2000c10150a */
[----:B------:R-:W-:Y:S01]  /*5b20*/  IMAD.X R15, RZ, RZ, R15, P0 ;  /* 0x000000ffff0f7224 */ /* 0x000fe200000e060f */
[----:B------:R-:W-:-:S04]  /*5b30*/  ISETP.GE.U32.AND P0, PT, R16, UR6, PT ;  /* 0x0000000610007c0c */ /* 0x000fc8000bf06070 */
[----:B------:R-:W-:-:S13]  /*5b40*/  ISETP.GE.AND.EX P0, PT, R15, UR7, PT, P0 ;  /* 0x000000070f007c0c */ /* 0x000fda000bf06300 */
[----:B0-----:R-:W-:Y:S05]  /*5b50*/  @!P0 BRA `(.L_x_555) ;  /* 0xfffffff000a48947 */ /* 0x001fea000383ffff */
[----:B------:R-:W-:Y:S05]  /*5b60*/  BSYNC.RECONVERGENT B0 ;  /* 0x0000000000007941 */ /* 0x000fea0003800200 */
.L_x_554:
[----:B------:R-:W-:Y:S05]  /*5b70*/  EXIT ;  /* 0x000000000000794d */ /* 0x000fea0003800000 */
.L_x_548:
[----:B------:R-:W-:Y:S01]  /*5b80*/  IADD3 R0, P0, PT, R16, UR5, RZ ;  /* 0x0000000510007c10 */ /* 0x000fe2000ff1e0ff */
[----:B------:R-:W-:Y:S03]  /*5b90*/  BSSY.RECONVERGENT B0, `(.L_x_556) ;  /* 0x0000027000007945 */ /* 0x000fe60003800200 */
[C---:B------:R-:W-:Y:S01]  /*5ba0*/  ISETP.GT.U32.AND P1, PT, R0.reuse, UR6, PT ;  /* 0x0000000600007c0c */ /* 0x040fe2000bf24070 */
[----:B------:R-:W-:Y:S01]  /*5bb0*/  IMAD.X R2, RZ, RZ, R15, P0 ;  /* 0x000000ffff027224 */ /* 0x000fe200000e060f */
[----:B------:R-:W-:-:S04]  /*5bc0*/  ISETP.GE.U32.AND P0, PT, R0, UR6, PT ;  /* 0x0000000600007c0c */ /* 0x000fc8000bf06070 */
[C---:B------:R-:W-:Y:S02]  /*5bd0*/  ISETP.GT.U32.AND.EX P1, PT, R2.reuse, UR7, PT, P1 ;  /* 0x0000000702007c0c */ /* 0x040fe4000bf24110 */
        /* <DEDUP_REMOVED lines=13> */
[----:B0-----:R-:W-:-:S06]  /*5cb0*/  IADD3 R8, PT, PT, R7, 0xffffffe, RZ ;  /* 0x0ffffffe07087810 */ /* 0x001fcc0007ffe0ff */
        /* <DEDUP_REMOVED lines=14> */
.L_x_557:
[----:B------:R-:W-:Y:S01]  /*5da0*/  IMAD.MOV.U32 R5, RZ, RZ, R6 ;  /* 0x000000ffff057224 */ /* 0x000fe200078e0006 */
[----:B------:R-:W-:Y:S01]  /*5db0*/  MOV R4, 0x5de0 ;  /* 0x00005de000047802 */ /* 0x000fe20000000f00 */
[----:B------:R-:W-:-:S07]  /*5dc0*/  IMAD.U32 R6, RZ, RZ, UR5 ;  /* 0x00000005ff067e24 */ /* 0x000fce000f8e00ff */
[----:B------:R-:W-:Y:S05]  /*5dd0*/  CALL.REL.NOINC `($__internal_20_$__cuda_sm20_div_u64) ;  /* 0x0000001800247944 */ /* 0x000fea0003c00000 */
[----:B------:R-:W-:Y:S01]  /*5de0*/  MOV R4, R6 ;  /* 0x0000000600047202 */ /* 0x000fe20000000f00 */
[----:B------:R-:W-:-:S07]  /*5df0*/  IMAD.MOV.U32 R5, RZ, RZ, R7 ;  /* 0x000000ffff057224 */ /* 0x000fce00078e0007 */
.L_x_558:
[----:B------:R-:W-:Y:S05]  /*5e00*/  BSYNC.RECONVERGENT B0 ;  /* 0x0000000000007941 */ /* 0x000fea0003800200 */
.L_x_556:
        /* <DEDUP_REMOVED lines=21> */
[----:B0-----:R-:W-:Y:S02]  /*5f60*/  HFMA2 R6, -RZ, RZ, 0, 0 ;  /* 0x00000000ff067431 */ /* 0x001fe400000001ff */
        /* <DEDUP_REMOVED lines=15> */
[----:B------:R-:W-:Y:S01]  /*6060*/  LOP3.LUT R6, R16, R3, RZ, 0x3c, !PT ;  /* 0x0000000310067212 */ /* 0x000fe200078e3cff */
[----:B------:R-:W5:Y:S01]  /*6070*/  LDC R5, c[0x0][0x3c0] ;  /* 0x0000f000ff057b82 */ /* 0x000f620000000800 */
[----:B0-----:R-:W-:Y:S02]  /*6080*/  IMAD.MOV.U32 R8, RZ, RZ, RZ ;  /* 0x000000ffff087224 */ /* 0x001fe400078e00ff */
[----:B------:R-:W-:Y:S01]  /*6090*/  ISETP.GE.AND P3, PT, R6, RZ, PT ;  /* 0x000000ff0600720c */ /* 0x000fe20003f66270 */
[----:B---3--:R-:W-:-:S06]  /*60a0*/  IMAD.MOV R6, RZ, RZ, -R9 ;  /* 0x000000ffff067224 */ /* 0x008fcc00078e0a09 */
[----:B------:R-:W-:Y:S01]  /*60b0*/  @P2 IADD3 R7, PT, PT, R7, 0x1, RZ ;  /* 0x0000000107072810 */ /* 0x000fe20007ffe0ff */
        /* <DEDUP_REMOVED lines=8> */
[----:B------:R-:W-:-:S05]  /*6140*/  IMAD.HI.U32 R6, R13, R8, RZ ;  /* 0x000000080d067227 */ /* 0x000fca00078e00ff */
[----:B------:R-:W-:-:S05]  /*6150*/  IADD3 R9, PT, PT, -R6, RZ, RZ ;  /* 0x000000ff06097210 */ /* 0x000fca0007ffe1ff */
        /* <DEDUP_REMOVED lines=45> */
[----:B------:R-:W-:-:S04]  /*6430*/  IMAD.MOV.U32 R10, RZ, RZ, R12 ;  /* 0x000000ffff0a7224 */ /* 0x000fc800078e000c */
[----:B------:R-:W-:-:S04]  /*6440*/  IMAD.HI.U32 R9, R9, R10, RZ ;  /* 0x0000000a09097227 */ /* 0x000fc800078e00ff */
[----:B------:R-:W-:-:S04]  /*6450*/  IMAD.MOV R11, RZ, RZ, -R9 ;  /* 0x000000ffff0b7224 */ /* 0x000fc800078e0a09 */
[----:B------:R-:W-:-:S05]  /*6460*/  IMAD R10, R13, R11, R10 ;  /* 0x0000000b0d0a7224 */ /* 0x000fca00078e020a */
[----:B------:R-:W-:-:S13]  /*6470*/  ISETP.GT.U32.AND P2, PT, R13, R10, PT ;  /* 0x0000000a0d00720c */ /* 0x000fda0003f44070 */
[-C--:B------:R-:W-:Y:S01]  /*6480*/  @!P2 IADD3 R10, PT, PT, R10, -R13.reuse, RZ ;  /* 0x8000000d0a0aa210 */ /* 0x080fe20007ffe0ff */
[----:B------:R-:W-:Y:S01]  /*6490*/  @!P2 VIADD R9, R9, 0x1 ;  /* 0x000000010909a836 */ /* 0x000fe20000000000 */
[----:B------:R-:W-:Y:S02]  /*64a0*/  ISETP.NE.AND P2, PT, R8, RZ, PT ;  /* 0x000000ff0800720c */ /* 0x000fe40003f45270 */
[----:B------:R-:W-:Y:S02]  /*64b0*/  ISETP.GE.U32.AND P1, PT, R10, R13, PT ;  /* 0x0000000d0a00720c */ /* 0x000fe40003f26070 */
[----:B------:R-:W-:-:S04]  /*64c0*/  LOP3.LUT R10, R15, R8, RZ, 0x3c, !PT ;  /* 0x000000080f0a7212 */ /* 0x000fc800078e3cff */
[----:B------:R-:W-:Y:S02]  /*64d0*/  ISETP.GE.AND P3, PT, R10, RZ, PT ;  /* 0x000000ff0a00720c */ /* 0x000fe40003f66270 */
[----:B------:R-:W0:Y:S05]  /*64e0*/  LDC.64 R10, c[0x0][0x410] ;  /* 0x00010400ff0a7b82 */ /* 0x000e2a0000000a00 */
[----:B------:R-:W-:-:S04]  /*64f0*/  @P1 VIADD R9, R9, 0x1 ;  /* 0x0000000109091836 */ /* 0x000fc80000000000 */
[----:B------:R-:W-:-:S04]  /*6500*/  IMAD.MOV.U32 R12, RZ, RZ, R9 ;  /* 0x000000ffff0c7224 */ /* 0x000fc800078e0009 */
[----:B------:R-:W-:Y:S01]  /*6510*/  @!P3 IMAD.MOV R12, RZ, RZ, -R12 ;  /* 0x000000ffff0cb224 */ /* 0x000fe200078e0a0c */
[----:B------:R-:W-:-:S04]  /*6520*/  @!P2 LOP3.LUT R12, RZ, R8, RZ, 0x33, !PT ;  /* 0x00000008ff0ca212 */ /* 0x000fc800078e33ff */
[----:B------:R-:W-:-:S05]  /*6530*/  IADD3 R13, PT, PT, -R12, RZ, RZ ;  /* 0x000000ff0c0d7210 */ /* 0x000fca0007ffe1ff */
[----:B------:R-:W-:-:S04]  /*6540*/  IMAD R13, R8, R13, R15 ;  /* 0x0000000d080d7224 */ /* 0x000fc800078e020f */
[----:B0-----:R-:W-:-:S06]  /*6550*/  IMAD.WIDE R8, R13, 0x2, R10 ;  /* 0x000000020d087825 */ /* 0x001fcc00078e020a */
[----:B------:R-:W3:Y:S01]  /*6560*/  LDG.E.U16 R8, desc[UR10][R8.64] ;  /* 0x0000000a08087981 */ /* 0x000ee2000c1e1500 */
[----:B------:R-:W-:Y:S02]  /*6570*/  IMAD.MOV R10, RZ, RZ, -R7 ;  /* 0x000000ffff0a7224 */ /* 0x000fe400078e0a07 */
[----:B------:R-:W-:Y:S02]  /*6580*/  IMAD.MOV R11, RZ, RZ, -R6 ;  /* 0x000000ffff0b7224 */ /* 0x000fe400078e0a06 */
[----:B------:R-:W-:Y:S01]  /*6590*/  IMAD.MOV R14, RZ, RZ, -R15 ;  /* 0x000000ffff0e7224 */ /* 0x000fe200078e0a0f */
[----:B------:R-:W-:Y:S01]  /*65a0*/  MOV R15, R2 ;  /* 0x00000002000f7202 */ /* 0x000fe20000000f00 */
[----:B------:R-:W-:Y:S02]  /*65b0*/  IMAD R10, R3, R10, R16 ;  /* 0x0000000a030a7224 */ /* 0x000fe400078e0210 */
[----:B------:R-:W-:Y:S02]  /*65c0*/  IMAD R4, R4, R11, R7 ;  /* 0x0000000b04047224 */ /* 0x000fe400078e0207 */
[----:B------:R-:W-:-:S02]  /*65d0*/  IMAD R3, R5, R14, R6 ;  /* 0x0000000e05037224 */ /* 0x000fc400078e0206 */
[----:B-1----:R-:W-:Y:S02]  /*65e0*/  IMAD R5, R10, UR15, RZ ;  /* 0x0000000f0a057c24 */ /* 0x002fe4000f8e02ff */
[----:B------:R-:W-:Y:S02]  /*65f0*/  IMAD R4, R4, UR14, RZ ;  /* 0x0000000e04047c24 */ /* 0x000fe4000f8e02ff */
[----:B------:R-:W-:Y:S01]  /*6600*/  IMAD R3, R3, UR13, RZ ;  /* 0x0000000d03037c24 */ /* 0x000fe2000f8e02ff */
[--C-:B------:R-:W-:Y:S01]  /*6610*/  SHF.R.S32.HI R6, RZ, 0x1f, R5.reuse ;  /* 0x0000001fff067819 */ /* 0x100fe20000011405 */
[----:B------:R-:W-:Y:S02]  /*6620*/  IMAD R13, R13, UR12, RZ ;  /* 0x0000000c0d0d7c24 */ /* 0x000fe4000f8e02ff */
[----:B--2---:R-:W-:Y:S01]  /*6630*/  IMAD R12, R12, UR4, RZ ;  /* 0x000000040c0c7c24 */ /* 0x004fe2000f8e02ff */
[----:B------:R-:W-:Y:S01]  /*6640*/  IADD3 R5, P1, P2, R3, R4, R5 ;  /* 0x0000000403057210 */ /* 0x000fe20007a3e005 */
[----:B------:R-:W-:Y:S01]  /*6650*/  IMAD.MOV.U32 R16, RZ, RZ, R0 ;  /* 0x000000ffff107224 */ /* 0x000fe200078e0000 */
[----:B------:R-:W-:-:S02]  /*6660*/  SHF.R.S32.HI R4, RZ, 0x1f, R4 ;  /* 0x0000001fff047819 */ /* 0x000fc40000011404 */
        /* <DEDUP_REMOVED lines=8> */
[----:B---3--:R-:W-:-:S04]  /*66f0*/  IMAD.U32 R8, R8, 0x10000, RZ ;  /* 0x0001000008087824 */ /* 0x008fc800078e00ff */
[----:B------:R-:W-:-:S05]  /*6700*/  FADD.FTZ R8, RZ, R8 ;  /* 0x00000008ff087221 */ /* 0x000fca0000010000 */
[----:B------:R-:W-:-:S05]  /*6710*/  F2FP.BF16.F32.PACK_AB R8, RZ, R8 ;  /* 0x00000008ff08723e */ /* 0x000fca00000010ff */
[----:B------:R0:W-:Y:S02]  /*6720*/  STG.E.U16 desc[UR10][R4.64], R8 ;  /* 0x0000000804007986 */ /* 0x0001e4000c10150a */
.L_x_560:
[----:B------:R-:W-:Y:S05]  /*6730*/  BSYNC.RECONVERGENT B0 ;  /* 0x0000000000007941 */ /* 0x000fea0003800200 */
.L_x_559:
[----:B------:R-:W-:Y:S05]  /*6740*/  @!P0 EXIT ;  /* 0x000000000000894d */ /* 0x000fea0003800000 */
[----:B------:R-:W0:Y:S01]  /*6750*/  LDC R0, c[0x0][0x3c8] ;  /* 0x0000f200ff007b82 */ /* 0x000e220000000800 */
[----:B------:R-:W-:Y:S01]  /*6760*/  BSSY.RECONVERGENT B0, `(.L_x_561) ;  /* 0x00000ef000007945 */ /* 0x000fe20003800200 */
[----:B------:R-:W1:Y:S01]  /*6770*/  LDCU UR4, c[0x0][0x3cc] ;  /* 0x00007980ff0477ac */ /* 0x000e620008000800 */
[----:B------:R-:W2:Y:S01]  /*6780*/  LDCU.64 UR8, c[0x0][0x3b0] ;  /* 0x00007600ff0877ac */ /* 0x000ea20008000a00 */
[----:B------:R-:W3:Y:S01]  /*6790*/  LDCU.128 UR12, c[0x0][0x3d0] ;  /* 0x00007a00ff0c77ac */ /* 0x000ee20008000c00 */
[----:B0-----:R-:W-:-:S04]  /*67a0*/  IABS R4, R0 ;  /* 0x0000000000047213 */ /* 0x001fc80000000000 */
[----:B------:R-:W0:Y:S08]  /*67b0*/  I2F.RP R0, R4 ;  /* 0x0000000400007306 */ /* 0x000e300000209400 */
[----:B0-----:R-:W0:Y:S02]  /*67c0*/  MUFU.RCP R0, R0 ;  /* 0x0000000000007308 */ /* 0x001e240000001000 */
[----:B0-----:R-:W-:-:S06]  /*67d0*/  VIADD R2, R0, 0xffffffe ;  /* 0x0ffffffe00027836 */ /* 0x001fcc0000000000 */
[----:B------:R0:W4:Y:S02]  /*67e0*/  F2I.FTZ.U32.TRUNC.NTZ R3, R2 ;  /* 0x0000000200037305 */ /* 0x000124000021f000 */
[----:B0-----:R-:W-:Y:S02]  /*67f0*/  IMAD.MOV.U32 R2, RZ, RZ, RZ ;  /* 0x000000ffff027224 */ /* 0x001fe400078e00ff */
[----:B----4-:R-:W-:-:S04]  /*6800*/  IMAD.MOV R5, RZ, RZ, -R3 ;  /* 0x000000ffff057224 */ /* 0x010fc800078e0a03 */
[----:B------:R-:W-:-:S04]  /*6810*/  IMAD R5, R5, R4, RZ ;  /* 0x0000000405057224 */ /* 0x000fc800078e02ff */
[----:B-123--:R-:W-:-:S07]  /*6820*/  IMAD.HI.U32 R5, R3, R5, R2 ;  /* 0x0000000503057227 */ /* 0x00efce00078e0002 */
.L_x_562:
[----:B------:R-:W0:Y:S01]  /*6830*/  LDC R0, c[0x0][0x3c4] ;  /* 0x0000f100ff007b82 */ /* 0x000e220000000800 */
[----:B------:R-:W-:-:S05]  /*6840*/  IABS R2, R16 ;  /* 0x0000001000027213 */ /* 0x000fca0000000000 */
[----:B------:R-:W-:Y:S02]  /*6850*/  IMAD.HI.U32 R5, R5, R2, RZ ;  /* 0x0000000205057227 */ /* 0x000fe400078e00ff */
[----:B------:R-:W1:Y:S03]  /*6860*/  LDC R9, c[0x0][0x3c8] ;  /* 0x0000f200ff097b82 */ /* 0x000e660000000800 */
[----:B------:R-:W-:-:S05]  /*6870*/  IADD3 R3, PT, PT, -R5, RZ, RZ ;  /* 0x000000ff05037210 */ /* 0x000fca0007ffe1ff */
[----:B------:R-:W2:Y:S01]  /*6880*/  LDC R8, c[0x0][0x3c0] ;  /* 0x0000f000ff087b82 */ /* 0x000ea20000000800 */
[----:B0-----:R-:W-:-:S07]  /*6890*/  IABS R10, R0 ;  /* 0x00000000000a7213 */ /* 0x001fce0000000000 */
[----:B------:R-:W0:Y:S01]  /*68a0*/  LDC R12, c[0x0][0x3bc] ;  /* 0x0000ef00ff0c7b82 */ /* 0x000e220000000800 */
[----:B------:R-:W-:Y:S01]  /*68b0*/  LOP3.LUT R21, RZ, R0, RZ, 0x33, !PT ;  /* 0x00000000ff157212 */ /* 0x000fe200078e33ff */
[----:B------:R-:W3:Y:S01]  /*68c0*/  I2F.RP R6, R10 ;  /* 0x0000000a00067306 */ /* 0x000ee20000209400 */
[-C--:B-1----:R-:W-:Y:S02]  /*68d0*/  IABS R11, R9.reuse ;  /* 0x00000009000b7213 */ /* 0x082fe40000000000 */
[----:B------:R-:W-:-:S05]  /*68e0*/  LOP3.LUT R17, RZ, R9, RZ, 0x33, !PT ;  /* 0x00000009ff117212 */ /* 0x000fca00078e33ff */
[----:B------:R-:W1:Y:S01]  /*68f0*/  I2F.RP R22, R11 ;  /* 0x0000000b00167306 */ /* 0x000e620000209400 */
[----:B------:R-:W-:Y:S01]  /*6900*/  IMAD R3, R11, R3, R2 ;  /* 0x000000030b037224 */ /* 0x000fe200078e0202 */
[----:B------:R-:W-:Y:S02]  /*6910*/  LOP3.LUT R2, R16, R9, RZ, 0x3c, !PT ;  /* 0x0000000910027212 */ /* 0x000fe400078e3cff */
[-C--:B--2---:R-:W-:Y:S02]  /*6920*/  IABS R14, R8.reuse ;  /* 0x00000008000e7213 */ /* 0x084fe40000000000 */
[----:B------:R-:W-:Y:S02]  /*6930*/  ISETP.GT.U32.AND P1, PT, R4, R3, PT ;  /* 0x000000030400720c */ /* 0x000fe40003f24070 */
[----:B---3--:R-:W2:Y:S01]  /*6940*/  MUFU.RCP R6, R6 ;  /* 0x0000000600067308 */ /* 0x008ea20000001000 */
[----:B------:R-:W-:Y:S02]  /*6950*/  ISETP.GE.AND P2, PT, R2, RZ, PT ;  /* 0x000000ff0200720c */ /* 0x000fe40003f46270 */
[----:B------:R-:W-:-:S02]  /*6960*/  LOP3.LUT R26, RZ, R8, RZ, 0x33, !PT ;  /* 0x00000008ff1a7212 */ /* 0x000fc400078e33ff */
[-C--:B0-----:R-:W-:Y:S02]  /*6970*/  IABS R20, R12.reuse ;  /* 0x0000000c00147213 */ /* 0x081fe40000000000 */
[----:B------:R-:W-:Y:S01]  /*6980*/  LOP3.LUT R24, RZ, R12, RZ, 0x33, !PT ;  /* 0x0000000cff187212 */ /* 0x000fe200078e33ff */
[----:B-1----:R-:W0:Y:S03]  /*6990*/  MUFU.RCP R22, R22 ;  /* 0x0000001600167308 */ /* 0x002e260000001000 */
[----:B------:R-:W-:Y:S02]  /*69a0*/  @!P1 IMAD.IADD R3, R3, 0x1, -R11 ;  /* 0x0000000103039824 */ /* 0x000fe400078e0a0b */
[----:B------:R-:W-:-:S03]  /*69b0*/  @!P1 VIADD R5, R5, 0x1 ;  /* 0x0000000105059836 */ /* 0x000fc60000000000 */
[----:B------:R-:W-:Y:S01]  /*69c0*/  ISETP.GE.U32.AND P0, PT, R3, R4, PT ;  /* 0x000000040300720c */ /* 0x000fe20003f06070 */
[----:B--2---:R-:W-:-:S04]  /*69d0*/  VIADD R18, R6, 0xffffffe ;  /* 0x0ffffffe06127836 */ /* 0x004fc80000000000 */
[----:B------:R1:W2:Y:S01]  /*69e0*/  F2I.FTZ.U32.TRUNC.NTZ R19, R18 ;  /* 0x0000001200137305 */ /* 0x0002a2000021f000 */
[----:B0-----:R-:W-:-:S07]  /*69f0*/  VIADD R31, R22, 0xffffffe ;  /* 0x0ffffffe161f7836 */ /* 0x001fce0000000000 */
[----:B------:R-:W-:Y:S01]  /*6a00*/  @P0 VIADD R5, R5, 0x1 ;  /* 0x0000000105050836 */ /* 0x000fe20000000000 */
[----:B------:R-:W-:Y:S01]  /*6a10*/  ISETP.NE.AND P0, PT, R9, RZ, PT ;  /* 0x000000ff0900720c */ /* 0x000fe20003f05270 */
[----:B-1----:R-:W-:Y:S02]  /*6a20*/  IMAD.MOV.U32 R18, RZ, RZ, RZ ;  /* 0x000000ffff127224 */ /* 0x002fe400078e00ff */
[----:B------:R-:W-:Y:S01]  /*6a30*/  @!P2 IMAD.MOV R5, RZ, RZ, -R5 ;  /* 0x000000ffff05a224 */ /* 0x000fe200078e0a05 */
[----:B--2---:R-:W-:-:S04]  /*6a40*/  IADD3 R3, PT, PT, RZ, -R19, RZ ;  /* 0x80000013ff037210 */ /* 0x004fc80007ffe0ff */
[----:B------:R-:W-:Y:S02]  /*6a50*/  SEL R13, R17, R5, !P0 ;  /* 0x00000005110d7207 */ /* 0x000fe40004000000 */
[----:B------:R-:W0:Y:S01]  /*6a60*/  I2F.RP R5, R14 ;  /* 0x0000000e00057306 */ /* 0x000e220000209400 */
[----:B------:R-:W-:Y:S01]  /*6a70*/  IMAD R3, R3, R10, RZ ;  /* 0x0000000a03037224 */ /* 0x000fe200078e02ff */
[----:B------:R-:W-:-:S03]  /*6a80*/  IABS R2, R13 ;  /* 0x0000000d00027213 */ /* 0x000fc60000000000 */
[----:B------:R-:W-:-:S04]  /*6a90*/  IMAD.HI.U32 R18, R19, R3, R18 ;  /* 0x0000000313127227 */ /* 0x000fc800078e0012 */
[----:B------:R-:W-:-:S04]  /*6aa0*/  IMAD.MOV.U32 R3, RZ, RZ, R2 ;  /* 0x000000ffff037224 */ /* 0x000fc800078e0002 */
[----:B------:R-:W-:Y:S01]  /*6ab0*/  IMAD.HI.U32 R2, R18, R3, RZ ;  /* 0x0000000312027227 */ /* 0x000fe200078e00ff */
[----:B0-----:R-:W0:Y:S03]  /*6ac0*/  MUFU.RCP R5, R5 ;  /* 0x0000000500057308 */ /* 0x001e260000001000 */
[----:B------:R-:W-:-:S04]  /*6ad0*/  IMAD.MOV R4, RZ, RZ, -R2 ;  /* 0x000000ffff047224 */ /* 0x000fc800078e0a02 */
[----:B------:R-:W-:Y:S01]  /*6ae0*/  IMAD R3, R10, R4, R3 ;  /* 0x000000040a037224 */ /* 0x000fe200078e0203 */
[----:B------:R-:W-:-:S04]  /*6af0*/  LOP3.LUT R4, R13, R0, RZ, 0x3c, !PT ;  /* 0x000000000d047212 */ /* 0x000fc800078e3cff */
[----:B------:R-:W-:Y:S02]  /*6b00*/  ISETP.GT.U32.AND P2, PT, R10, R3, PT ;  /* 0x000000030a00720c */ /* 0x000fe40003f44070 */
[----:B------:R-:W-:Y:S01]  /*6b10*/  ISETP.GE.AND P3, PT, R4, RZ, PT ;  /* 0x000000ff0400720c */ /* 0x000fe20003f66270 */
[----:B0-----:R-:W-:Y:S02]  /*6b20*/  VIADD R6, R5, 0xffffffe ;  /* 0x0ffffffe05067836 */ /* 0x001fe40000000000 */
[----:B------:R-:W0:Y:S08]  /*6b30*/  I2F.RP R5, R20 ;  /* 0x0000001400057306 */ /* 0x000e300000209400 */
[----:B------:R-:W-:Y:S01]  /*6b40*/  @!P2 IADD3 R3, PT, PT, R3, -R10, RZ ;  /* 0x8000000a0303a210 */ /* 0x000fe20007ffe0ff */
[----:B------:R-:W-:-:S03]  /*6b50*/  @!P2 VIADD R2, R2, 0x1 ;  /* 0x000000010202a836 */ /* 0x000fc60000000000 */
[----:B------:R-:W-:Y:S02]  /*6b60*/  ISETP.GE.U32.AND P1, PT, R3, R10, PT ;  /* 0x0000000a0300720c */ /* 0x000fe40003f26070 */
[----:B------:R-:W1:Y:S08]  /*6b70*/  F2I.FTZ.U32.TRUNC.NTZ R3, R6 ;  /* 0x0000000600037305 */ /* 0x000e70000021f000 */
[----:B0-----:R-:W0:Y:S03]  /*6b80*/  MUFU.RCP R5, R5 ;  /* 0x0000000500057308 */ /* 0x001e260000001000 */
[----:B------:R-:W-:Y:S01]  /*6b90*/  @P1 VIADD R2, R2, 0x1 ;  /* 0x0000000102021836 */ /* 0x000fe20000000000 */
[----:B------:R-:W-:Y:S01]  /*6ba0*/  ISETP.NE.AND P1, PT, R0, RZ, PT ;  /* 0x000000ff0000720c */ /* 0x000fe20003f25270 */
[----:B-1----:R-:W-:-:S03]  /*6bb0*/  IMAD.MOV R23, RZ, RZ, -R3 ;  /* 0x000000ffff177224 */ /* 0x002fc600078e0a03 */
[----:B------:R-:W-:Y:S01]  /*6bc0*/  @!P3 IADD3 R2, PT, PT, -R2, RZ, RZ ;  /* 0x000000ff0202b210 */ /* 0x000fe20007ffe1ff */
[----:B------:R-:W-:-:S03]  /*6bd0*/  IMAD R23, R23, R14, RZ ;  /* 0x0000000e17177224 */ /* 0x000fc600078e02ff */
[----:B------:R-:W-:Y:S01]  /*6be0*/  SEL R19, R21, R2, !P1 ;  /* 0x0000000215137207 */ /* 0x000fe20004800000 */
[----:B------:R-:W-:-:S03]  /*6bf0*/  IMAD.MOV.U32 R2, RZ, RZ, RZ ;  /* 0x000000ffff027224 */ /* 0x000fc600078e00ff */
[----:B------:R-:W-:Y:S01]  /*6c00*/  IABS R4, R19 ;  /* 0x0000001300047213 */ /* 0x000fe20000000000 */
[----:B------:R-:W-:Y:S01]  /*6c10*/  IMAD.HI.U32 R23, R3, R23, R2 ;  /* 0x0000001703177227 */ /* 0x000fe200078e0002 */
[----:B0-----:R-:W-:Y:S02]  /*6c20*/  IADD3 R6, PT, PT, R5, 0xffffffe, RZ ;  /* 0x0ffffffe05067810 */ /* 0x001fe40007ffe0ff */
[----:B------:R-:W-:Y:S01]  /*6c30*/  F2I.FTZ.U32.TRUNC.NTZ R5, R31 ;  /* 0x0000001f00057305 */ /* 0x000fe2000021f000 */
[----:B------:R-:W-:-:S04]  /*6c40*/  IMAD.MOV.U32 R3, RZ, RZ, R4 ;  /* 0x000000ffff037224 */ /* 0x000fc800078e0004 */
[----:B------:R-:W-:-:S04]  /*6c50*/  IMAD.HI.U32 R2, R23, R3, RZ ;  /* 0x0000000317027227 */ /* 0x000fc800078e00ff */
[----:B------:R-:W-:-:S04]  /*6c60*/  IMAD.MOV R4, RZ, RZ, -R2 ;  /* 0x000000ffff047224 */ /* 0x000fc800078e0a02 */
[----:B------:R-:W-:Y:S01]  /*6c70*/  IMAD R3, R14, R4, R3 ;  /* 0x000000040e037224 */ /* 0x000fe200078e0203 */
[----:B------:R-:W-:-:S04]  /*6c80*/  LOP3.LUT R4, R19, R8, RZ, 0x3c, !PT ;  /* 0x0000000813047212 */ /* 0x000fc800078e3cff */
[----:B------:R-:W-:Y:S02]  /*6c90*/  ISETP.GT.U32.AND P3, PT, R14, R3, PT ;  /* 0x000000030e00720c */ /* 0x000fe40003f64070 */
[----:B------:R-:W-:-:S11]  /*6ca0*/  ISETP.GE.AND P4, PT, R4, RZ, PT ;  /* 0x000000ff0400720c */ /* 0x000fd60003f86270 */
[----:B------:R-:W-:Y:S02]  /*6cb0*/  @!P3 IMAD.IADD R3, R3, 0x1, -R14 ;  /* 0x000000010303b824 */ /* 0x000fe400078e0a0e */
[----:B------:R-:W-:-:S03]  /*6cc0*/  @!P3 VIADD R2, R2, 0x1 ;  /* 0x000000010202b836 */ /* 0x000fc60000000000 */
[----:B------:R-:W-:Y:S02]  /*6cd0*/  ISETP.GE.U32.AND P2, PT, R3, R14, PT ;  /* 0x0000000e0300720c */ /* 0x000fe40003f46070 */
[----:B------:R-:W0:Y:S11]  /*6ce0*/  F2I.FTZ.U32.TRUNC.NTZ R3, R6 ;  /* 0x0000000600037305 */ /* 0x000e36000021f000 */
[----:B------:R-:W-:Y:S01]  /*6cf0*/  @P2 VIADD R2, R2, 0x1 ;  /* 0x0000000102022836 */ /* 0x000fe20000000000 */
[----:B------:R-:W-:-:S03]  /*6d00*/  ISETP.NE.AND P2, PT, R8, RZ, PT ;  /* 0x000000ff0800720c */ /* 0x000fc60003f45270 */
[----:B------:R-:W-:Y:S02]  /*6d10*/  @!P4 IMAD.MOV R2, RZ, RZ, -R2 ;  /* 0x000000ffff02c224 */ /* 0x000fe400078e0a02 */
[----:B0-----:R-:W-:-:S03]  /*6d20*/  IMAD.MOV R27, RZ, RZ, -R3 ;  /* 0x000000ffff1b7224 */ /* 0x001fc600078e0a03 */
[----:B------:R-:W-:Y:S01]  /*6d30*/  SEL R25, R26, R2, !P2 ;  /* 0x000000021a197207 */ /* 0x000fe20005000000 */
[----:B------:R-:W-:Y:S02]  /*6d40*/  HFMA2 R2, -RZ, RZ, 0, 0 ;  /* 0x00000000ff027431 */ /* 0x000fe400000001ff */
[----:B------:R-:W-:Y:S01]  /*6d50*/  IMAD R27, R27, R20, RZ ;  /* 0x000000141b1b7224 */ /* 0x000fe200078e02ff */
[----:B------:R-:W-:-:S03]  /*6d60*/  IABS R4, R25 ;  /* 0x0000001900047213 */ /* 0x000fc60000000000 */
[----:B------:R-:W-:-:S04]  /*6d70*/  IMAD.HI.U32 R27, R3, R27, R2 ;  /* 0x0000001b031b7227 */ /* 0x000fc800078e0002 */
        /* <DEDUP_REMOVED lines=8> */
[----:B------:R-:W-:Y:S01]  /*6e00*/  @!P4 VIADD R4, R4, 0x1 ;  /* 0x000000010404c836 */ /* 0x000fe20000000000 */
[----:B------:R-:W-:Y:S02]  /*6e10*/  ISETP.NE.AND P4, PT, R12, RZ, PT ;  /* 0x000000ff0c00720c */ /* 0x000fe40003f85270 */
[----:B------:R-:W-:Y:S02]  /*6e20*/  ISETP.GE.U32.AND P3, PT, R3, R20, PT ;  /* 0x000000140300720c */ /* 0x000fe40003f66070 */
[----:B------:R-:W0:Y:S11]  /*6e30*/  LDC.64 R2, c[0x0][0x410] ;  /* 0x00010400ff027b82 */ /* 0x000e360000000a00 */
[----:B------:R-:W-:-:S05]  /*6e40*/  @P3 IADD3 R4, PT, PT, R4, 0x1, RZ ;  /* 0x0000000104043810 */ /* 0x000fca0007ffe0ff */
[----:B------:R-:W-:-:S05]  /*6e50*/  @!P5 IMAD.MOV R4, RZ, RZ, -R4 ;  /* 0x000000ffff04d224 */ /* 0x000fca00078e0a04 */
[----:B------:R-:W-:-:S05]  /*6e60*/  SEL R28, R24, R4, !P4 ;  /* 0x00000004181c7207 */ /* 0x000fca0006000000 */
[----:B------:R-:W-:-:S04]  /*6e70*/  IMAD.MOV R29, RZ, RZ, -R28 ;  /* 0x000000ffff1d7224 */ /* 0x000fc800078e0a1c */
[----:B------:R-:W-:-:S04]  /*6e80*/  IMAD R29, R12, R29, R25 ;  /* 0x0000001d0c1d7224 */ /* 0x000fc800078e0219 */
[----:B0-----:R-:W-:-:S06]  /*6e90*/  IMAD.WIDE R6, R29, 0x2, R2 ;  /* 0x000000021d067825 */ /* 0x001fcc00078e0202 */
[----:B------:R0:W2:Y:S01]  /*6ea0*/  LDG.E.U16 R6, desc[UR10][R6.64] ;  /* 0x0000000a06067981 */ /* 0x0000a2000c1e1500 */
[----:B------:R-:W-:Y:S01]  /*6eb0*/  IMAD.MOV R4, RZ, RZ, -R5 ;  /* 0x000000ffff047224 */ /* 0x000fe200078e0a05 */
[----:B------:R-:W-:Y:S01]  /*6ec0*/  IADD3 R22, P3, PT, R16, UR5, RZ ;  /* 0x0000000510167c10 */ /* 0x000fe2000ff7e0ff */
[----:B------:R-:W-:Y:S02]  /*6ed0*/  IMAD.MOV R25, RZ, RZ, -R25 ;  /* 0x000000ffff197224 */ /* 0x000fe400078e0a19 */
[----:B------:R-:W-:Y:S01]  /*6ee0*/  IMAD R33, R4, R11, RZ ;  /* 0x0000000b04217224 */ /* 0x000fe200078e02ff */
[----:B------:R-:W-:Y:S01]  /*6ef0*/  MOV R4, RZ ;  /* 0x000000ff00047202 */ /* 0x000fe20000000f00 */
[----:B------:R-:W-:Y:S01]  /*6f00*/  IMAD R25, R8, R25, R19 ;  /* 0x0000001908197224 */ /* 0x000fe200078e0213 */
[----:B------:R-:W-:Y:S01]  /*6f10*/  IABS R30, R22 ;  /* 0x00000016001e7213 */ /* 0x000fe20000000000 */
[----:B------:R-:W-:Y:S02]  /*6f20*/  IMAD R28, R28, UR4, RZ ;  /* 0x000000041c1c7c24 */ /* 0x000fe4000f8e02ff */
[----:B------:R-:W-:-:S04]  /*6f30*/  IMAD.HI.U32 R5, R5, R33, R4 ;  /* 0x0000002105057227 */ /* 0x000fc800078e0004 */
[----:B------:R-:W-:Y:S02]  /*6f40*/  IMAD.MOV.U32 R4, RZ, RZ, R30 ;  /* 0x000000ffff047224 */ /* 0x000fe400078e001e */
[----:B------:R-:W-:Y:S02]  /*6f50*/  IMAD R29, R29, UR12, RZ ;  /* 0x0000000c1d1d7c24 */ /* 0x000fe4000f8e02ff */
[----:B------:R-:W-:-:S04]  /*6f60*/  IMAD.HI.U32 R30, R5, R4, RZ ;  /* 0x00000004051e7227 */ /* 0x000fc800078e00ff */
[----:B------:R-:W-:-:S04]  /*6f70*/  IMAD.MOV R31, RZ, RZ, -R30 ;  /* 0x000000ffff1f7224 */ /* 0x000fc800078e0a1e */
[----:B0-----:R-:W-:Y:S02]  /*6f80*/  IMAD R7, R11, R31, R4 ;  /* 0x0000001f0b077224 */ /* 0x001fe400078e0204 */
[----:B------:R-:W-:-:S05]  /*6f90*/  IMAD.MOV.U32 R4, RZ, RZ, R11 ;  /* 0x000000ffff047224 */ /* 0x000fca00078e000b */
[----:B------:R-:W-:-:S13]  /*6fa0*/  ISETP.GT.U32.AND P6, PT, R4, R7, PT ;  /* 0x000000070400720c */ /* 0x000fda0003fc4070 */
[----:B------:R-:W-:Y:S01]  /*6fb0*/  @!P6 IMAD.IADD R7, R7, 0x1, -R11 ;  /* 0x000000010707e824 */ /* 0x000fe200078e0a0b */
[----:B------:R-:W-:-:S04]  /*6fc0*/  @!P6 IADD3 R30, PT, PT, R30, 0x1, RZ ;  /* 0x000000011e1ee810 */ /* 0x000fc80007ffe0ff */
[----:B------:R-:W-:Y:S02]  /*6fd0*/  ISETP.GE.U32.AND P5, PT, R7, R4, PT ;  /* 0x000000040700720c */ /* 0x000fe40003fa6070 */
[----:B------:R-:W-:-:S04]  /*6fe0*/  LOP3.LUT R7, R22, R9, RZ, 0x3c, !PT ;  /* 0x0000000916077212 */ /* 0x000fc800078e3cff */
[----:B------:R-:W-:-:S07]  /*6ff0*/  ISETP.GE.AND P6, PT, R7, RZ, PT ;  /* 0x000000ff0700720c */ /* 0x000fce0003fc6270 */
[----:B------:R-:W-:-:S06]  /*7000*/  @P5 VIADD R30, R30, 0x1 ;  /* 0x000000011e1e5836 */ /* 0x000fcc0000000000 */
[----:B------:R-:W-:-:S05]  /*7010*/  @!P6 IMAD.MOV R30, RZ, RZ, -R30 ;  /* 0x000000ffff1ee224 */ /* 0x000fca00078e0a1e */
[----:B------:R-:W-:-:S04]  /*7020*/  SEL R17, R17, R30, !P0 ;  /* 0x0000001e11117207 */ /* 0x000fc80004000000 */
[----:B------:R-:W-:-:S05]  /*7030*/  IABS R7, R17 ;  /* 0x0000001100077213 */ /* 0x000fca0000000000 */
[----:B------:R-:W-:-:S04]  /*7040*/  IMAD.HI.U32 R18, R18, R7, RZ ;  /* 0x0000000712127227 */ /* 0x000fc800078e00ff */
[----:B------:R-:W-:-:S04]  /*7050*/  IMAD.MOV R11, RZ, RZ, -R18 ;  /* 0x000000ffff0b7224 */ /* 0x000fc800078e0a12 */
[----:B------:R-:W-:-:S05]  /*7060*/  IMAD R7, R10, R11, R7 ;  /* 0x0000000b0a077224 */ /* 0x000fca00078e0207 */
        /* <DEDUP_REMOVED lines=22> */
[----:B------:R-:W-:Y:S02]  /*71d0*/  IABS R11, R7 ;  /* 0x00000007000b7213 */ /* 0x000fe40000000000 */
[----:B------:R-:W-:-:S03]  /*71e0*/  LOP3.LUT R14, R7, R12, RZ, 0x3c, !PT ;  /* 0x0000000c070e7212 */ /* 0x000fc600078e3cff */
[----:B------:R-:W-:Y:S01]  /*71f0*/  IMAD.HI.U32 R27, R27, R11, RZ ;  /* 0x0000000b1b1b7227 */ /* 0x000fe200078e00ff */
[----:B------:R-:W-:-:S03]  /*7200*/  ISETP.GE.AND P2, PT, R14, RZ, PT ;  /* 0x000000ff0e00720c */ /* 0x000fc60003f46270 */
[----:B------:R-:W-:-:S04]  /*7210*/  IMAD.MOV R10, RZ, RZ, -R27 ;  /* 0x000000ffff0a7224 */ /* 0x000fc800078e0a1b */
[----:B------:R-:W-:Y:S01]  /*7220*/  IMAD R11, R20, R10, R11 ;  /* 0x0000000a140b7224 */ /* 0x000fe200078e020b */
[----:B------:R-:W-:-:S04]  /*7230*/  IADD3 R10, PT, PT, -R13, RZ, RZ ;  /* 0x000000ff0d0a7210 */ /* 0x000fc80007ffe1ff */
[----:B------:R-:W-:Y:S01]  /*7240*/  ISETP.GT.U32.AND P1, PT, R20, R11, PT ;  /* 0x0000000b1400720c */ /* 0x000fe20003f24070 */
[----:B------:R-:W-:-:S12]  /*7250*/  IMAD R10, R9, R10, R16 ;  /* 0x0000000a090a7224 */ /* 0x000fd800078e0210 */
[----:B------:R-:W-:Y:S02]  /*7260*/  @!P1 IMAD.IADD R11, R11, 0x1, -R20 ;  /* 0x000000010b0b9824 */ /* 0x000fe400078e0a14 */
[----:B------:R-:W-:-:S03]  /*7270*/  @!P1 VIADD R27, R27, 0x1 ;  /* 0x000000011b1b9836 */ /* 0x000fc60000000000 */
[----:B------:R-:W-:Y:S01]  /*7280*/  ISETP.GE.U32.AND P0, PT, R11, R20, PT ;  /* 0x000000140b00720c */ /* 0x000fe20003f06070 */
[----:B------:R-:W-:-:S04]  /*7290*/  IMAD.MOV R11, RZ, RZ, -R19 ;  /* 0x000000ffff0b7224 */ /* 0x000fc800078e0a13 */
[----:B------:R-:W-:Y:S02]  /*72a0*/  IMAD R11, R0, R11, R13 ;  /* 0x0000000b000b7224 */ /* 0x000fe400078e020d */
[----:B------:R-:W-:Y:S02]  /*72b0*/  IMAD R13, R10, UR15, RZ ;  /* 0x0000000f0a0d7c24 */ /* 0x000fe4000f8e02ff */
[----:B------:R-:W-:Y:S02]  /*72c0*/  IMAD R11, R11, UR14, RZ ;  /* 0x0000000e0b0b7c24 */ /* 0x000fe4000f8e02ff */
[----:B------:R-:W-:Y:S01]  /*72d0*/  IMAD R10, R25, UR13, RZ ;  /* 0x0000000d190a7c24 */ /* 0x000fe2000f8e02ff */
[----:B------:R-:W-:Y:S01]  /*72e0*/  SHF.R.S32.HI R14, RZ, 0x1f, R13 ;  /* 0x0000001fff0e7819 */ /* 0x000fe2000001140d */
[----:B------:R-:W-:-:S03]  /*72f0*/  @P0 VIADD R27, R27, 0x1 ;  /* 0x000000011b1b0836 */ /* 0x000fc60000000000 */
[----:B------:R-:W-:Y:S02]  /*7300*/  IADD3 R13, P0, P1, R10, R11, R13 ;  /* 0x0000000b0a0d7210 */ /* 0x000fe4000791e00d */
[----:B------:R-:W-:Y:S02]  /*7310*/  @!P2 IADD3 R27, PT, PT, -R27, RZ, RZ ;  /* 0x000000ff1b1ba210 */ /* 0x000fe40007ffe1ff */
[----:B------:R-:W-:Y:S02]  /*7320*/  SHF.R.S32.HI R11, RZ, 0x1f, R11 ;  /* 0x0000001fff0b7819 */ /* 0x000fe4000001140b */
[----:B------:R-:W-:Y:S02]  /*7330*/  SHF.R.S32.HI R10, RZ, 0x1f, R10 ;  /* 0x0000001fff0a7819 */ /* 0x000fe4000001140a */
[----:B------:R-:W-:Y:S02]  /*7340*/  SEL R24, R24, R27, !P4 ;  /* 0x0000001b18187207 */ /* 0x000fe40006000000 */
[----:B------:R-:W-:-:S02]  /*7350*/  IADD3.X R10, PT, PT, R10, R11, R14, P0, P1 ;  /* 0x0000000b0a0a7210 */ /* 0x000fc400007e240e */
[--C-:B------:R-:W-:Y:S01]  /*7360*/  IADD3 R11, P0, P1, R28, R13, R29.reuse ;  /* 0x0000000d1c0b7210 */ /* 0x100fe2000791e01d */
[----:B------:R-:W-:Y:S01]  /*7370*/  IMAD.MOV R13, RZ, RZ, -R24 ;  /* 0x000000ffff0d7224 */ /* 0x000fe200078e0a18 */
[----:B------:R-:W-:Y:S02]  /*7380*/  SHF.R.S32.HI R28, RZ, 0x1f, R28 ;  /* 0x0000001fff1c7819 */ /* 0x000fe4000001141c */
[----:B------:R-:W-:Y:S01]  /*7390*/  SHF.R.S32.HI R29, RZ, 0x1f, R29 ;  /* 0x0000001fff1d7819 */ /* 0x000fe2000001141d */
[----:B------:R-:W-:-:S03]  /*73a0*/  IMAD R13, R12, R13, R7 ;  /* 0x0000000d0c0d7224 */ /* 0x000fc600078e0207 */
[----:B------:R-:W-:Y:S01]  /*73b0*/  IADD3.X R28, PT, PT, R28, R10, R29, P0, P1 ;  /* 0x0000000a1c1c7210 */ /* 0x000fe200007e241d */
[----:B------:R-:W-:Y:S01]  /*73c0*/  IMAD.WIDE R2, R13, 0x2, R2 ;  /* 0x000000020d027825 */ /* 0x000fe200078e0202 */
[----:B------:R-:W-:-:S04]  /*73d0*/  LEA R10, P0, R11, UR8, 0x1 ;  /* 0x000000080b0a7c11 */ /* 0x000fc8000f8008ff */
[----:B------:R-:W-:Y:S01]  /*73e0*/  LEA.HI.X R11, R11, UR9, R28, 0x1, P0 ;  /* 0x000000090b0b7c11 */ /* 0x000fe200080f0c1c */
[----:B--2---:R-:W-:-:S04]  /*73f0*/  IMAD.U32 R6, R6, 0x10000, RZ ;  /* 0x0001000006067824 */ /* 0x004fc800078e00ff */
[----:B------:R-:W-:-:S05]  /*7400*/  FADD.FTZ R6, RZ, R6 ;  /* 0x00000006ff067221 */ /* 0x000fca0000010000 */
[----:B------:R-:W-:-:S04]  /*7410*/  F2FP.BF16.F32.PACK_AB R6, RZ, R6 ;  /* 0x00000006ff06723e */ /* 0x000fc800000010ff */
[----:B------:R-:W-:-:S05]  /*7420*/  PRMT R14, R6, 0x7610, R14 ;  /* 0x00007610060e7816 */ /* 0x000fca000000000e */
[----:B------:R0:W-:Y:S04]  /*7430*/  STG.E.U16 desc[UR10][R10.64], R14 ;  /* 0x0000000e0a007986 */ /* 0x0001e8000c10150a */
[----:B------:R1:W2:Y:S01]  /*7440*/  LDG.E.U16 R2, desc[UR10][R2.64] ;  /* 0x0000000a02027981 */ /* 0x0002a2000c1e1500 */
[----:B------:R-:W-:Y:S01]  /*7450*/  IMAD.MOV R12, RZ, RZ, -R21 ;  /* 0x000000ffff0c7224 */ /* 0x000fe200078e0a15 */
[----:B------:R-:W-:Y:S01]  /*7460*/  IADD3 R7, PT, PT, -R7, RZ, RZ ;  /* 0x000000ff07077210 */ /* 0x000fe20007ffe1ff */
[--C-:B------:R-:W-:Y:S02]  /*7470*/  IMAD.MOV R6, RZ, RZ, -R17.reuse ;  /* 0x000000ffff067224 */ /* 0x100fe400078e0a11 */
[----:B------:R-:W-:Y:S02]  /*7480*/  IMAD R12, R0, R12, R17 ;  /* 0x0000000c000c7224 */ /* 0x000fe400078e0211 */
[----:B------:R-:W-:-:S02]  /*7490*/  IMAD R6, R9, R6, R22 ;  /* 0x0000000609067224 */ /* 0x000fc400078e0216 */
[----:B------:R-:W-:Y:S02]  /*74a0*/  IMAD R0, R8, R7, R21 ;  /* 0x0000000708007224 */ /* 0x000fe400078e0215 */
[----:B------:R-:W-:Y:S02]  /*74b0*/  IMAD R6, R6, UR15, RZ ;  /* 0x0000000f06067c24 */ /* 0x000fe4000f8e02ff */
[----:B------:R-:W-:Y:S02]  /*74c0*/  IMAD R7, R12, UR14, RZ ;  /* 0x0000000e0c077c24 */ /* 0x000fe4000f8e02ff */
[----:B------:R-:W-:Y:S01]  /*74d0*/  IMAD R0, R0, UR13, RZ ;  /* 0x0000000d00007c24 */ /* 0x000fe2000f8e02ff */
[--C-:B------:R-:W-:Y:S01]  /*74e0*/  SHF.R.S32.HI R8, RZ, 0x1f, R6.reuse ;  /* 0x0000001fff087819 */ /* 0x100fe20000011406 */
[----:B------:R-:W-:Y:S02]  /*74f0*/  IMAD R24, R24, UR4, RZ ;  /* 0x0000000418187c24 */ /* 0x000fe4000f8e02ff */
[----:B------:R-:W-:Y:S01]  /*7500*/  IMAD R13, R13, UR12, RZ ;  /* 0x0000000c0d0d7c24 */ /* 0x000fe2000f8e02ff */
[----:B-1----:R-:W-:Y:S01]  /*7510*/  IADD3 R3, P0, P1, R0, R7, R6 ;  /* 0x0000000700037210 */ /* 0x002fe2000791e006 */
[----:B------:R-:W-:Y:S01]  /*7520*/  IMAD.X R15, RZ, RZ, R15, P3 ;  /* 0x000000ffff0f7224 */ /* 0x000fe200018e060f */
[----:B------:R-:W-:-:S02]  /*7530*/  SHF.R.S32.HI R7, RZ, 0x1f, R7 ;  /* 0x0000001fff077819 */ /* 0x000fc40000011407 */
[----:B------:R-:W-:-:S04]  /*7540*/  SHF.R.S32.HI R0, RZ, 0x1f, R0 ;  /* 0x0000001fff007819 */ /* 0x000fc80000011400 */
[----:B------:R-:W-:Y:S02]  /*7550*/  IADD3.X R7, PT, PT, R0, R7, R8, P0, P1 ;  /* 0x0000000700077210 */ /* 0x000fe400007e2408 */
[--C-:B------:R-:W-:Y:S02]  /*7560*/  IADD3 R3, P0, P1, R24, R3, R13.reuse ;  /* 0x0000000318037210 */ /* 0x100fe4000791e00d */
[----:B------:R-:W-:Y:S02]  /*7570*/  SHF.R.S32.HI R24, RZ, 0x1f, R24 ;  /* 0x0000001fff187819 */ /* 0x000fe40000011418 */
[----:B------:R-:W-:-:S04]  /*7580*/  SHF.R.S32.HI R13, RZ, 0x1f, R13 ;  /* 0x0000001fff0d7819 */ /* 0x000fc8000001140d */
[----:B------:R-:W-:Y:S01]  /*7590*/  IADD3.X R24, PT, PT, R24, R7, R13, P0, P1 ;  /* 0x0000000718187210 */ /* 0x000fe200007e240d */
[----:B--2---:R-:W-:-:S04]  /*75a0*/  IMAD.U32 R2, R2, 0x10000, RZ ;  /* 0x0001000002027824 */ /* 0x004fc800078e00ff */
[----:B------:R-:W-:Y:S01]  /*75b0*/  FADD.FTZ R0, RZ, R2 ;  /* 0x00000002ff007221 */ /* 0x000fe20000010000 */
[----:B------:R-:W-:-:S04]  /*75c0*/  LEA R2, P0, R3, UR8, 0x1 ;  /* 0x0000000803027c11 */ /* 0x000fc8000f8008ff */
        /* <DEDUP_REMOVED lines=8> */
[----:B------:R-:W-:Y:S05]  /*7650*/  BSYNC.RECONVERGENT B0 ;  /* 0x0000000000007941 */ /* 0x000fea0003800200 */
.L_x_561:
[----:B------:R-:W-:Y:S05]  /*7660*/  EXIT ;  /* 0x000000000000794d */ /* 0x000fea0003800000 */
        .weak           $__internal_20_$__cuda_sm20_div_u64
        .type           $__internal_20_$__cuda_sm20_div_u64,@function
        .size           $__internal_20_$__cuda_sm20_div_u64,(.L_x_872 - $__internal_20_$__cuda_sm20_div_u64)
$__internal_20_$__cuda_sm20_div_u64:
[----:B------:R-:W-:Y:S01]  /*7670*/  MOV R12, R6 ;  /* 0x00000006000c7202 */ /* 0x000fe20000000f00 */
[----:B------:R-:W-:-:S05]  /*7680*/  IMAD.U32 R13, RZ, RZ, UR4 ;  /* 0x00000004ff0d7e24 */ /* 0x000fca000f8e00ff */
        /* <DEDUP_REMOVED lines=25> */
[----:B------:R-:W-:-:S03]  /*7820*/  IMAD.HI.U32 R10, R11, R17, RZ ;  /* 0x000000110b0a7227 */ /* 0x000fc600078e00ff */
        /* <DEDUP_REMOVED lines=24> */
[-C--:B------:R-:W-:Y:S02]  /*79b0*/  IADD3 R5, P1, PT, -R6, R17.reuse, RZ ;  /* 0x0000001106057210 */ /* 0x080fe40007f3e1ff */
[C---:B------:R-:W-:Y:S01]  /*79c0*/  ISETP.GE.U32.AND.EX P0, PT, R12.reuse, UR4, PT, P0 ;  /* 0x000000040c007c0c */ /* 0x040fe2000bf06100 */
[----:B------:R-:W-:Y:S01]  /*79d0*/  IMAD.X R10, RZ, RZ, R13, P2 ;  /* 0x000000ffff0a7224 */ /* 0x000fe200010e060d */
[----:B------:R-:W-:Y:S02]  /*79e0*/  IADD3.X R7, PT, PT, R12, ~UR4, RZ, P1, !PT ;  /* 0x800000040c077c10 */ /* 0x000fe40008ffe4ff */
[----:B------:R-:W-:-:S02]  /*79f0*/  SEL R5, R5, R17, P0 ;  /* 0x0000001105057207 */ /* 0x000fc40000000000 */
[----:B------:R-:W-:Y:S02]  /*7a00*/  SEL R8, R8, R11, P0 ;  /* 0x0000000b08087207 */ /* 0x000fe40000000000 */
[----:B------:R-:W-:Y:S02]  /*7a10*/  SEL R7, R7, R12, P0 ;  /* 0x0000000c07077207 */ /* 0x000fe40000000000 */
[----:B------:R-:W-:Y:S02]  /*7a20*/  SEL R10, R10, R13, P0 ;  /* 0x0000000d0a0a7207 */ /* 0x000fe40000000000 */
[----:B------:R-:W-:Y:S02]  /*7a30*/  ISETP.GE.U32.AND P0, PT, R5, R6, PT ;  /* 0x000000060500720c */ /* 0x000fe40003f06070 */
[----:B------:R-:W-:Y:S02]  /*7a40*/  IADD3 R5, P2, PT, R8, 0x1, RZ ;  /* 0x0000000108057810 */ /* 0x000fe40007f5e0ff */
[----:B------:R-:W-:-:S02]  /*7a50*/  ISETP.GE.U32.AND.EX P0, PT, R7, UR4, PT, P0 ;  /* 0x0000000407007c0c */ /* 0x000fc4000bf06100 */
[----:B------:R-:W-:Y:S01]  /*7a60*/  ISETP.NE.U32.AND P1, PT, R6, RZ, PT ;  /* 0x000000ff0600720c */ /* 0x000fe20003f25070 */
[----:B------:R-:W-:Y:S01]  /*7a70*/  IMAD.X R7, RZ, RZ, R10, P2 ;  /* 0x000000ffff077224 */ /* 0x000fe200010e060a */
[----:B------:R-:W-:Y:S01]  /*7a80*/  SEL R6, R5, R8, P0 ;  /* 0x0000000805067207 */ /* 0x000fe20000000000 */
[----:B------:R-:W-:Y:S01]  /*7a90*/  IMAD.MOV.U32 R5, RZ, RZ, 0x0 ;  /* 0x00000000ff057424 */ /* 0x000fe200078e00ff */
[----:B------:R-:W-:Y:S02]  /*7aa0*/  ISETP.NE.AND.EX P1, PT, RZ, UR4, PT, P1 ;  /* 0x00000004ff007c0c */ /* 0x000fe4000bf25310 */
[----:B------:R-:W-:Y:S02]  /*7ab0*/  SEL R7, R7, R10, P0 ;  /* 0x0000000a07077207 */ /* 0x000fe40000000000 */
[----:B------:R-:W-:Y:S02]  /*7ac0*/  SEL R6, R6, 0xffffffff, P1 ;  /* 0xffffffff06067807 */ /* 0x000fe40000800000 */
[----:B------:R-:W-:Y:S01]  /*7ad0*/  SEL R7, R7, 0xffffffff, P1 ;  /* 0xffffffff07077807 */ /* 0x000fe20000800000 */
[----:B------:R-:W-:Y:S06]  /*7ae0*/  RET.REL.NODEC R4 `(_ZN2at6native51_GLOBAL__N__11011a27_18_DepthwiseConv3d_cu_35e0c7b528conv_depthwise3d_cuda_kernelIN3c108BFloat16EfLin1ELin1ELin1ELin1ELin1ELin1EEEvNS_27GenericPackedTensorAccessorIKT_Lm5ENS_16DefaultPtrTraitsEiEENS5_IS6_Lm5ES8_iEES9_PS7_iiiiiiiii) ;  /* 0xffffff8404447950 */ /* 0x000fec0003c3ffff */
.L_x_563:
        /* <DEDUP_REMOVED lines=9> */
.L_x_872:


//--------------------- .text._ZN2at6native51_GLOBAL__N__11011a27_18_DepthwiseConv3d_cu_35e0c7b528conv_depthwise3d_cuda_kernelIN3c108BFloat16EfLin1ELin1ELin1ELi1ELi1ELi1EEEvNS_27GenericPackedTensorAccessorIKT_Lm5ENS_16DefaultPtrTraitsEiEENS5_IS6_Lm5ES8_iEES9_PS7_iiiiiiiii --------------------------
	.section	.text._ZN2at6native51_GLOBAL__N__11011a27_18_DepthwiseConv3d_cu_35e0c7b528conv_depthwise3d_cuda_kernelIN3c108BFloat16EfLin1ELin1ELin1ELi1ELi1ELi1EEEvNS_27GenericPackedTensorAccessorIKT_Lm5ENS_16DefaultPtrTraitsEiEENS5_IS6_Lm5ES8_iEES9_PS7_iiiiiiiii,"ax",@progbits
	.align	128
.text._ZN2at6native51_GLOBAL__N__11011a27_18_DepthwiseConv3d_cu_35e0c7b528conv_depthwise3d_cuda_kernelIN3c108BFloat16EfLin1ELin1ELin1ELi1ELi1ELi1EEEvNS_27GenericPackedTensorAccessorIKT_Lm5ENS_16DefaultPtrTraitsEiEENS5_IS6_Lm5ES8_iEES9_PS7_iiiiiiiii:
        .type           _ZN2at6native51_GLOBAL__N__11011a27_18_DepthwiseConv3d_cu_35e0c7b528conv_depthwise3d_cuda_kernelIN3c108BFloat16EfLin1ELin1ELin1ELi1ELi1ELi1EEEvNS_27GenericPackedTensorAccessorIKT_Lm5ENS_16DefaultPtrTraitsEiEENS5_IS6_Lm5ES8_iEES9_PS7_iiiiiiiii,@function
        .size           _ZN2at6native51_GLOBAL__N__11011a27_18_DepthwiseConv3d_cu_35e0c7b528conv_depthwise3d_cuda_kernelIN3c108BFloat16EfLin1ELin1ELin1ELi1ELi1ELi1EEEvNS_27GenericPackedTensorAccessorIKT_Lm5ENS_16DefaultPtrTraitsEiEENS5_IS6_Lm5ES8_iEES9_PS7_iiiiiiiii,(.L_x_874 - _ZN2at6native51_GLOBAL__N__11011a27_18_DepthwiseConv3d_cu_35e0c7b528conv_depthwise3d_cuda_kernelIN3c108BFloat16EfLin1ELin1ELin1ELi1ELi1ELi1EEEvNS_27GenericPackedTensorAccessorIKT_Lm5ENS_16DefaultPtrTraitsEiEENS5_IS6_Lm5ES8_iEES9_PS7_iiiiiiiii)
        .other          _ZN2at6native51_GLOBAL__N__11011a27_18_DepthwiseConv3d_cu_35e0c7b528conv_depthwise3d_cuda_kernelIN3c108BFloat16EfLin1ELin1ELin1ELi1ELi1ELi1EEEvNS_27GenericPackedTensorAccessorIKT_Lm5ENS_16DefaultPtrTraitsEiEENS5_IS6_Lm5ES8_iEES9_PS7_iiiiiiiii,@"STO_CUDA_ENTRY STV_DEFAULT"
_ZN2at6native51_GLOBAL__N__11011a27_18_DepthwiseConv3d_cu_35e0c7b528conv_depthwise3d_cuda_kernelIN3c108BFloat16EfLin1ELin1ELin1ELi1ELi1ELi1EEEvNS_27GenericPackedTensorAccessorIKT_Lm5ENS_16DefaultPtrTraitsEiEENS5_IS6_Lm5ES8_iEES9_PS7_iiiiiiiii:
        /* <DEDUP_REMOVED lines=28> */
[----:B-1----:R-:W-:Y:S02]  /*01c0*/  ULOP3.LUT UR6, UR7, 0x7, URZ, 0xc0, !UPT ;  /* 0x0000000707067892 */ /* 0x002fe4000f8ec0ff */
[----:B------:R-:W-:-:S02]  /*01d0*/  ULOP3.LUT UR10, UR7, 0x7ffffff8, URZ, 0xc0, !UPT ;  /* 0x7ffffff8070a7892 */ /* 0x000fc4000f8ec0ff */
[----:B------:R-:W-:Y:S01]  /*01e0*/  UIADD3 UR6, UPT, UPT, UR6, -0x1, URZ ;  /* 0xffffffff06067890 */ /* 0x000fe2000fffe0ff */
[----:B0-----:R-:W-:Y:S01]  /*01f0*/  IABS R5, R4 ;  /* 0x0000000400057213 */ /* 0x001fe20000000000 */
[----:B--2---:R-:W-:Y:S02]  /*0200*/  UIADD3 UR4, UPT, UPT, UR4, -UR7, URZ ;  /* 0x8000000704047290 */ /* 0x004fe4000fffe0ff */
[----:B------:R-:W-:Y:S01]  /*0210*/  ULOP3.LUT UR11, UR7, 0x3, URZ, 0xc0, !UPT ;  /* 0x00000003070b7892 */ /* 0x000fe2000f8ec0ff */
[----:B------:R-:W0:Y:S01]  /*0220*/  I2F.RP R0, R5 ;  /* 0x0000000500007306 */ /* 0x000e220000209400 */
[----:B------:R-:W-:Y:S02]  /*0230*/  ULOP3.LUT UP1, URZ, UR7, 0x7, URZ, 0xc0, !UPT ;  /* 0x0000000707ff7892 */ /* 0x000fe4000f82c0ff */
[----:B------:R-:W-:-:S05]  /*0240*/  UISETP.GE.U32.AND UP0, UPT, UR6, 0x3, UPT ;  /* 0x000000030600788c */ /* 0x000fca000bf06070 */
        /* <DEDUP_REMOVED lines=20> */
[----:B------:R-:W-:-:S07]  /*0390*/  @!P1 LOP3.LUT R0, RZ, R4, RZ, 0x33, !PT ;  /* 0x00000004ff009212 */ /* 0x000fce00078e33ff */
.L_x_574:
[----:B------:R-:W0:Y:S01]  /*03a0*/  LDC R7, c[0x0][0x3c8] ;  /* 0x0000f200ff077b82 */ /* 0x000e220000000800 */
[----:B------:R-:W1:Y:S01]  /*03b0*/  LDCU UR12, c[0x0][0x3f8] ;  /* 0x00007f00ff0c77ac */ /* 0x000e620008000800 */
[----:B------:R-:W2:Y:S06]  /*03c0*/  LDCU.64 UR6, c[0x0][0x418] ;  /* 0x00008300ff0677ac */ /* 0x000eac0008000a00 */
[----:B------:R-:W3:Y:S01]  /*03d0*/  LDC R11, c[0x0][0x3c4] ;  /* 0x0000f100ff0b7b82 */ /* 0x000ee20000000800 */
[----:B-1----:R-:W-:Y:S01]  /*03e0*/  UISETP.GE.AND UP2, UPT, UR12, 0x1, UPT ;  /* 0x000000010c00788c */ /* 0x002fe2000bf46270 */
[----:B0-----:R-:W-:-:S04]  /*03f0*/  IABS R10, R7 ;  /* 0x00000007000a7213 */ /* 0x001fc80000000000 */
[----:B------:R-:W0:Y:S01]  /*0400*/  I2F.RP R3, R10 ;  /* 0x0000000a00037306 */ /* 0x000e220000209400 */
[----:B---3--:R-:W-:-:S07]  /*0410*/  IABS R2, R11 ;  /* 0x0000000b00027213 */ /* 0x008fce0000000000 */
[----:B------:R-:W1:Y:S08]  /*0420*/  I2F.RP R6, R2 ;  /* 0x0000000200067306 */ /* 0x000e700000209400 */
[----:B0-----:R-:W0:Y:S08]  /*0430*/  MUFU.RCP R3, R3 ;  /* 0x0000000300037308 */ /* 0x001e300000001000 */
[----:B-1----:R-:W-:Y:S01]  /*0440*/  MUFU.RCP R6, R6 ;  /* 0x0000000600067308 */ /* 0x002fe20000001000 */
[----:B0-----:R-:W-:Y:S01]  /*0450*/  VIADD R4, R3, 0xffffffe ;  /* 0x0ffffffe03047836 */ /* 0x001fe20000000000 */
[----:B------:R-:W-:-:S06]  /*0460*/  IABS R3, R8 ;  /* 0x0000000800037213 */ /* 0x000fcc0000000000 */
[----:B------:R0:W1:Y:S02]  /*0470*/  F2I.FTZ.U32.TRUNC.NTZ R5, R4 ;  /* 0x0000000400057305 */ /* 0x000064000021f000 */
[----:B0-----:R-:W-:Y:S02]  /*0480*/  IMAD.MOV.U32 R4, RZ, RZ, RZ ;  /* 0x000000ffff047224 */ /* 0x001fe400078e00ff */
[----:B-1----:R-:W-:-:S04]  /*0490*/  IMAD.MOV R13, RZ, RZ, -R5 ;  /* 0x000000ffff0d7224 */ /* 0x002fc800078e0a05 */
[----:B------:R-:W-:-:S04]  /*04a0*/  IMAD R13, R13, R10, RZ ;  /* 0x0000000a0d0d7224 */ /* 0x000fc800078e02ff */
[----:B------:R-:W-:-:S06]  /*04b0*/  IMAD.HI.U32 R5, R5, R13, R4 ;  /* 0x0000000d05057227 */ /* 0x000fcc00078e0004 */
[----:B------:R-:W-:-:S04]  /*04c0*/  IMAD.HI.U32 R12, R5, R3, RZ ;  /* 0x00000003050c7227 */ /* 0x000fc800078e00ff */
[----:B------:R-:W-:-:S04]  /*04d0*/  IMAD.MOV R4, RZ, RZ, -R12 ;  /* 0x000000ffff047224 */ /* 0x000fc800078e0a0c */
[----:B------:R-:W-:Y:S01]  /*04e0*/  IMAD R3, R10, R4, R3 ;  /* 0x000000040a037224 */ /* 0x000fe200078e0203 */
[----:B------:R-:W-:-:S04]  /*04f0*/  IADD3 R4, PT, PT, R6, 0xffffffe, RZ ;  /* 0x0ffffffe06047810 */ /* 0x000fc80007ffe0ff */
[----:B------:R-:W-:Y:S01]  /*0500*/  ISETP.GT.U32.AND P1, PT, R10, R3, PT ;  /* 0x000000030a00720c */ /* 0x000fe20003f24070 */
[----:B------:R0:W1:Y:S02]  /*0510*/  F2I.FTZ.U32.TRUNC.NTZ R5, R4 ;  /* 0x0000000400057305 */ /* 0x000064000021f000 */
[----:B0-----:R-:W-:-:S10]  /*0520*/  IMAD.MOV.U32 R4, RZ, RZ, RZ ;  /* 0x000000ffff047224 */ /* 0x001fd400078e00ff */
[----:B------:R-:W-:Y:S02]  /*0530*/  @!P1 IMAD.IADD R3, R3, 0x1, -R10 ;  /* 0x0000000103039824 */ /* 0x000fe400078e0a0a */
[----:B------:R-:W-:Y:S01]  /*0540*/  @!P1 VIADD R12, R12, 0x1 ;  /* 0x000000010c0c9836 */ /* 0x000fe20000000000 */
[----:B------:R-:W-:Y:S01]  /*0550*/  ISETP.NE.AND P1, PT, R7, RZ, PT ;  /* 0x000000ff0700720c */ /* 0x000fe20003f25270 */
[----:B-1----:R-:W-:Y:S01]  /*0560*/  IMAD.MOV R13, RZ, RZ, -R5 ;  /* 0x000000ffff0d7224 */ /* 0x002fe200078e0a05 */
[----:B------:R-:W-:Y:S02]  /*0570*/  ISETP.GE.U32.AND P0, PT, R3, R10, PT ;  /* 0x0000000a0300720c */ /* 0x000fe40003f06070 */
[----:B------:R-:W0:Y:S01]  /*0580*/  LDC R10, c[0x0][0x3c0] ;  /* 0x0000f000ff0a7b82 */ /* 0x000e220000000800 */
[----:B------:R-:W-:Y:S01]  /*0590*/  LOP3.LUT R3, R8, R7, RZ, 0x3c, !PT ;  /* 0x0000000708037212 */ /* 0x000fe200078e3cff */
[----:B------:R-:W-:-:S03]  /*05a0*/  IMAD R13, R13, R2, RZ ;  /* 0x000000020d0d7224 */ /* 0x000fc600078e02ff */
[----:B------:R-:W-:Y:S01]  /*05b0*/  ISETP.GE.AND P2, PT, R3, RZ, PT ;  /* 0x000000ff0300720c */ /* 0x000fe20003f46270 */
[----:B------:R-:W-:Y:S02]  /*05c0*/  IMAD.HI.U32 R4, R5, R13, R4 ;  /* 0x0000000d05047227 */ /* 0x000fe400078e0004 */
[----:B------:R-:W1:Y:S03]  /*05d0*/  LDC R13, c[0x0][0x3bc] ;  /* 0x0000ef00ff0d7b82 */ /* 0x000e660000000800 */
[----:B------:R-:W-:-:S07]  /*05e0*/  @P0 VIADD R12, R12, 0x1 ;  /* 0x000000010c0c0836 */ /* 0x000fce0000000000 */
[----:B------:R-:W-:Y:S01]  /*05f0*/  @!P2 IMAD.MOV R12, RZ, RZ, -R12 ;  /* 0x000000ffff0ca224 */ /* 0x000fe200078e0a0c */
[----:B------:R-:W-:-:S04]  /*0600*/  @!P1 LOP3.LUT R12, RZ, R7, RZ, 0x33, !PT ;  /* 0x00000007ff0c9212 */ /* 0x000fc800078e33ff */
[----:B------:R-:W-:Y:S02]  /*0610*/  IABS R6, R12 ;  /* 0x0000000c00067213 */ /* 0x000fe40000000000 */
[----:B0-----:R-:W-:-:S03]  /*0620*/  IABS R3, R10 ;  /* 0x0000000a00037213 */ /* 0x001fc60000000000 */
[----:B------:R-:W-:Y:S02]  /*0630*/  IMAD.MOV.U32 R5, RZ, RZ, R6 ;  /* 0x000000ffff057224 */ /* 0x000fe400078e0006 */
[----:B------:R-:W0:Y:S02]  /*0640*/  I2F.RP R6, R3 ;  /* 0x0000000300067306 */ /* 0x000e240000209400 */
[----:B------:R-:W-:-:S05]  /*0650*/  IMAD.HI.U32 R15, R4, R5, RZ ;  /* 0x00000005040f7227 */ /* 0x000fca00078e00ff */
[----:B------:R-:W-:-:S05]  /*0660*/  IADD3 R4, PT, PT, -R15, RZ, RZ ;  /* 0x000000ff0f047210 */ /* 0x000fca0007ffe1ff */
        /* <DEDUP_REMOVED lines=9> */
[----:B------:R0:W3:Y:S01]  /*0700*/  F2I.FTZ.U32.TRUNC.NTZ R5, R4 ;  /* 0x0000000400057305 */ /* 0x0000e2000021f000 */
[----:B-1----:R-:W-:Y:S02]  /*0710*/  IABS R6, R13 ;  /* 0x0000000d00067213 */ /* 0x002fe40000000000 */
[----:B------:R-:W-:Y:S01]  /*0720*/  ISETP.GE.AND P2, PT, R2, RZ, PT ;  /* 0x000000ff0200720c */ /* 0x000fe20003f46270 */
[----:B0-----:R-:W-:-:S06]  /*0730*/  HFMA2 R4, -RZ, RZ, 0, 0 ;  /* 0x00000000ff047431 */ /* 0x001fcc00000001ff */
[----:B------:R-:W-:Y:S02]  /*0740*/  @P0 VIADD R15, R15, 0x1 ;  /* 0x000000010f0f0836 */ /* 0x000fe40000000000 */
[----:B---3--:R-:W-:-:S04]  /*0750*/  IMAD.MOV R2, RZ, RZ, -R5 ;  /* 0x000000ffff027224 */ /* 0x008fc800078e0a05 */
        /* <DEDUP_REMOVED lines=19> */
[----:B------:R-:W0:Y:S03]  /*0890*/  F2I.FTZ.U32.TRUNC.NTZ R3, R4 ;  /* 0x0000000400037305 */ /* 0x000e26000021f000 */
[----:B------:R-:W-:Y:S01]  /*08a0*/  ISETP.GE.AND P2, PT, R2, RZ, PT ;  /* 0x000000ff0200720c */ /* 0x000fe20003f46270 */
[----:B------:R-:W-:-:S06]  /*08b0*/  IMAD.MOV.U32 R2, RZ, RZ, RZ ;  /* 0x000000ffff027224 */ /* 0x000fcc00078e00ff */
[----:B------:R-:W-:Y:S02]  /*08c0*/  @P0 VIADD R14, R14, 0x1 ;  /* 0x000000010e0e0836 */ /* 0x000fe40000000000 */
[----:B0-----:R-:W-:-:S04]  /*08d0*/  IMAD.MOV R5, RZ, RZ, -R3 ;  /* 0x000000ffff057224 */ /* 0x001fc800078e0a03 */
[----:B------:R-:W-:Y:S02]  /*08e0*/  @!P2 IADD3 R14, PT, PT, -R14, RZ, RZ ;  /* 0x000000ff0e0ea210 */ /* 0x000fe40007ffe1ff */
[----:B------:R-:W-:Y:S01]  /*08f0*/  @!P1 LOP3.LUT R14, RZ, R10, RZ, 0x33, !PT ;  /* 0x0000000aff0e9212 */ /* 0x000fe200078e33ff */
[----:B------:R-:W-:-:S03]  /*0900*/  IMAD R5, R5, R6, RZ ;  /* 0x0000000605057224 */ /* 0x000fc600078e02ff */
[----:B------:R-:W-:Y:S01]  /*0910*/  IABS R4, R14 ;  /* 0x0000000e00047213 */ /* 0x000fe20000000000 */
[----:B------:R-:W-:-:S04]  /*0920*/  IMAD.HI.U32 R2, R3, R5, R2 ;  /* 0x0000000503027227 */ /* 0x000fc800078e0002 */
[----:B------:R-:W-:Y:S02]  /*0930*/  IMAD.MOV.U32 R3, RZ, RZ, R4 ;  /* 0x000000ffff037224 */ /* 0x000fe400078e0004 */
[----:B------:R-:W0:Y:S01]  /*0940*/  LDC.64 R4, c[0x0][0x428] ;  /* 0x00010a00ff047b82 */ /* 0x000e220000000a00 */
[----:B------:R-:W-:Y:S02]  /*0950*/  IMAD.MOV R18, RZ, RZ, -R14 ;  /* 0x000000ffff127224 */ /* 0x000fe400078e0a0e */
[----:B------:R-:W-:-:S04]  /*0960*/  IMAD.HI.U32 R16, R2, R3, RZ ;  /* 0x0000000302107227 */ /* 0x000fc800078e00ff */
[----:B------:R-:W-:Y:S02]  /*0970*/  IMAD.MOV R2, RZ, RZ, -R16 ;  /* 0x000000ffff027224 */ /* 0x000fe400078e0a10 */
[----:B------:R-:W-:Y:S02]  /*0980*/  IMAD R10, R10, R18, R15 ;  /* 0x000000120a0a7224 */ /* 0x000fe400078e020f */
[----:B------:R-:W-:Y:S01]  /*0990*/  IMAD R3, R6, R2, R3 ;  /* 0x0000000206037224 */ /* 0x000fe200078e0203 */
[----:B------:R-:W-:Y:S01]  /*09a0*/  LOP3.LUT R2, R14, R13, RZ, 0x3c, !PT ;  /* 0x0000000d0e027212 */ /* 0x000fe200078e3cff */
[----:B------:R-:W-:-:S03]  /*09b0*/  IMAD.MOV.U32 R15, RZ, RZ, RZ ;  /* 0x000000ffff0f7224 */ /* 0x000fc600078e00ff */
[----:B------:R-:W-:Y:S02]  /*09c0*/  ISETP.GT.U32.AND P1, PT, R6, R3, PT ;  /* 0x000000030600720c */ /* 0x000fe40003f24070 */
[----:B------:R-:W-:-:S11]  /*09d0*/  ISETP.GE.AND P2, PT, R2, RZ, PT ;  /* 0x000000ff0200720c */ /* 0x000fd60003f46270 */
[----:B------:R-:W-:Y:S02]  /*09e0*/  @!P1 IMAD.IADD R3, R3, 0x1, -R6 ;  /* 0x0000000103039824 */ /* 0x000fe400078e0a06 */
[----:B------:R-:W-:Y:S01]  /*09f0*/  @!P1 VIADD R16, R16, 0x1 ;  /* 0x0000000110109836 */ /* 0x000fe20000000000 */
[----:B------:R-:W-:Y:S02]  /*0a00*/  ISETP.NE.AND P1, PT, R13, RZ, PT ;  /* 0x000000ff0d00720c */ /* 0x000fe40003f25270 */
[----:B------:R-:W-:Y:S02]  /*0a10*/  ISETP.GE.U32.AND P0, PT, R3, R6, PT ;  /* 0x000000060300720c */ /* 0x000fe40003f06070 */
[----:B------:R-:W0:Y:S11]  /*0a20*/  LDC.64 R2, c[0x0][0x420] ;  /* 0x00010800ff027b82 */ /* 0x000e360000000a00 */
[----:B------:R-:W-:-:S05]  /*0a30*/  @P0 VIADD R16, R16, 0x1 ;  /* 0x0000000110100836 */ /* 0x000fca0000000000 */
[----:B------:R-:W-:Y:S01]  /*0a40*/  MOV R6, R16 ;  /* 0x0000001000067202 */ /* 0x000fe20000000f00 */
[----:B------:R-:W-:-:S04]  /*0a50*/  IMAD.MOV R16, RZ, RZ, -R12 ;  /* 0x000000ffff107224 */ /* 0x000fc800078e0a0c */
[----:B------:R-:W-:Y:S01]  /*0a60*/  @!P2 IMAD.MOV R6, RZ, RZ, -R6 ;  /* 0x000000ffff06a224 */ /* 0x000fe200078e0a06 */
[----:B------:R-:W-:Y:S01]  /*0a70*/  @!P1 LOP3.LUT R6, RZ, R13, RZ, 0x33, !PT ;  /* 0x0000000dff069212 */ /* 0x000fe200078e33ff */
[----:B------:R-:W-:-:S04]  /*0a80*/  IMAD R7, R7, R16, R8 ;  /* 0x0000001007077224 */ /* 0x000fc800078e0208 */
[----:B------:R-:W-:Y:S02]  /*0a90*/  IMAD.MOV R19, RZ, RZ, -R6 ;  /* 0x000000ffff137224 */ /* 0x000fe400078e0a06 */
[----:B0-----:R-:W-:Y:S02]  /*0aa0*/  IMAD R12, R7, R2, -R5 ;  /* 0x00000002070c7224 */ /* 0x001fe400078e0a05 */
[----:B------:R-:W-:Y:S02]  /*0ab0*/  IMAD R13, R13, R19, R14 ;  /* 0x000000130d0d7224 */ /* 0x000fe400078e020e */
[----:B--2---:R-:W-:Y:S02]  /*0ac0*/  IMAD R5, R10, UR6, -R3 ;  /* 0x000000060a057c24 */ /* 0x004fe4000f8e0a03 */
[----:B------:R-:W-:Y:S01]  /*0ad0*/  IMAD R14, R11, UR7, -R4 ;  /* 0x000000070b0e7c24 */ /* 0x000fe2000f8e0a04 */
[----:B------:R-:W-:Y:S06]  /*0ae0*/  BRA.U !UP2, `(.L_x_566) ;  /* 0x000000110a507547 */ /* 0x000fec000b800000 */
[-C--:B------:R-:W-:Y:S01]  /*0af0*/  IABS R15, R0.reuse ;  /* 0x00000000000f7213 */ /* 0x080fe20000000000 */
[----:B------:R-:W0:Y:S01]  /*0b00*/  LDCU.64 UR6, c[0x0][0x3a8] ;  /* 0x00007500ff0677ac */ /* 0x000e220008000a00 */
[----:B------:R-:W-:Y:S02]  /*0b10*/  IABS R18, R13 ;  /* 0x0000000d00127213 */ /* 0x000fe40000000000 */
[----:B------:R-:W1:Y:S01]  /*0b20*/  I2F.RP R4, R15 ;  /* 0x0000000f00047306 */ /* 0x000e620000209400 */
[----:B------:R-:W-:Y:S01]  /*0b30*/  IABS R19, R0 ;  /* 0x0000000000137213 */ /* 0x000fe20000000000 */
[----:B------:R-:W2:Y:S01]  /*0b40*/  LDCU UR12, c[0x0][0x3a4] ;  /* 0x00007480ff0c77ac */ /* 0x000ea20008000800 */
[----:B------:R-:W3:Y:S01]  /*0b50*/  LDCU UR13, c[0x0][0x39c] ;  /* 0x00007380ff0d77ac */ /* 0x000ee20008000800 */
[----:B------:R-:W4:Y:S01]  /*0b60*/  LDCU UR14, c[0x0][0x3a0] ;  /* 0x00007400ff0e77ac */ /* 0x000f220008000800 */
[----:B------:R-:W5:Y:S03]  /*0b70*/  LDCU UR15, c[0x0][0x3fc] ;  /* 0x00007f80ff0f77ac */ /* 0x000f660008000800 */
[----:B-1----:R-:W1:Y:S01]  /*0b80*/  MUFU.RCP R4, R4 ;  /* 0x0000000400047308 */ /* 0x002e620000001000 */
[----:B--2---:R-:W-:Y:S01]  /*0b90*/  IMAD R5, R5, UR12, RZ ;  /* 0x0000000c05057c24 */ /* 0x004fe2000f8e02ff */
[----:B-1----:R-:W-:Y:S01]  /*0ba0*/  IADD3 R2, PT, PT, R4, 0xffffffe, RZ ;  /* 0x0ffffffe04027810 */ /* 0x002fe20007ffe0ff */
[----:B------:R-:W-:-:S05]  /*0bb0*/  IMAD.MOV R4, RZ, RZ, -R19 ;  /* 0x000000ffff047224 */ /* 0x000fca00078e0a13 */
[----:B------:R1:W2:Y:S02]  /*0bc0*/  F2I.FTZ.U32.TRUNC.NTZ R3, R2 ;  /* 0x0000000200037305 */ /* 0x0002a4000021f000 */
[----:B-1----:R-:W-:Y:S02]  /*0bd0*/  IMAD.MOV.U32 R2, RZ, RZ, RZ ;  /* 0x000000ffff027224 */ /* 0x002fe400078e00ff */
[----:B--2---:R-:W-:-:S04]  /*0be0*/  IMAD.MOV R16, RZ, RZ, -R3 ;  /* 0x000000ffff107224 */ /* 0x004fc800078e0a03 */
[----:B------:R-:W-:Y:S02]  /*0bf0*/  IMAD R17, R16, R15, RZ ;  /* 0x0000000f10117224 */ /* 0x000fe400078e02ff */
[----:B------:R-:W-:Y:S02]  /*0c00*/  IMAD.MOV.U32 R16, RZ, RZ, R18 ;  /* 0x000000ffff107224 */ /* 0x000fe400078e0012 */
[----:B------:R-:W-:-:S04]  /*0c10*/  IMAD.HI.U32 R3, R3, R17, R2 ;  /* 0x0000001103037227 */ /* 0x000fc800078e0002 */
[----:B---3--:R-:W-:Y:S02]  /*0c20*/  IMAD R18, R6, UR13, RZ ;  /* 0x0000000d06127c24 */ /* 0x008fe4000f8e02ff */
[----:B------:R-:W-:-:S04]  /*0c30*/  IMAD.HI.U32 R3, R3, R16, RZ ;  /* 0x0000001003037227 */ /* 0x000fc800078e00ff */
[----:B------:R-:W-:Y:S02]  /*0c40*/  IMAD R2, R3, R4, R16 ;  /* 0x0000000403027224 */ /* 0x000fe400078e0210 */
[----:B0-----:R-:W-:-:S03]  /*0c50*/  IMAD R4, R12, UR7, RZ ;  /* 0x000000070c047c24 */ /* 0x001fc6000f8e02ff */
[----:B------:R-:W-:Y:S02]  /*0c60*/  ISETP.GT.U32.AND P1, PT, R15, R2, PT ;  /* 0x000000020f00720c */ /* 0x000fe40003f24070 */
[----:B------:R-:W-:-:S11]  /*0c70*/  SHF.R.S32.HI R17, RZ, 0x1f, R4 ;  /* 0x0000001fff117819 */ /* 0x000fd60000011404 */
[----:B------:R-:W-:Y:S02]  /*0c80*/  @!P1 IMAD.IADD R2, R2, 0x1, -R15 ;  /* 0x0000000102029824 */ /* 0x000fe400078e0a0f */
[----:B------:R-:W-:Y:S01]  /*0c90*/  @!P1 VIADD R3, R3, 0x1 ;  /* 0x0000000103039836 */ /* 0x000fe20000000000 */
[----:B------:R-:W-:Y:S02]  /*0ca0*/  ISETP.NE.AND P1, PT, R0, RZ, PT ;  /* 0x000000ff0000720c */ /* 0x000fe40003f25270 */
[----:B------:R-:W-:Y:S01]  /*0cb0*/  ISETP.GE.U32.AND P0, PT, R2, R15, PT ;  /* 0x0000000f0200720c */ /* 0x000fe20003f06070 */
[----:B------:R-:W-:Y:S01]  /*0cc0*/  IMAD R15, R14, UR6, RZ ;  /* 0x000000060e0f7c24 */ /* 0x000fe2000f8e02ff */
[----:B------:R-:W-:Y:S01]  /*0cd0*/  LOP3.LUT R2, R13, R0, RZ, 0x3c, !PT ;  /* 0x000000000d027212 */ /* 0x000fe200078e3cff */
[----:B------:R-:W0:Y:S03]  /*0ce0*/  LDCU.64 UR6, c[0x0][0x380] ;  /* 0x00007000ff0677ac */ /* 0x000e260008000a00 */
[----:B------:R-:W-:-:S07]  /*0cf0*/  ISETP.GE.AND P2, PT, R2, RZ, PT ;  /* 0x000000ff0200720c */ /* 0x000fce0003f46270 */
[----:B------:R-:W-:-:S05]  /*0d00*/  @P0 IADD3 R3, PT, PT, R3, 0x1, RZ ;  /* 0x0000000103030810 */ /* 0x000fca0007ffe0ff */
[----:B------:R-:W-:Y:S02]  /*0d10*/  IMAD.MOV.U32 R16, RZ, RZ, R3 ;  /* 0x000000ffff107224 */ /* 0x000fe400078e0003 */
[----:B------:R-:W1:Y:S02]  /*0d20*/  LDC.64 R2, c[0x0][0x3e0] ;  /* 0x0000f800ff027b82 */ /* 0x000e640000000a00 */
[----:B------:R-:W-:Y:S01]  /*0d30*/  @!P2 IMAD.MOV R16, RZ, RZ, -R16 ;  /* 0x000000ffff10a224 */ /* 0x000fe200078e0a10 */
[----:B------:R-:W-:Y:S02]  /*0d40*/  @!P1 LOP3.LUT R16, RZ, R0, RZ, 0x33, !PT ;  /* 0x00000000ff109212 */ /* 0x000fe400078e33ff */
[----:B------:R-:W-:Y:S02]  /*0d50*/  IADD3 R19, P0, P1, R5, R15, R4 ;  /* 0x0000000f05137210 */ /* 0x000fe4000791e004 */
[----:B------:R-:W-:Y:S01]  /*0d60*/  SHF.R.S32.HI R4, RZ, 0x1f, R15 ;  /* 0x0000001fff047819 */ /* 0x000fe2000001140f */
[----:B----4-:R-:W-:Y:S01]  /*0d70*/  IMAD R16, R16, UR14, RZ ;  /* 0x0000000e10107c24 */ /* 0x010fe2000f8e02ff */
[----:B------:R-:W-:-:S04]  /*0d80*/  SHF.R.S32.HI R5, RZ, 0x1f, R5 ;  /* 0x0000001fff057819 */ /* 0x000fc80000011405 */
[----:B------:R-:W-:Y:S01]  /*0d90*/  IADD3.X R15, PT, PT, R5, R4, R17, P0, P1 ;  /* 0x00000004050f7210 */ /* 0x000fe200007e2411 */
[----:B-----5:R-:W-:Y:S01]  /*0da0*/  IMAD R5, R13, UR15, RZ ;  /* 0x0000000f0d057c24 */ /* 0x020fe2000f8e02ff */
[--C-:B------:R-:W-:Y:S02]  /*0db0*/  IADD3 R17, P0, P1, R16, R19, R18.reuse ;  /* 0x0000001310117210 */ /* 0x100fe4000791e012 */
[----:B------:R-:W-:Y:S02]  /*0dc0*/  SHF.R.S32.HI R18, RZ, 0x1f, R18 ;  /* 0x0000001fff127819 */ /* 0x000fe40000011412 */
[----:B------:R-:W-:Y:S02]  /*0dd0*/  SHF.R.S32.HI R16, RZ, 0x1f, R16 ;  /* 0x0000001fff107819 */ /* 0x000fe40000011410 */
[----:B0-----:R-:W-:Y:S02]  /*0de0*/  LEA R4, P2, R17, UR6, 0x1 ;  /* 0x0000000611047c11 */ /* 0x001fe4000f8408ff */
[----:B------:R-:W-:Y:S01]  /*0df0*/  IADD3.X R16, PT, PT, R16, R15, R18, P0, P1 ;  /* 0x0000000f10107210 */ /* 0x000fe200007e2412 */
[----:B-1----:R-:W-:-:S03]  /*0e00*/  IMAD.WIDE R2, R5, 0x2, R2 ;  /* 0x0000000205027825 */ /* 0x002fc600078e0202 */
[----:B------:R-:W-:Y:S01]  /*0e10*/  LEA.HI.X R5, R17, UR7, R16, 0x1, P2 ;  /* 0x0000000711057c11 */ /* 0x000fe200090f0c10 */
[----:B------:R-:W-:Y:S02]  /*0e20*/  IMAD.MOV.U32 R15, RZ, RZ, RZ ;  /* 0x000000ffff0f7224 */ /* 0x000fe400078e00ff */
[----:B------:R-:W-:-:S07]  /*0e30*/  IMAD.MOV.U32 R16, RZ, RZ, RZ ;  /* 0x000000ffff107224 */ /* 0x000fce00078e00ff */
.L_x_573:
[----:B------:R-:W0:Y:S01]  /*0e40*/  LDC R17, c[0x0][0x418] ;  /* 0x00010600ff117b82 */ /* 0x000e220000000800 */
[----:B------:R-:W0:Y:S01]  /*0e50*/  LDCU UR7, c[0x0][0x424] ;  /* 0x00008480ff0777ac */ /* 0x000e220008000800 */
[----:B------:R-:W-:Y:S01]  /*0e60*/  HFMA2 R19, -RZ, RZ, 0, 0 ;  /* 0x00000000ff137431 */ /* 0x000fe200000001ff */
[----:B------:R-:W1:Y:S01]  /*0e70*/  LDCU UR6, c[0x0][0x3f0] ;  /* 0x00007e00ff0677ac */ /* 0x000e620008000800 */
[----:B0-----:R-:W-:-:S04]  /*0e80*/  IMAD R17, R10, R17, -UR7 ;  /* 0x800000070a117e24 */ /* 0x001fc8000f8e0211 */
[----:B------:R-:W-:Y:S02]  /*0e90*/  IMAD.IADD R17, R17, 0x1, R16 ;  /* 0x0000000111117824 */ /* 0x000fe400078e0210 */
[----:B------:R-:W-:-:S05]  /*0ea0*/  VIADD R16, R16, 0x1 ;  /* 0x0000000110107836 */ /* 0x000fca0000000000 */
[----:B-1----:R-:W-:-:S13]  /*0eb0*/  ISETP.NE.AND P4, PT, R16, UR6, PT ;  /* 0x0000000610007c0c */ /* 0x002fda000bf85270 */
.L_x_572:
[----:B------:R-:W0:Y:S01]  /*0ec0*/  LDCU UR6, c[0x0][0x3f8] ;  /* 0x00007f00ff0677ac */ /* 0x000e220008000800 */
[----:B------:R-:W-:Y:S02]  /*0ed0*/  IMAD.IADD R18, R14, 0x1, R19 ;  /* 0x000000010e127824 */ /* 0x000fe400078e0213 */
[----:B------:R-:W-:Y:S01]  /*0ee0*/  VIADD R19, R19, 0x1 ;  /* 0x0000000113137836 */ /* 0x000fe20000000000 */
[----:B------:R-:W1:Y:S01]  /*0ef0*/  LDCU UR7, c[0x0][0x3f4] ;  /* 0x00007e80ff0777ac */ /* 0x000e620008000800 */
[----:B------:R-:W-:Y:S01]  /*0f00*/  IMAD.MOV.U32 R21, RZ, RZ, RZ ;  /* 0x000000ffff157224 */ /* 0x000fe200078e00ff */
[----:B------:R-:W-:-:S04]  /*0f10*/  LOP3.LUT R20, R17, R18, RZ, 0xfc, !PT ;  /* 0x0000001211147212 */ /* 0x000fc800078efcff */
[----:B------:R-:W-:Y:S01]  /*0f20*/  ISETP.GT.AND P0, PT, R20, -0x1, PT ;  /* 0xffffffff1400780c */ /* 0x000fe20003f04270 */
[----:B0-----:R-:W-:Y:S01]  /*0f30*/  UISETP.GE.U32.AND UP2, UPT, UR6, 0x8, UPT ;  /* 0x000000080600788c */ /* 0x001fe2000bf46070 */
[----:B-1----:R-:W-:-:S08]  /*0f40*/  ISETP.NE.AND P5, PT, R19, UR7, PT ;  /* 0x0000000713007c0c */ /* 0x002fd0000bfa5270 */
[----:B------:R-:W-:Y:S05]  /*0f50*/  BRA.U !UP2, `(.L_x_567) ;  /* 0x000000050a707547 */ /* 0x000fea000b800000 */
[----:B------:R-:W-:-:S07]  /*0f60*/  IMAD.MOV.U32 R21, RZ, RZ, RZ ;  /* 0x000000ffff157224 */ /* 0x000fce00078e00ff */
.L_x_568:
[----:B------:R-:W0:Y:S01]  /*0f70*/  LDCU.64 UR6, c[0x0][0x390] ;  /* 0x00007200ff0677ac */ /* 0x000e220008000a00 */
[----:B------:R-:W-:Y:S01]  /*0f80*/  IMAD.IADD R20, R12, 0x1, R21 ;  /* 0x000000010c147824 */ /* 0x000fe200078e0215 */
[----:B------:R-:W2:Y:S01]  /*0f90*/  LDG.E.U16 R24, desc[UR8][R2.64] ;  /* 0x0000000802187981 */ /* 0x000ea2000c1e1500 */
[----:B------:R-:W1:Y:S03]  /*0fa0*/  LDCU UR12, c[0x0][0x398] ;  /* 0x00007300ff0c77ac */ /* 0x000e660008000800 */
[----:B------:R-:W-:Y:S01]  /*0fb0*/  ISETP.LT.OR P1, PT, R20, RZ, !P0 ;  /* 0x000000ff1400720c */ /* 0x000fe20004721670 */
[----:B------:R-:W3:Y:S04]  /*0fc0*/  LDG.E.U16 R23, desc[UR8][R2.64+0x2] ;  /* 0x0000020802177981 */ /* 0x000ee8000c1e1500 */
[----:B------:R-:W4:Y:S01]  /*0fd0*/  LDG.E.U16 R27, desc[UR8][R2.64+0x6] ;  /* 0x00000608021b7981 */ /* 0x000f22000c1e1500 */
[----:B0-----:R-:W-:-:S04]  /*0fe0*/  ISETP.GE.OR P1, PT, R17, UR6, P1 ;  /* 0x0000000611007c0c */ /* 0x001fc80008f26670 */
[----:B------:R-:W-:-:S04]  /*0ff0*/  ISETP.GE.OR P1, PT, R18, UR7, P1 ;  /* 0x0000000712007c0c */ /* 0x000fc80008f26670 */
[----:B-1----:R-:W-:-:S13]  /*1000*/  ISETP.GE.OR P1, PT, R20, UR12, P1 ;  /* 0x0000000c14007c0c */ /* 0x002fda0008f26670 */
[----:B------:R-:W5:Y:S01]  /*1010*/  @!P1 LDG.E.U16 R25, desc[UR8][R4.64] ;  /* 0x0000000804199981 */ /* 0x000f62000c1e1500 */
[----:B------:R-:W-:-:S05]  /*1020*/  VIADD R22, R20, 0x1 ;  /* 0x0000000114167836 */ /* 0x000fca0000000000 */
[----:B------:R-:W-:-:S04]  /*1030*/  ISETP.LT.OR P2, PT, R22, RZ, !P0 ;  /* 0x000000ff1600720c */ /* 0x000fc80004741670 */
[----:B------:R-:W-:-:S04]  /*1040*/  ISETP.GE.OR P2, PT, R17, UR6, P2 ;  /* 0x0000000611007c0c */ /* 0x000fc80009746670 */
[----:B------:R-:W-:-:S04]  /*1050*/  ISETP.GE.OR P2, PT, R18, UR7, P2 ;  /* 0x0000000712007c0c */ /* 0x000fc80009746670 */
[----:B------:R-:W-:-:S13]  /*1060*/  ISETP.GE.OR P3, PT, R22, UR12, P2 ;  /* 0x0000000c16007c0c */ /* 0x000fda0009766670 */
[----:B------:R-:W4:Y:S01]  /*1070*/  @!P3 LDG.E.U16 R22, desc[UR8][R4.64+0x2] ;  /* 0x000002080416b981 */ /* 0x000f22000c1e1500 */
[----:B------:R-:W-:-:S04]  /*1080*/  IADD3 R26, PT, PT, R20, 0x2, RZ ;  /* 0x00000002141a7810 */ /* 0x000fc80007ffe0ff */
[----:B------:R-:W-:-:S04]  /*1090*/  ISETP.LT.OR P2, PT, R26, RZ, !P0 ;  /* 0x000000ff1a00720c */ /* 0x000fc80004741670 */
[----:B------:R-:W-:-:S04]  /*10a0*/  ISETP.GE.OR P2, PT, R17, UR6, P2 ;  /* 0x0000000611007c0c */ /* 0x000fc80009746670 */
[----:B------:R-:W-:-:S04]  /*10b0*/  ISETP.GE.OR P2, PT, R18, UR7, P2 ;  /* 0x0000000712007c0c */ /* 0x000fc80009746670 */
[----:B------:R-:W-:Y:S01]  /*10c0*/  ISETP.GE.OR P2, PT, R26, UR12, P2 ;  /* 0x0000000c1a007c0c */ /* 0x000fe20009746670 */
[----:B--2---:R-:W-:Y:S02]  /*10d0*/  IMAD.U32 R26, R24, 0x10000, RZ ;  /* 0x00010000181a7824 */ /* 0x004fe400078e00ff */
[----:B-----5:R-:W-:Y:S02]  /*10e0*/  @!P1 IMAD.U32 R24, R25, 0x10000, RZ ;  /* 0x0001000019189824 */ /* 0x020fe400078e00ff */
[----:B------:R-:W2:Y:S02]  /*10f0*/  LDG.E.U16 R25, desc[UR8][R2.64+0x4] ;  /* 0x0000040802197981 */ /* 0x000ea4000c1e1500 */
[----:B------:R-:W-:-:S06]  /*1100*/  @!P1 FFMA.FTZ R15, R26, R24, R15 ;  /* 0x000000181a0f9223 */ /* 0x000fcc000001000f */
[----:B------:R-:W5:Y:S01]  /*1110*/  @!P2 LDG.E.U16 R24, desc[UR8][R4.64+0x4] ;  /* 0x000004080418a981 */ /* 0x000f62000c1e1500 */
[----:B------:R-:W-:-:S05]  /*1120*/  VIADD R26, R20, 0x3 ;  /* 0x00000003141a7836 */ /* 0x000fca0000000000 */
[----:B------:R-:W-:-:S04]  /*1130*/  ISETP.LT.OR P1, PT, R26, RZ, !P0 ;  /* 0x000000ff1a00720c */ /* 0x000fc80004721670 */
[----:B------:R-:W-:-:S04]  /*1140*/  ISETP.GE.OR P1, PT, R17, UR6, P1 ;  /* 0x0000000611007c0c */ /* 0x000fc80008f26670 */
[----:B------:R-:W-:-:S04]  /*1150*/  ISETP.GE.OR P1, PT, R18, UR7, P1 ;  /* 0x0000000712007c0c */ /* 0x000fc80008f26670 */
[----:B------:R-:W-:Y:S01]  /*1160*/  ISETP.GE.OR P6, PT, R26, UR12, P1 ;  /* 0x0000000c1a007c0c */ /* 0x000fe20008fc6670 */
[----:B---3--:R-:W-:Y:S02]  /*1170*/  IMAD.U32 R26, R23, 0x10000, RZ ;  /* 0x00010000171a7824 */ /* 0x008fe400078e00ff */
[----:B----4-:R-:W-:-:S04]  /*1180*/  @!P3 IMAD.U32 R22, R22, 0x10000, RZ ;  /* 0x000100001616b824 */ /* 0x010fc800078e00ff */
[----:B------:R-:W-:-:S06]  /*1190*/  @!P3 FFMA.FTZ R15, R26, R22, R15 ;  /* 0x000000161a0fb223 */ /* 0x000fcc000001000f */
[----:B------:R-:W3:Y:S01]  /*11a0*/  @!P6 LDG.E.U16 R26, desc[UR8][R4.64+0x6] ;  /* 0x00000608041ae981 */ /* 0x000ee2000c1e1500 */
[----:B------:R-:W-:-:S05]  /*11b0*/  VIADD R22, R20, 0x4 ;  /* 0x0000000414167836 */ /* 0x000fca0000000000 */
[----:B------:R-:W-:-:S04]  /*11c0*/  ISETP.LT.OR P1, PT, R22, RZ, !P0 ;  /* 0x000000ff1600720c */ /* 0x000fc80004721670 */
[----:B------:R-:W-:-:S04]  /*11d0*/  ISETP.GE.OR P1, PT, R17, UR6, P1 ;  /* 0x0000000611007c0c */ /* 0x000fc80008f26670 */
[----:B------:R-:W-:-:S04]  /*11e0*/  ISETP.GE.OR P1, PT, R18, UR7, P1 ;  /* 0x0000000712007c0c */ /* 0x000fc80008f26670 */
[----:B------:R-:W-:-:S13]  /*11f0*/  ISETP.GE.OR P1, PT, R22, UR12, P1 ;  /* 0x0000000c16007c0c */ /* 0x000fda0008f26670 */
[----:B------:R-:W4:Y:S01]  /*1200*/  @!P1 LDG.E.U16 R23, desc[UR8][R4.64+0x8] ;  /* 0x0000080804179981 */ /* 0x000f22000c1e1500 */
[----:B--2---:R-:W-:Y:S01]  /*1210*/  SHF.L.U32 R22, R25, 0x10, RZ ;  /* 0x0000001019167819 */ /* 0x004fe200000006ff */
[----:B-----5:R-:W-:-:S04]  /*1220*/  @!P2 IMAD.U32 R24, R24, 0x10000, RZ ;  /* 0x000100001818a824 */ /* 0x020fc800078e00ff */
[----:B------:R-:W-:Y:S02]  /*1230*/  @!P2 FFMA.FTZ R15, R22, R24, R15 ;  /* 0x00000018160fa223 */ /* 0x000fe4000001000f */
[----:B------:R-:W2:Y:S01]  /*1240*/  LDG.E.U16 R22, desc[UR8][R2.64+0x8] ;  /* 0x0000080802167981 */ /* 0x000ea2000c1e1500 */
[----:B------:R-:W-:Y:S02]  /*1250*/  IMAD.U32 R24, R27, 0x10000, RZ ;  /* 0x000100001b187824 */ /* 0x000fe400078e00ff */
[----:B------:R-:W-:-:S05]  /*1260*/  VIADD R25, R20, 0x6 ;  /* 0x0000000614197836 */ /* 0x000fca0000000000 */
[----:B------:R-:W-:Y:S01]  /*1270*/  ISETP.LT.OR P3, PT, R25, RZ, !P0 ;  /* 0x000000ff1900720c */ /* 0x000fe20004761670 */
[----:B---3--:R-:W-:-:S04]  /*1280*/  @!P6 IMAD.U32 R26, R26, 0x10000, RZ ;  /* 0x000100001a1ae824 */ /* 0x008fc800078e00ff */
[----:B------:R-:W-:Y:S01]  /*1290*/  @!P6 FFMA.FTZ R15, R24, R26, R15 ;  /* 0x0000001a180fe223 */ /* 0x000fe2000001000f */
[----:B------:R-:W-:-:S05]  /*12a0*/  VIADD R24, R20, 0x5 ;  /* 0x0000000514187836 */ /* 0x000fca0000000000 */
[----:B------:R-:W-:-:S04]  /*12b0*/  ISETP.LT.OR P2, PT, R24, RZ, !P0 ;  /* 0x000000ff1800720c */ /* 0x000fc80004741670 */
[C---:B------:R-:W-:Y:S02]  /*12c0*/  ISETP.GE.OR P2, PT, R17.reuse, UR6, P2 ;  /* 0x0000000611007c0c */ /* 0x040fe40009746670 */
[----:B------:R-:W-:Y:S02]  /*12d0*/  ISETP.GE.OR P6, PT, R17, UR6, P3 ;  /* 0x0000000611007c0c */ /* 0x000fe40009fc6670 */
[----:B------:R-:W-:Y:S01]  /*12e0*/  ISETP.GE.OR P2, PT, R18, UR7, P2 ;  /* 0x0000000712007c0c */ /* 0x000fe20009746670 */
[----:B------:R-:W-:Y:S01]  /*12f0*/  VIADD R26, R20, 0x7 ;  /* 0x00000007141a7836 */ /* 0x000fe20000000000 */
[----:B------:R-:W-:Y:S01]  /*1300*/  ISETP.GE.OR P6, PT, R18, UR7, P6 ;  /* 0x0000000712007c0c */ /* 0x000fe2000b7c6670 */
[----:B------:R-:W3:Y:S01]  /*1310*/  LDG.E.U16 R20, desc[UR8][R2.64+0xa] ;  /* 0x00000a0802147981 */ /* 0x000ee2000c1e1500 */
[----:B------:R-:W-:Y:S02]  /*1320*/  ISETP.GE.OR P2, PT, R24, UR12, P2 ;  /* 0x0000000c18007c0c */ /* 0x000fe40009746670 */
[----:B------:R-:W-:-:S02]  /*1330*/  ISETP.LT.OR P3, PT, R26, RZ, !P0 ;  /* 0x000000ff1a00720c */ /* 0x000fc40004761670 */
[----:B------:R-:W-:Y:S02]  /*1340*/  ISETP.GE.OR P6, PT, R25, UR12, P6 ;  /* 0x0000000c19007c0c */ /* 0x000fe4000b7c6670 */
[----:B------:R-:W-:Y:S01]  /*1350*/  ISETP.GE.OR P3, PT, R17, UR6, P3 ;  /* 0x0000000611007c0c */ /* 0x000fe20009f66670 */
[----:B------:R-:W5:Y:S03]  /*1360*/  LDG.E.U16 R25, desc[UR8][R2.64+0xc] ;  /* 0x00000c0802197981 */ /* 0x000f66000c1e1500 */
[----:B------:R-:W-:-:S03]  /*1370*/  ISETP.GE.OR P3, PT, R18, UR7, P3 ;  /* 0x0000000712007c0c */ /* 0x000fc60009f66670 */
[----:B------:R-:W5:Y:S01]  /*1380*/  @!P2 LDG.E.U16 R24, desc[UR8][R4.64+0xa] ;  /* 0x00000a080418a981 */ /* 0x000f62000c1e1500 */
[----:B------:R-:W-:-:S03]  /*1390*/  ISETP.GE.OR P3, PT, R26, UR12, P3 ;  /* 0x0000000c1a007c0c */ /* 0x000fc60009f66670 */
[----:B------:R-:W5:Y:S01]  /*13a0*/  @!P6 LDG.E.U16 R26, desc[UR8][R4.64+0xc] ;  /* 0x00000c08041ae981 */ /* 0x000f62000c1e1500 */
[----:B--2---:R-:W-:Y:S01]  /*13b0*/  SHF.L.U32 R28, R22, 0x10, RZ ;  /* 0x00000010161c7819 */ /* 0x004fe200000006ff */
[----:B----4-:R-:W-:-:S08]  /*13c0*/  @!P1 IMAD.U32 R22, R23, 0x10000, RZ ;  /* 0x0001000017169824 */ /* 0x010fd000078e00ff */
[----:B------:R0:W2:Y:S01]  /*13d0*/  @!P3 LDG.E.U16 R23, desc[UR8][R4.64+0xe] ;  /* 0x00000e080417b981 */ /* 0x0000a2000c1e1500 */
[----:B------:R-:W-:-:S03]  /*13e0*/  @!P1 FFMA.FTZ R15, R28, R22, R15 ;  /* 0x000000161c0f9223 */ /* 0x000fc6000001000f */
[----:B------:R1:W4:Y:S01]  /*13f0*/  LDG.E.U16 R22, desc[UR8][R2.64+0xe] ;  /* 0x00000e0802167981 */ /* 0x000322000c1e1500 */
[----:B------:R-:W-:Y:S02]  /*1400*/  VIADD R21, R21, 0x8 ;  /* 0x0000000815157836 */ /* 0x000fe40000000000 */
[----:B---3--:R-:W-:Y:S02]  /*1410*/  IMAD.U32 R20, R20, 0x10000, RZ ;  /* 0x0001000014147824 */ /* 0x008fe400078e00ff */
[----:B-----5:R-:W-:-:S04]  /*1420*/  @!P2 IMAD.U32 R24, R24, 0x10000, RZ ;  /* 0x000100001818a824 */ /* 0x020fc800078e00ff */
[----:B------:R-:W-:Y:S01]  /*1430*/  @!P2 FFMA.FTZ R15, R20, R24, R15 ;  /* 0x00000018140fa223 */ /* 0x000fe2000001000f */
[----:B------:R-:W-:Y:S02]  /*1440*/  IMAD.U32 R20, R25, 0x10000, RZ ;  /* 0x0001000019147824 */ /* 0x000fe400078e00ff */
[----:B------:R-:W-:-:S04]  /*1450*/  @!P6 IMAD.U32 R26, R26, 0x10000, RZ ;  /* 0x000100001a1ae824 */ /* 0x000fc800078e00ff */
[----:B------:R-:W-:Y:S01]  /*1460*/  @!P6 FFMA.FTZ R15, R20, R26, R15 ;  /* 0x0000001a140fe223 */ /* 0x000fe2000001000f */
[----:B------:R-:W-:Y:S02]  /*1470*/  ISETP.NE.AND P6, PT, R21, UR10, PT ;  /* 0x0000000a15007c0c */ /* 0x000fe4000bfc5270 */
[----:B------:R-:W-:Y:S02]  /*1480*/  IADD3 R20, P1, PT, R2, 0x10, RZ ;  /* 0x0000001002147810 */ /* 0x000fe40007f3e0ff */
[----:B0-----:R-:W-:-:S03]  /*1490*/  IADD3 R4, P2, PT, R4, 0x10, RZ ;  /* 0x0000001004047810 */ /* 0x001fc60007f5e0ff */
[----:B-1----:R-:W-:Y:S02]  /*14a0*/  IMAD.X R3, RZ, RZ, R3, P1 ;  /* 0x000000ffff037224 */ /* 0x002fe400008e0603 */
[----:B------:R-:W-:Y:S02]  /*14b0*/  IMAD.X R5, RZ, RZ, R5, P2 ;  /* 0x000000ffff057224 */ /* 0x000fe400010e0605 */
[----:B--2---:R-:W-:Y:S01]  /*14c0*/  @!P3 IMAD.U32 R2, R23, 0x10000, RZ ;  /* 0x000100001702b824 */ /* 0x004fe200078e00ff */
[----:B----4-:R-:W-:-:S05]  /*14d0*/  SHF.L.U32 R22, R22, 0x10, RZ ;  /* 0x0000001016167819 */ /* 0x010fca00000006ff */
[----:B------:R-:W-:Y:S01]  /*14e0*/  @!P3 FFMA.FTZ R15, R22, R2, R15 ;  /* 0x00000002160fb223 */ /* 0x000fe2000001000f */
[----:B------:R-:W-:Y:S01]  /*14f0*/  IMAD.MOV.U32 R2, RZ, RZ, R20 ;  /* 0x000000ffff027224 */ /* 0x000fe200078e0014 */
[----:B------:R-:W-:Y:S06]  /*1500*/  @P6 BRA `(.L_x_568) ;  /* 0xfffffff800986947 */ /* 0x000fec000383ffff */
[----:B------:R-:W-:-:S07]  /*1510*/  IMAD.U32 R21, RZ, RZ, UR10 ;  /* 0x0000000aff157e24 */ /* 0x000fce000f8e00ff */
.L_x_567:
[----:B------:R-:W-:Y:S05]  /*1520*/  BRA.U !UP1, `(.L_x_569) ;  /* 0x0000000509987547 */ /* 0x000fea000b800000 */
[----:B------:R-:W-:Y:S01]  /*1530*/  UISETP.NE.AND UP2, UPT, UR11, URZ, UPT ;  /* 0x000000ff0b00728c */ /* 0x000fe2000bf45270 */
[----:B------:R-:W-:Y:S10]  /*1540*/  BRA.U !UP0, `(.L_x_570) ;  /* 0x0000000108c07547 */ /* 0x000ff4000b800000 */
[----:B------:R-:W0:Y:S01]  /*1550*/  LDCU.64 UR6, c[0x0][0x390] ;  /* 0x00007200ff0677ac */ /* 0x000e220008000a00 */
[----:B------:R-:W-:Y:S01]  /*1560*/  IMAD.IADD R25, R12, 0x1, R21 ;  /* 0x000000010c197824 */ /* 0x000fe200078e0215 */
[----:B------:R-:W2:Y:S01]  /*1570*/  LDG.E.U16 R22, desc[UR8][R2.64] ;  /* 0x0000000802167981 */ /* 0x000ea2000c1e1500 */
[----:B------:R-:W1:Y:S03]  /*1580*/  LDCU UR12, c[0x0][0x398] ;  /* 0x00007300ff0c77ac */ /* 0x000e660008000800 */
[----:B------:R-:W-:-:S04]  /*1590*/  ISETP.LT.OR P1, PT, R25, RZ, !P0 ;  /* 0x000000ff1900720c */ /* 0x000fc80004721670 */
[----:B0-----:R-:W-:-:S04]  /*15a0*/  ISETP.GE.OR P1, PT, R17, UR6, P1 ;  /* 0x0000000611007c0c */ /* 0x001fc80008f26670 */
[----:B------:R-:W-:-:S04]  /*15b0*/  ISETP.GE.OR P1, PT, R18, UR7, P1 ;  /* 0x0000000712007c0c */ /* 0x000fc80008f26670 */
[----:B-1----:R-:W-:-:S13]  /*15c0*/  ISETP.GE.OR P1, PT, R25, UR12, P1 ;  /* 0x0000000c19007c0c */ /* 0x002fda0008f26670 */
[----:B------:R-:W3:Y:S01]  /*15d0*/  @!P1 LDG.E.U16 R23, desc[UR8][R4.64] ;  /* 0x0000000804179981 */ /* 0x000ee2000c1e1500 */
[C---:B------:R-:W-:Y:S01]  /*15e0*/  IADD3 R20, PT, PT, R25.reuse, 0x1, RZ ;  /* 0x0000000119147810 */ /* 0x040fe20007ffe0ff */
[----:B------:R-:W-:-:S03]  /*15f0*/  VIADD R24, R25, 0x2 ;  /* 0x0000000219187836 */ /* 0x000fc60000000000 */
[----:B------:R-:W-:Y:S01]  /*1600*/  ISETP.LT.OR P2, PT, R20, RZ, !P0 ;  /* 0x000000ff1400720c */ /* 0x000fe20004741670 */
[----:B------:R-:W-:Y:S01]  /*1610*/  VIADD R25, R25, 0x3 ;  /* 0x0000000319197836 */ /* 0x000fe20000000000 */
[----:B------:R-:W-:Y:S02]  /*1620*/  ISETP.LT.OR P3, PT, R24, RZ, !P0 ;  /* 0x000000ff1800720c */ /* 0x000fe40004761670 */
[C---:B------:R-:W-:Y:S02]  /*1630*/  ISETP.GE.OR P2, PT, R17.reuse, UR6, P2 ;  /* 0x0000000611007c0c */ /* 0x040fe40009746670 */
[----:B------:R-:W-:Y:S02]  /*1640*/  ISETP.GE.OR P6, PT, R17, UR6, P3 ;  /* 0x0000000611007c0c */ /* 0x000fe40009fc6670 */
[----:B------:R-:W-:Y:S02]  /*1650*/  ISETP.GE.OR P2, PT, R18, UR7, P2 ;  /* 0x0000000712007c0c */ /* 0x000fe40009746670 */
[----:B------:R-:W-:-:S02]  /*1660*/  ISETP.LT.OR P3, PT, R25, RZ, !P0 ;  /* 0x000000ff1900720c */ /* 0x000fc40004761670 */
[----:B------:R-:W-:Y:S02]  /*1670*/  ISETP.GE.OR P2, PT, R20, UR12, P2 ;  /* 0x0000000c14007c0c */ /* 0x000fe40009746670 */
[----:B------:R-:W-:Y:S01]  /*1680*/  ISETP.GE.OR P6, PT, R18, UR7, P6 ;  /* 0x0000000712007c0c */ /* 0x000fe2000b7c6670 */
[----:B------:R-:W4:Y:S01]  /*1690*/  LDG.E.U16 R20, desc[UR8][R2.64+0x2] ;  /* 0x0000020802147981 */ /* 0x000f22000c1e1500 */
[----:B------:R-:W-:Y:S02]  /*16a0*/  ISETP.GE.OR P3, PT, R17, UR6, P3 ;  /* 0x0000000611007c0c */ /* 0x000fe40009f66670 */
[----:B------:R-:W-:Y:S02]  /*16b0*/  ISETP.GE.OR P6, PT, R24, UR12, P6 ;  /* 0x0000000c18007c0c */ /* 0x000fe4000b7c6670 */
[----:B------:R-:W-:-:S04]  /*16c0*/  ISETP.GE.OR P3, PT, R18, UR7, P3 ;  /* 0x0000000712007c0c */ /* 0x000fc80009f66670 */
[----:B------:R-:W-:Y:S01]  /*16d0*/  ISETP.GE.OR P3, PT, R25, UR12, P3 ;  /* 0x0000000c19007c0c */ /* 0x000fe20009f66670 */
[----:B------:R-:W5:Y:S04]  /*16e0*/  @!P2 LDG.E.U16 R24, desc[UR8][R4.64+0x2] ;  /* 0x000002080418a981 */ /* 0x000f68000c1e1500 */
[----:B------:R-:W5:Y:S01]  /*16f0*/  LDG.E.U16 R25, desc[UR8][R2.64+0x4] ;  /* 0x0000040802197981 */ /* 0x000f62000c1e1500 */
[----:B--2---:R-:W-:Y:S02]  /*1700*/  IMAD.U32 R26, R22, 0x10000, RZ ;  /* 0x00010000161a7824 */ /* 0x004fe400078e00ff */
[----:B---3--:R-:W-:Y:S02]  /*1710*/  @!P1 IMAD.U32 R22, R23, 0x10000, RZ ;  /* 0x0001000017169824 */ /* 0x008fe400078e00ff */
[----:B------:R0:W2:Y:S02]  /*1720*/  LDG.E.U16 R23, desc[UR8][R2.64+0x6] ;  /* 0x0000060802177981 */ /* 0x0000a4000c1e1500 */
[----:B------:R-:W-:-:S02]  /*1730*/  @!P1 FFMA.FTZ R15, R26, R22, R15 ;  /* 0x000000161a0f9223 */ /* 0x000fc4000001000f */
[----:B------:R-:W3:Y:S04]  /*1740*/  @!P6 LDG.E.U16 R26, desc[UR8][R4.64+0x4] ;  /* 0x00000408041ae981 */ /* 0x000ee8000c1e1500 */
[----:B------:R-:W2:Y:S01]  /*1750*/  @!P3 LDG.E.U16 R22, desc[UR8][R4.64+0x6] ;  /* 0x000006080416b981 */ /* 0x000ea2000c1e1500 */
[----:B----4-:R-:W-:Y:S02]  /*1760*/  IMAD.U32 R20, R20, 0x10000, RZ ;  /* 0x0001000014147824 */ /* 0x010fe400078e00ff */
[----:B-----5:R-:W-:-:S04]  /*1770*/  @!P2 IMAD.U32 R24, R24, 0x10000, RZ ;  /* 0x000100001818a824 */ /* 0x020fc800078e00ff */
[----:B------:R-:W-:Y:S01]  /*1780*/  @!P2 FFMA.FTZ R15, R20, R24, R15 ;  /* 0x00000018140fa223 */ /* 0x000fe2000001000f */
[----:B------:R-:W-:Y:S02]  /*1790*/  SHF.L.U32 R20, R25, 0x10, RZ ;  /* 0x0000001019147819 */ /* 0x000fe400000006ff */
[----:B0-----:R-:W-:Y:S01]  /*17a0*/  IADD3 R2, P1, PT, R2, 0x8, RZ ;  /* 0x0000000802027810 */ /* 0x001fe20007f3e0ff */
[----:B------:R-:W-:-:S04]  /*17b0*/  VIADD R21, R21, 0x4 ;  /* 0x0000000415157836 */ /* 0x000fc80000000000 */
[----:B------:R-:W-:Y:S02]  /*17c0*/  IMAD.X R3, RZ, RZ, R3, P1 ;  /* 0x000000ffff037224 */ /* 0x000fe400008e0603 */
[----:B---3--:R-:W-:Y:S02]  /*17d0*/  @!P6 IMAD.U32 R26, R26, 0x10000, RZ ;  /* 0x000100001a1ae824 */ /* 0x008fe400078e00ff */
[----:B--2---:R-:W-:Y:S02]  /*17e0*/  IMAD.U32 R24, R23, 0x10000, RZ ;  /* 0x0001000017187824 */ /* 0x004fe400078e00ff */
[----:B------:R-:W-:Y:S01]  /*17f0*/  @!P6 FFMA.FTZ R15, R20, R26, R15 ;  /* 0x0000001a140fe223 */ /* 0x000fe2000001000f */
[----:B------:R-:W-:Y:S01]  /*1800*/  IADD3 R20, P2, PT, R4, 0x8, RZ ;  /* 0x0000000804147810 */ /* 0x000fe20007f5e0ff */
[----:B------:R-:W-:-:S03]  /*1810*/  @!P3 IMAD.U32 R22, R22, 0x10000, RZ ;  /* 0x000100001616b824 */ /* 0x000fc600078e00ff */
[----:B------:R-:W-:Y:S01]  /*1820*/  MOV R4, R20 ;  /* 0x0000001400047202 */ /* 0x000fe20000000f00 */
[----:B------:R-:W-:Y:S02]  /*1830*/  IMAD.X R5, RZ, RZ, R5, P2 ;  /* 0x000000ffff057224 */ /* 0x000fe400010e0605 */
[----:B------:R-:W-:-:S07]  /*1840*/  @!P3 FFMA.FTZ R15, R24, R22, R15 ;  /* 0x00000016180fb223 */ /* 0x000fce000001000f */
.L_x_570:
[----:B------:R-:W-:Y:S05]  /*1850*/  BRA.U !UP2, `(.L_x_569) ;  /* 0x000000010acc7547 */ /* 0x000fea000b800000 */
[----:B------:R-:W0:Y:S01]  /*1860*/  LDCU UR6, c[0x0][0x3f8] ;  /* 0x00007f00ff0677ac */ /* 0x000e220008000800 */
[----:B------:R-:W-:Y:S02]  /*1870*/  UISETP.NE.AND UP2, UPT, UR11, 0x1, UPT ;  /* 0x000000010b00788c */ /* 0x000fe4000bf45270 */
[----:B0-----:R-:W-:-:S07]  /*1880*/  ULOP3.LUT UP3, URZ, UR6, 0x1, URZ, 0xc0, !UPT ;  /* 0x0000000106ff7892 */ /* 0x001fce000f86c0ff */
[----:B------:R-:W-:Y:S05]  /*1890*/  BRA.U !UP2, `(.L_x_571) ;  /* 0x000000010a787547 */ /* 0x000fea000b800000 */
[----:B------:R-:W0:Y:S01]  /*18a0*/  LDCU.64 UR6, c[0x0][0x390] ;  /* 0x00007200ff0677ac */ /* 0x000e220008000a00 */
[----:B------:R-:W-:Y:S01]  /*18b0*/  IMAD.IADD R22, R12, 0x1, R21 ;  /* 0x000000010c167824 */ /* 0x000fe200078e0215 */
[----:B------:R-:W2:Y:S01]  /*18c0*/  LDG.E.U16 R23, desc[UR8][R2.64+0x2] ;  /* 0x0000020802177981 */ /* 0x000ea2000c1e1500 */
[----:B------:R-:W1:Y:S02]  /*18d0*/  LDCU UR12, c[0x0][0x398] ;  /* 0x00007300ff0c77ac */ /* 0x000e640008000800 */
[C---:B------:R-:W-:Y:S01]  /*18e0*/  VIADD R20, R22.reuse, 0x1 ;  /* 0x0000000116147836 */ /* 0x040fe20000000000 */
[----:B------:R-:W-:-:S04]  /*18f0*/  ISETP.LT.OR P1, PT, R22, RZ, !P0 ;  /* 0x000000ff1600720c */ /* 0x000fc80004721670 */
[----:B------:R-:W-:Y:S02]  /*1900*/  ISETP.LT.OR P2, PT, R20, RZ, !P0 ;  /* 0x000000ff1400720c */ /* 0x000fe40004741670 */
[C---:B0-----:R-:W-:Y:S02]  /*1910*/  ISETP.GE.OR P1, PT, R17.reuse, UR6, P1 ;  /* 0x0000000611007c0c */ /* 0x041fe40008f26670 */
[----:B------:R-:W-:Y:S02]  /*1920*/  ISETP.GE.OR P2, PT, R17, UR6, P2 ;  /* 0x0000000611007c0c */ /* 0x000fe40009746670 */
[C---:B------:R-:W-:Y:S02]  /*1930*/  ISETP.GE.OR P1, PT, R18.reuse, UR7, P1 ;  /* 0x0000000712007c0c */ /* 0x040fe40008f26670 */
[----:B------:R-:W-:Y:S02]  /*1940*/  ISETP.GE.OR P2, PT, R18, UR7, P2 ;  /* 0x0000000712007c0c */ /* 0x000fe40009746670 */
[----:B-1----:R-:W-:-:S02]  /*1950*/  ISETP.GE.OR P1, PT, R22, UR12, P1 ;  /* 0x0000000c16007c0c */ /* 0x002fc40008f26670 */
[----:B------:R-:W-:Y:S02]  /*1960*/  ISETP.GE.OR P2, PT, R20, UR12, P2 ;  /* 0x0000000c14007c0c */ /* 0x000fe40009746670 */
[----:B------:R-:W3:Y:S09]  /*1970*/  LDG.E.U16 R20, desc[UR8][R2.64] ;  /* 0x0000000802147981 */ /* 0x000ef2000c1e1500 */
[----:B------:R-:W4:Y:S04]  /*1980*/  @!P1 LDG.E.U16 R22, desc[UR8][R4.64] ;  /* 0x0000000804169981 */ /* 0x000f28000c1e1500 */
[----:B------:R-:W5:Y:S01]  /*1990*/  @!P2 LDG.E.U16 R25, desc[UR8][R4.64+0x2] ;  /* 0x000002080419a981 */ /* 0x000f62000c1e1500 */
[----:B------:R-:W-:-:S02]  /*19a0*/  VIADD R21, R21, 0x2 ;  /* 0x0000000215157836 */ /* 0x000fc40000000000 */
[----:B--2---:R-:W-:Y:S02]  /*19b0*/  IMAD.U32 R24, R23, 0x10000, RZ ;  /* 0x0001000017187824 */ /* 0x004fe400078e00ff */
[----:B---3--:R-:W-:Y:S02]  /*19c0*/  IMAD.U32 R20, R20, 0x10000, RZ ;  /* 0x0001000014147824 */ /* 0x008fe400078e00ff */
[----:B----4-:R-:W-:-:S04]  /*19d0*/  @!P1 IMAD.U32 R22, R22, 0x10000, RZ ;  /* 0x0001000016169824 */ /* 0x010fc800078e00ff */
[----:B------:R-:W-:Y:S01]  /*19e0*/  @!P1 FFMA.FTZ R15, R22, R20, R15 ;  /* 0x00000014160f9223 */ /* 0x000fe2000001000f */
[----:B------:R-:W-:Y:S01]  /*19f0*/  IADD3 R20, P3, PT, R4, 0x4, RZ ;  /* 0x0000000404147810 */ /* 0x000fe20007f7e0ff */
[----:B-----5:R-:W-:Y:S01]  /*1a00*/  @!P2 IMAD.U32 R26, R25, 0x10000, RZ ;  /* 0x00010000191aa824 */ /* 0x020fe200078e00ff */
[----:B------:R-:W-:Y:S02]  /*1a10*/  IADD3 R22, P1, PT, R2, 0x4, RZ ;  /* 0x0000000402167810 */ /* 0x000fe40007f3e0ff */
[----:B------:R-:W-:Y:S01]  /*1a20*/  IADD3.X R23, PT, PT, RZ, R5, RZ, P3, !PT ;  /* 0x00000005ff177210 */ /* 0x000fe20001ffe4ff */
[----:B------:R-:W-:Y:S01]  /*1a30*/  @!P2 FFMA.FTZ R15, R26, R24, R15 ;  /* 0x000000181a0fa223 */ /* 0x000fe2000001000f */
[----:B------:R-:W-:Y:S02]  /*1a40*/  IMAD.MOV.U32 R4, RZ, RZ, R20 ;  /* 0x000000ffff047224 */ /* 0x000fe400078e0014 */
[----:B------:R-:W-:Y:S02]  /*1a50*/  IMAD.X R3, RZ, RZ, R3, P1 ;  /* 0x000000ffff037224 */ /* 0x000fe400008e0603 */
[----:B------:R-:W-:-:S02]  /*1a60*/  IMAD.MOV.U32 R2, RZ, RZ, R22 ;  /* 0x000000ffff027224 */ /* 0x000fc400078e0016 */
[----:B------:R-:W-:-:S07]  /*1a70*/  IMAD.MOV.U32 R5, RZ, RZ, R23 ;  /* 0x000000ffff057224 */ /* 0x000fce00078e0017 */
.L_x_571:
[----:B------:R-:W-:Y:S05]  /*1a80*/  BRA.U !UP3, `(.L_x_569) ;  /* 0x000000010b407547 */ /* 0x000fea000b800000 */
[----:B------:R-:W0:Y:S01]  /*1a90*/  LDCU.64 UR6, c[0x0][0x390] ;  /* 0x00007200ff0677ac */ /* 0x000e220008000a00 */
[----:B------:R-:W-:Y:S01]  /*1aa0*/  IMAD.IADD R21, R12, 0x1, R21 ;  /* 0x000000010c157824 */ /* 0x000fe200078e0215 */
[----:B------:R-:W1:Y:S04]  /*1ab0*/  LDCU UR12, c[0x0][0x398] ;  /* 0x00007300ff0c77ac */ /* 0x000e680008000800 */
[----:B------:R-:W-:-:S04]  /*1ac0*/  ISETP.LT.OR P0, PT, R21, RZ, !P0 ;  /* 0x000000ff1500720c */ /* 0x000fc80004701670 */
[----:B0-----:R-:W-:-:S04]  /*1ad0*/  ISETP.GE.OR P0, PT, R17, UR6, P0 ;  /* 0x0000000611007c0c */ /* 0x001fc80008706670 */
[----:B------:R-:W-:Y:S02]  /*1ae0*/  ISETP.GE.OR P0, PT, R18, UR7, P0 ;  /* 0x0000000712007c0c */ /* 0x000fe40008706670 */
[----:B------:R0:W2:Y:S02]  /*1af0*/  LDG.E.U16 R18, desc[UR8][R2.64] ;  /* 0x0000000802127981 */ /* 0x0000a4000c1e1500 */
[----:B-1----:R-:W-:-:S13]  /*1b00*/  ISETP.GE.OR P0, PT, R21, UR12, P0 ;  /* 0x0000000c15007c0c */ /* 0x002fda0008706670 */
[----:B------:R1:W3:Y:S01]  /*1b10*/  @!P0 LDG.E.U16 R20, desc[UR8][R4.64] ;  /* 0x0000000804148981 */ /* 0x0002e2000c1e1500 */
[----:B0-----:R-:W-:Y:S02]  /*1b20*/  IADD3 R2, P2, PT, R2, 0x2, RZ ;  /* 0x0000000202027810 */ /* 0x001fe40007f5e0ff */
[----:B-1----:R-:W-:-:S03]  /*1b30*/  IADD3 R4, P1, PT, R4, 0x2, RZ ;  /* 0x0000000204047810 */ /* 0x002fc60007f3e0ff */
[----:B------:R-:W-:Y:S02]  /*1b40*/  IMAD.X R3, RZ, RZ, R3, P2 ;  /* 0x000000ffff037224 */ /* 0x000fe400010e0603 */
[----:B------:R-:W-:Y:S01]  /*1b50*/  IMAD.X R5, RZ, RZ, R5, P1 ;  /* 0x000000ffff057224 */ /* 0x000fe200008e0605 */
[----:B--2---:R-:W-:Y:S01]  /*1b60*/  SHF.L.U32 R18, R18, 0x10, RZ ;  /* 0x0000001012127819 */ /* 0x004fe200000006ff */
[----:B---3--:R-:W-:-:S04]  /*1b70*/  @!P0 IMAD.U32 R20, R20, 0x10000, RZ ;  /* 0x0001000014148824 */ /* 0x008fc800078e00ff */
[----:B------:R-:W-:-:S07]  /*1b80*/  @!P0 FFMA.FTZ R15, R20, R18, R15 ;  /* 0x00000012140f8223 */ /* 0x000fce000001000f */
.L_x_569:
[----:B------:R-:W-:-:S04]  /*1b90*/  IMAD.U32 R21, RZ, RZ, UR4 ;  /* 0x00000004ff157e24 */ /* 0x000fc8000f8e00ff */
[----:B------:R-:W-:Y:S01]  /*1ba0*/  IMAD.WIDE R4, R21, 0x2, R4 ;  /* 0x0000000215047825 */ /* 0x000fe200078e0204 */
[----:B------:R-:W-:Y:S06]  /*1bb0*/  @P5 BRA `(.L_x_572) ;  /* 0xfffffff000c05947 */ /* 0x000fec000383ffff */
[----:B------:R-:W0:Y:S01]  /*1bc0*/  LDCU UR6, c[0x0][0x3f4] ;  /* 0x00007e80ff0677ac */ /* 0x000e220008000800 */
[----:B------:R-:W1:Y:S01]  /*1bd0*/  LDC R17, c[0x0][0x398] ;  /* 0x0000e600ff117b82 */ /* 0x000e620000000800 */
[----:B------:R-:W0:Y:S02]  /*1be0*/  LDCU UR7, c[0x0][0x394] ;  /* 0x00007280ff0777ac */ /* 0x000e240008000800 */
[----:B0-----:R-:W-:-:S06]  /*1bf0*/  UIADD3 UR6, UPT, UPT, -UR6, UR7, URZ ;  /* 0x0000000706067290 */ /* 0x001fcc000fffe1ff */
[----:B-1----:R-:W-:-:S04]  /*1c00*/  IMAD R17, R17, UR6, RZ ;  /* 0x0000000611117c24 */ /* 0x002fc8000f8e02ff */
[----:B------:R-:W-:Y:S01]  /*1c10*/  IMAD.WIDE R4, R17, 0x2, R4 ;  /* 0x0000000211047825 */ /* 0x000fe200078e0204 */
[----:B------:R-:W-:Y:S06]  /*1c20*/  @P4 BRA `(.L_x_573) ;  /* 0xfffffff000844947 */ /* 0x000fec000383ffff */
.L_x_566:
[----:B------:R-:W0:Y:S01]  /*1c30*/  LDCU.64 UR6, c[0x0][0x410] ;  /* 0x00008200ff0677ac */ /* 0x000e220008000a00 */
[----:B------:R-:W1:Y:S01]  /*1c40*/  LDCU.128 UR12, c[0x0][0x3d0] ;  /* 0x00007a00ff0c77ac */ /* 0x000e620008000c00 */
[----:B0-----:R-:W-:Y:S01]  /*1c50*/  ISETP.NE.U32.AND P0, PT, RZ, UR6, PT ;  /* 0x00000006ff007c0c */ /* 0x001fe2000bf05070 */
[----:B------:R-:W0:Y:S03]  /*1c60*/  LDCU UR6, c[0x0][0x3b8] ;  /* 0x00007700ff0677ac */ /* 0x000e260008000800 */
[----:B------:R-:W-:Y:S01]  /*1c70*/  ISETP.NE.AND.EX P0, PT, RZ, UR7, PT, P0 ;  /* 0x00000007ff007c0c */ /* 0x000fe2000bf05300 */
[----:B------:R-:W2:-:S12]  /*1c80*/  LDCU UR7, c[0x0][0x3cc] ;  /* 0x00007980ff0777ac */ /* 0x000e980008000800 */
[----:B------:R-:W3:Y:S02]  /*1c90*/  @P0 LDC.64 R2, c[0x0][0x410] ;  /* 0x00010400ff020b82 */ /* 0x000ee40000000a00 */
[----:B---3--:R-:W-:-:S06]  /*1ca0*/  @P0 IMAD.WIDE R2, R13, 0x2, R2 ;  /* 0x000000020d020825 */ /* 0x008fcc00078e0202 */
[----:B------:R3:W4:Y:S01]  /*1cb0*/  @P0 LDG.E.U16 R2, desc[UR8][R2.64] ;  /* 0x0000000802020981 */ /* 0x000722000c1e1500 */
[----:B-1----:R-:W-:Y:S02]  /*1cc0*/  IMAD R11, R11, UR14, RZ ;  /* 0x0000000e0b0b7c24 */ /* 0x002fe4000f8e02ff */
[----:B------:R-:W-:Y:S01]  /*1cd0*/  IMAD R7, R7, UR15, RZ ;  /* 0x0000000f07077c24 */ /* 0x000fe2000f8e02ff */
[----:B------:R-:W1:Y:S01]  /*1ce0*/  LDCU.64 UR14, c[0x0][0x3b0] ;  /* 0x00007600ff0e77ac */ /* 0x000e620008000a00 */
[----:B------:R-:W-:Y:S02]  /*1cf0*/  IMAD R10, R10, UR13, RZ ;  /* 0x0000000d0a0a7c24 */ /* 0x000fe4000f8e02ff */
[----:B--2---:R-:W-:Y:S01]  /*1d00*/  IMAD R6, R6, UR7, RZ ;  /* 0x0000000706067c24 */ /* 0x004fe2000f8e02ff */
[----:B------:R-:W0:Y:S01]  /*1d10*/  LDCU UR7, c[0x0][0x3cc] ;  /* 0x00007980ff0777ac */ /* 0x000e220008000800 */
[----:B------:R-:W-:Y:S01]  /*1d20*/  IMAD R13, R13, UR12, RZ ;  /* 0x0000000c0d0d7c24 */ /* 0x000fe2000f8e02ff */
[----:B------:R-:W-:-:S02]  /*1d30*/  SHF.R.S32.HI R4, RZ, 0x1f, R10 ;  /* 0x0000001fff047819 */ /* 0x000fc4000001140a */
[----:B------:R-:W-:Y:S02]  /*1d40*/  IADD3 R10, P1, P2, R10, R11, R7 ;  /* 0x0000000b0a0a7210 */ /* 0x000fe40007a3e007 */
[----:B------:R-:W-:Y:S02]  /*1d50*/  SHF.R.S32.HI R11, RZ, 0x1f, R11 ;  /* 0x0000001fff0b7819 */ /* 0x000fe4000001140b */
[----:B------:R-:W-:-:S04]  /*1d60*/  SHF.R.S32.HI R7, RZ, 0x1f, R7 ;  /* 0x0000001fff077819 */ /* 0x000fc80000011407 */
[----:B------:R-:W-:Y:S02]  /*1d70*/  IADD3.X R4, PT, PT, R4, R11, R7, P1, P2 ;  /* 0x0000000b04047210 */ /* 0x000fe40000fe4407 */
[--C-:B---3--:R-:W-:Y:S02]  /*1d80*/  IADD3 R3, P1, P2, R6, R10, R13.reuse ;  /* 0x0000000a06037210 */ /* 0x108fe40007a3e00d */
[----:B------:R-:W-:Y:S02]  /*1d90*/  SHF.R.S32.HI R6, RZ, 0x1f, R6 ;  /* 0x0000001fff067819 */ /* 0x000fe40000011406 */
[----:B------:R-:W-:Y:S01]  /*1da0*/  SHF.R.S32.HI R13, RZ, 0x1f, R13 ;  /* 0x0000001fff0d7819 */ /* 0x000fe2000001140d */
[----:B0-----:R-:W-:-:S03]  /*1db0*/  UIMAD UR6, UR6, UR7, URZ ;  /* 0x00000007060672a4 */ /* 0x001fc6000f8e02ff */
[----:B------:R-:W-:Y:S01]  /*1dc0*/  IADD3.X R6, PT, PT, R6, R4, R13, P1, P2 ;  /* 0x0000000406067210 */ /* 0x000fe20000fe440d */
[----:B------:R-:W-:Y:S01]  /*1dd0*/  USHF.R.S32.HI UR7, URZ, 0x1f, UR6 ;  /* 0x0000001fff077899 */ /* 0x000fe20008011406 */
[----:B----4-:R-:W-:-:S04]  /*1de0*/  @P0 IMAD.U32 R2, R2, 0x10000, RZ ;  /* 0x0001000002020824 */ /* 0x010fc800078e00ff */
[----:B------:R-:W-:Y:S01]  /*1df0*/  @P0 FADD.FTZ R15, R2, R15 ;  /* 0x0000000f020f0221 */ /* 0x000fe20000010000 */
[----:B-1----:R-:W-:-:S04]  /*1e00*/  LEA R2, P0, R3, UR14, 0x1 ;  /* 0x0000000e03027c11 */ /* 0x002fc8000f8008ff */
        /* <DEDUP_REMOVED lines=9> */
.L_x_565:
[----:B------:R-:W0:Y:S01]  /*1ea0*/  LDCU UR6, c[0x0][0x3b8] ;  /* 0x00007700ff0677ac */ /* 0x000e220008000800 */
[----:B------:R-:W-:Y:S01]  /*1eb0*/  IADD3 R0, P0, PT, R8, UR5, RZ ;  /* 0x0000000508007c10 */ /* 0x000fe2000ff1e0ff */
        /* <DEDUP_REMOVED lines=27> */
[----:B------:R-:W-:-:S05]  /*2070*/  IMAD R5, R5, UR5, R11 ;  /* 0x0000000505057c24 */ /* 0x000fca000f8e020b */
[----:B------:R-:W-:-:S13]  /*2080*/  ISETP.GE.U32.AND P0, PT, R5, UR5, PT ;  /* 0x0000000505007c0c */ /* 0x000fda000bf06070 */
[----:B------:R-:W-:Y:S02]  /*2090*/  @P0 VIADD R5, R5, -UR5 ;  /* 0x8000000505050c36 */ /* 0x000fe40008000000 */
[----:B------:R-:W-:-:S03]  /*20a0*/  @P0 VIADD R4, R4, 0x1 ;  /* 0x0000000104040836 */ /* 0x000fc60000000000 */
[----:B------:R-:W-:Y:S01]  /*20b0*/  ISETP.GE.U32.AND P1, PT, R5, UR5, PT ;  /* 0x0000000505007c0c */ /* 0x000fe2000bf26070 */
[----:B------:R-:W-:-:S12]  /*20c0*/  IMAD.MOV.U32 R5, RZ, RZ, RZ ;  /* 0x000000ffff057224 */ /* 0x000fd800078e00ff */
[----:B------:R-:W-:Y:S02]  /*20d0*/  @P1 IADD3 R4, PT, PT, R4, 0x1, RZ ;  /* 0x0000000104041810 */ /* 0x000fe40007ffe0ff */
[----:B------:R-:W-:Y:S01]  /*20e0*/  @!P2 LOP3.LUT R4, RZ, UR5, RZ, 0x33, !PT ;  /* 0x00000005ff04ac12 */ /* 0x000fe2000f8e33ff */
[----:B------:R-:W-:Y:S06]  /*20f0*/  BRA `(.L_x_577) ;  /* 0x00000000000c7947 */ /* 0x000fec0003800000 */
.L_x_576:
[----:B------:R-:W-:Y:S01]  /*2100*/  IMAD.U32 R13, RZ, RZ, UR5 ;  /* 0x00000005ff0d7e24 */ /* 0x000fe2000f8e00ff */
[----:B------:R-:W-:-:S07]  /*2110*/  MOV R10, 0x2130 ;  /* 0x00002130000a7802 */ /* 0x000fce0000000f00 */
[----:B------:R-:W-:Y:S05]  /*2120*/  CALL.REL.NOINC `($__internal_21_$__cuda_sm20_div_u64) ;  /* 0x0000005000e47944 */ /* 0x000fea0003c00000 */
.L_x_577:
[----:B------:R-:W-:Y:S05]  /*2130*/  BSYNC.RECONVERGENT B0 ;  /* 0x0000000000007941 */ /* 0x000fea0003800200 */
.L_x_575:
        /* <DEDUP_REMOVED lines=10> */
[----:B------:R-:W1:Y:S01]  /*21e0*/  LDCU.64 UR10, c[0x0][0x410] ;  /* 0x00008200ff0a77ac */ /* 0x000e620008000a00 */
[----:B------:R-:W2:Y:S06]  /*21f0*/  LDCU UR12, c[0x0][0x3dc] ;  /* 0x00007b80ff0c77ac */ /* 0x000eac0008000800 */
[----:B------:R-:W3:Y:S01]  /*2200*/  LDC R13, c[0x0][0x3c4] ;  /* 0x0000f100ff0d7b82 */ /* 0x000ee20000000800 */
[----:B------:R-:W4:Y:S01]  /*2210*/  LDCU UR7, c[0x0][0x3d0] ;  /* 0x00007a00ff0777ac */ /* 0x000f220008000800 */
[----:B------:R-:W5:Y:S06]  /*2220*/  LDCU UR4, c[0x0][0x3cc] ;  /* 0x00007980ff0477ac */ /* 0x000f6c0008000800 */
[----:B------:R-:W1:Y:S01]  /*2230*/  LDC R17, c[0x0][0x3c0] ;  /* 0x0000f000ff117b82 */ /* 0x000e620000000800 */
[----:B0-----:R-:W-:-:S07]  /*2240*/  IABS R7, R11 ;  /* 0x0000000b00077213 */ /* 0x001fce0000000000 */
[----:B------:R-:W0:Y:S01]  /*2250*/  LDC R14, c[0x0][0x3bc] ;  /* 0x0000ef00ff0e7b82 */ /* 0x000e220000000800 */
[----:B------:R-:W2:Y:S01]  /*2260*/  I2F.RP R3, R7 ;  /* 0x0000000700037306 */ /* 0x000ea20000209400 */
[----:B---3--:R-:W-:Y:S02]  /*2270*/  IABS R9, R13 ;  /* 0x0000000d00097213 */ /* 0x008fe40000000000 */
[----:B------:R-:W-:-:S05]  /*2280*/  ISETP.NE.AND P4, PT, R13, RZ, PT ;  /* 0x000000ff0d00720c */ /* 0x000fca0003f85270 */
[----:B------:R-:W3:Y:S08]  /*2290*/  I2F.RP R10, R9 ;  /* 0x00000009000a7306 */ /* 0x000ef00000209400 */
[----:B--2---:R-:W2:Y:S08]  /*22a0*/  MUFU.RCP R3, R3 ;  /* 0x0000000300037308 */ /* 0x004eb00000001000 */
[----:B---3--:R-:W-:Y:S01]  /*22b0*/  MUFU.RCP R10, R10 ;  /* 0x0000000a000a7308 */ /* 0x008fe20000001000 */
[----:B--2---:R-:W-:-:S07]  /*22c0*/  VIADD R4, R3, 0xffffffe ;  /* 0x0ffffffe03047836 */ /* 0x004fce0000000000 */
[----:B------:R2:W3:Y:S02]  /*22d0*/  F2I.FTZ.U32.TRUNC.NTZ R5, R4 ;  /* 0x0000000400057305 */ /* 0x0004e4000021f000 */
[----:B--2---:R-:W-:Y:S02]  /*22e0*/  IMAD.MOV.U32 R4, RZ, RZ, RZ ;  /* 0x000000ffff047224 */ /* 0x004fe400078e00ff */
[----:B---3--:R-:W-:-:S04]  /*22f0*/  IMAD.MOV R6, RZ, RZ, -R5 ;  /* 0x000000ffff067224 */ /* 0x008fc800078e0a05 */
[----:B------:R-:W-:Y:S01]  /*2300*/  IMAD R15, R6, R7, RZ ;  /* 0x00000007060f7224 */ /* 0x000fe200078e02ff */
[----:B------:R-:W-:-:S03]  /*2310*/  IABS R6, R8 ;  /* 0x0000000800067213 */ /* 0x000fc60000000000 */
[----:B------:R-:W-:-:S06]  /*2320*/  IMAD.HI.U32 R3, R5, R15, R4 ;  /* 0x0000000f05037227 */ /* 0x000fcc00078e0004 */
[----:B------:R-:W-:-:S05]  /*2330*/  IMAD.HI.U32 R4, R3, R6, RZ ;  /* 0x0000000603047227 */ /* 0x000fca00078e00ff */
[----:B------:R-:W-:-:S05]  /*2340*/  IADD3 R5, PT, PT, -R4, RZ, RZ ;  /* 0x000000ff04057210 */ /* 0x000fca0007ffe1ff */
[----:B------:R-:W-:Y:S02]  /*2350*/  IMAD R6, R7, R5, R6 ;  /* 0x0000000507067224 */ /* 0x000fe400078e0206 */
[----:B------:R-:W-:-:S03]  /*2360*/  VIADD R5, R10, 0xffffffe ;  /* 0x0ffffffe0a057836 */ /* 0x000fc60000000000 */
[----:B------:R-:W-:-:S03]  /*2370*/  ISETP.GT.U32.AND P2, PT, R7, R6, PT ;  /* 0x000000060700720c */ /* 0x000fc60003f44070 */
[----:B------:R-:W2:Y:S10]  /*2380*/  F2I.FTZ.U32.TRUNC.NTZ R5, R5 ;  /* 0x0000000500057305 */ /* 0x000eb4000021f000 */
[----:B------:R-:W-:-:S02]  /*2390*/  @!P2 IMAD.IADD R6, R6, 0x1, -R7 ;  /* 0x000000010606a824 */ /* 0x000fc400078e0a07 */
[----:B------:R-:W-:Y:S01]  /*23a0*/  @!P2 VIADD R4, R4, 0x1 ;  /* 0x000000010404a836 */ /* 0x000fe20000000000 */
[----:B------:R-:W-:Y:S02]  /*23b0*/  ISETP.NE.AND P2, PT, R11, RZ, PT ;  /* 0x000000ff0b00720c */ /* 0x000fe40003f45270 */
[----:B------:R-:W-:Y:S01]  /*23c0*/  ISETP.GE.U32.AND P1, PT, R6, R7, PT ;  /* 0x000000070600720c */ /* 0x000fe20003f26070 */
[----:B--2---:R-:W-:Y:S01]  /*23d0*/  IMAD.MOV R12, RZ, RZ, -R5 ;  /* 0x000000ffff0c7224 */ /* 0x004fe200078e0a05 */
[----:B------:R-:W-:-:S03]  /*23e0*/  LOP3.LUT R6, R8, R11, RZ, 0x3c, !PT ;  /* 0x0000000b08067212 */ /* 0x000fc600078e3cff */
[----:B------:R-:W-:Y:S01]  /*23f0*/  IMAD R15, R12, R9, RZ ;  /* 0x000000090c0f7224 */ /* 0x000fe200078e02ff */
[----:B------:R-:W-:Y:S02]  /*2400*/  ISETP.GE.AND P3, PT, R6, RZ, PT ;  /* 0x000000ff0600720c */ /* 0x000fe40003f66270 */
[----:B------:R-:W-:Y:S02]  /*2410*/  LOP3.LUT R6, RZ, R11, RZ, 0x33, !PT ;  /* 0x0000000bff067212 */ /* 0x000fe400078e33ff */
[----:B-1----:R-:W-:-:S03]  /*2420*/  IABS R11, R17 ;  /* 0x00000011000b7213 */ /* 0x002fc60000000000 */
[----:B------:R-:W-:Y:S01]  /*2430*/  @P1 VIADD R4, R4, 0x1 ;  /* 0x0000000104041836 */ /* 0x000fe20000000000 */
[----:B------:R-:W1:Y:S05]  /*2440*/  I2F.RP R18, R11 ;  /* 0x0000000b00127306 */ /* 0x000e6a0000209400 */
[----:B------:R-:W-:-:S05]  /*2450*/  @!P3 IMAD.MOV R4, RZ, RZ, -R4 ;  /* 0x000000ffff04b224 */ /* 0x000fca00078e0a04 */
[----:B------:R-:W-:Y:S01]  /*2460*/  SEL R10, R6, R4, !P2 ;  /* 0x00000004060a7207 */ /* 0x000fe20005000000 */
[----:B------:R-:W-:-:S03]  /*2470*/  HFMA2 R4, -RZ, RZ, 0, 0 ;  /* 0x00000000ff047431 */ /* 0x000fc600000001ff */
[----:B------:R-:W-:Y:S01]  /*2480*/  IABS R16, R10 ;  /* 0x0000000a00107213 */ /* 0x000fe20000000000 */
[----:B-1----:R-:W1:Y:S01]  /*2490*/  MUFU.RCP R18, R18 ;  /* 0x0000001200127308 */ /* 0x002e620000001000 */
[----:B------:R-:W-:Y:S01]  /*24a0*/  IMAD.HI.U32 R15, R5, R15, R4 ;  /* 0x0000000f050f7227 */ /* 0x000fe200078e0004 */
[-C--:B------:R-:W-:Y:S02]  /*24b0*/  LOP3.LUT R12, R10, R13.reuse, RZ, 0x3c, !PT ;  /* 0x0000000d0a0c7212 */ /* 0x080fe400078e3cff */
[----:B------:R-:W-:Y:S02]  /*24c0*/  LOP3.LUT R13, RZ, R13, RZ, 0x33, !PT ;  /* 0x0000000dff0d7212 */ /* 0x000fe400078e33ff */
[----:B------:R-:W-:Y:S01]  /*24d0*/  ISETP.GE.AND P5, PT, R12, RZ, PT ;  /* 0x000000ff0c00720c */ /* 0x000fe20003fa6270 */
[----:B------:R-:W-:Y:S01]  /*24e0*/  IMAD.HI.U32 R4, R15, R16, RZ ;  /* 0x000000100f047227 */ /* 0x000fe200078e00ff */
[----:B0-----:R-:W-:-:S03]  /*24f0*/  IABS R15, R14 ;  /* 0x0000000e000f7213 */ /* 0x001fc60000000000 */
[----:B------:R-:W-:Y:S01]  /*2500*/  IMAD.MOV R5, RZ, RZ, -R4 ;  /* 0x000000ffff057224 */ /* 0x000fe200078e0a04 */
[----:B------:R-:W0:Y:S03]  /*2510*/  I2F.RP R20, R15 ;  /* 0x0000000f00147306 */ /* 0x000e260000209400 */
[----:B------:R-:W-:Y:S02]  /*2520*/  IMAD R16, R9, R5, R16 ;  /* 0x0000000509107224 */ /* 0x000fe400078e0210 */
[----:B-1----:R-:W-:-:S03]  /*2530*/  VIADD R5, R18, 0xffffffe ;  /* 0x0ffffffe12057836 */ /* 0x002fc60000000000 */
[----:B------:R-:W-:-:S03]  /*2540*/  ISETP.GT.U32.AND P3, PT, R9, R16, PT ;  /* 0x000000100900720c */ /* 0x000fc60003f64070 */
[----:B------:R-:W1:Y:S08]  /*2550*/  F2I.FTZ.U32.TRUNC.NTZ R5, R5 ;  /* 0x0000000500057305 */ /* 0x000e70000021f000 */
[----:B0-----:R-:W0:Y:S02]  /*2560*/  MUFU.RCP R20, R20 ;  /* 0x0000001400147308 */ /* 0x001e240000001000 */
[----:B------:R-:W-:-:S02]  /*2570*/  @!P3 IMAD.IADD R16, R16, 0x1, -R9 ;  /* 0x000000011010b824 */ /* 0x000fc400078e0a09 */
[----:B------:R-:W-:-:S03]  /*2580*/  @!P3 VIADD R4, R4, 0x1 ;  /* 0x000000010404b836 */ /* 0x000fc60000000000 */
[----:B------:R-:W-:Y:S01]  /*2590*/  ISETP.GE.U32.AND P1, PT, R16, R9, PT ;  /* 0x000000091000720c */ /* 0x000fe20003f26070 */
[----:B-1----:R-:W-:-:S04]  /*25a0*/  IMAD.MOV R18, RZ, RZ, -R5 ;  /* 0x000000ffff127224 */ /* 0x002fc800078e0a05 */
[----:B------:R-:W-:-:S08]  /*25b0*/  IMAD R19, R18, R11, RZ ;  /* 0x0000000b12137224 */ /* 0x000fd000078e02ff */
[----:B------:R-:W-:-:S05]  /*25c0*/  @P1 VIADD R4, R4, 0x1 ;  /* 0x0000000104041836 */ /* 0x000fca0000000000 */
[----:B------:R-:W-:-:S04]  /*25d0*/  @!P5 IADD3 R4, PT, PT, -R4, RZ, RZ ;  /* 0x000000ff0404d210 */ /* 0x000fc80007ffe1ff */
[----:B------:R-:W-:Y:S01]  /*25e0*/  SEL R12, R13, R4, !P4 ;  /* 0x000000040d0c7207 */ /* 0x000fe20006000000 */
[----:B------:R-:W-:-:S03]  /*25f0*/  IMAD.MOV.U32 R4, RZ, RZ, RZ ;  /* 0x000000ffff047224 */ /* 0x000fc600078e00ff */
[----:B------:R-:W-:Y:S01]  /*2600*/  IABS R18, R12 ;  /* 0x0000000c00127213 */ /* 0x000fe20000000000 */
[----:B------:R-:W-:-:S06]  /*2610*/  IMAD.HI.U32 R19, R5, R19, R4 ;  /* 0x0000001305137227 */ /* 0x000fcc00078e0004 */
[----:B------:R-:W-:Y:S01]  /*2620*/  IMAD.HI.U32 R4, R19, R18, RZ ;  /* 0x0000001213047227 */ /* 0x000fe200078e00ff */
[----:B------:R-:W-:-:S03]  /*2630*/  LOP3.LUT R19, R12, R17, RZ, 0x3c, !PT ;  /* 0x000000110c137212 */ /* 0x000fc600078e3cff */
[----:B------:R-:W-:Y:S01]  /*2640*/  IMAD.MOV R5, RZ, RZ, -R4 ;  /* 0x000000ffff057224 */ /* 0x000fe200078e0a04 */
[----:B------:R-:W-:-:S03]  /*2650*/  ISETP.GE.AND P5, PT, R19, RZ, PT ;  /* 0x000000ff1300720c */ /* 0x000fc60003fa6270 */
        /* <DEDUP_REMOVED lines=8> */
[----:B0-----:R-:W-:Y:S02]  /*26e0*/  IADD3 R20, PT, PT, RZ, -R5, RZ ;  /* 0x80000005ff147210 */ /* 0x001fe40007ffe0ff */
[----:B------:R-:W-:-:S03]  /*26f0*/  LOP3.LUT R17, RZ, R17, RZ, 0x33, !PT ;  /* 0x00000011ff117212 */ /* 0x000fc600078e33ff */
[----:B------:R-:W-:-:S06]  /*2700*/  IMAD R21, R20, R15, RZ ;  /* 0x0000000f14157224 */ /* 0x000fcc00078e02ff */
[----:B------:R-:W-:Y:S01]  /*2710*/  @P1 VIADD R4, R4, 0x1 ;  /* 0x0000000104041836 */ /* 0x000fe20000000000 */
[----:B------:R-:W-:Y:S01]  /*2720*/  ISETP.NE.U32.AND P1, PT, RZ, UR10, PT ;  /* 0x0000000aff007c0c */ /* 0x000fe2000bf25070 */
[----:B------:R-:W0:Y:S02]  /*2730*/  LDCU UR10, c[0x0][0x3d4] ;  /* 0x00007a80ff0a77ac */ /* 0x000e240008000800 */
[----:B------:R-:W-:Y:S01]  /*2740*/  @!P5 IMAD.MOV R4, RZ, RZ, -R4 ;  /* 0x000000ffff04d224 */ /* 0x000fe200078e0a04 */
[----:B------:R-:W-:Y:S01]  /*2750*/  ISETP.NE.AND.EX P1, PT, RZ, UR11, PT, P1 ;  /* 0x0000000bff007c0c */ /* 0x000fe2000bf25310 */
[----:B------:R-:W1:Y:S03]  /*2760*/  LDCU UR11, c[0x0][0x3d8] ;  /* 0x00007b00ff0b77ac */ /* 0x000e660008000800 */
[----:B------:R-:W-:Y:S01]  /*2770*/  SEL R19, R17, R4, !P3 ;  /* 0x0000000411137207 */ /* 0x000fe20005800000 */
[----:B------:R-:W-:-:S03]  /*2780*/  IMAD.MOV.U32 R4, RZ, RZ, RZ ;  /* 0x000000ffff047224 */ /* 0x000fc600078e00ff */
[----:B------:R-:W-:Y:S01]  /*2790*/  IABS R22, R19 ;  /* 0x0000001300167213 */ /* 0x000fe20000000000 */
[----:B------:R-:W-:-:S06]  /*27a0*/  IMAD.HI.U32 R21, R5, R21, R4 ;  /* 0x0000001505157227 */ /* 0x000fcc00078e0004 */
[----:B------:R-:W-:-:S04]  /*27b0*/  IMAD.HI.U32 R20, R21, R22, RZ ;  /* 0x0000001615147227 */ /* 0x000fc800078e00ff */
[----:B------:R-:W-:-:S04]  /*27c0*/  IMAD.MOV R4, RZ, RZ, -R20 ;  /* 0x000000ffff047224 */ /* 0x000fc800078e0a14 */
[C---:B------:R-:W-:Y:S02]  /*27d0*/  IMAD R22, R15.reuse, R4, R22 ;  /* 0x000000040f167224 */ /* 0x040fe400078e0216 */
[----:B------:R-:W2:Y:S03]  /*27e0*/  @P1 LDC.64 R4, c[0x0][0x410] ;  /* 0x00010400ff041b82 */ /* 0x000ea60000000a00 */
[----:B------:R-:W-:-:S13]  /*27f0*/  ISETP.GT.U32.AND P5, PT, R15, R22, PT ;  /* 0x000000160f00720c */ /* 0x000fda0003fa4070 */
[----:B------:R-:W-:-:S04]  /*2800*/  @!P5 IMAD.IADD R22, R22, 0x1, -R15 ;  /* 0x000000011616d824 */ /* 0x000fc800078e0a0f */
[----:B------:R-:W-:Y:S01]  /*2810*/  IMAD.IADD R21, R22, 0x1, -R15 ;  /* 0x0000000116157824 */ /* 0x000fe200078e0a0f */
[----:B------:R-:W-:-:S04]  /*2820*/  ISETP.GT.U32.AND P6, PT, R15, R22, PT ;  /* 0x000000160f00720c */ /* 0x000fc80003fc4070 */
[----:B------:R-:W-:Y:S02]  /*2830*/  SEL R24, R21, R22, !P6 ;  /* 0x0000001615187207 */ /* 0x000fe40007000000 */
[----:B------:R-:W-:Y:S02]  /*2840*/  ISETP.GE.AND P6, PT, R19, RZ, PT ;  /* 0x000000ff1300720c */ /* 0x000fe40003fc6270 */
[----:B------:R-:W-:-:S11]  /*2850*/  LOP3.LUT R21, RZ, R14, RZ, 0x33, !PT ;  /* 0x0000000eff157212 */ /* 0x000fd600078e33ff */
[----:B------:R-:W-:Y:S01]  /*2860*/  @!P6 IMAD.MOV R24, RZ, RZ, -R24 ;  /* 0x000000ffff18e224 */ /* 0x000fe200078e0a18 */
[----:B------:R-:W-:-:S04]  /*2870*/  ISETP.NE.AND P6, PT, R14, RZ, PT ;  /* 0x000000ff0e00720c */ /* 0x000fc80003fc5270 */
[----:B------:R-:W-:-:S05]  /*2880*/  SEL R23, R21, R24, !P6 ;  /* 0x0000001815177207 */ /* 0x000fca0007000000 */
[----:B--2---:R-:W-:-:S06]  /*2890*/  @P1 IMAD.WIDE R4, R23, 0x2, R4 ;  /* 0x0000000217041825 */ /* 0x004fcc00078e0204 */
[----:B------:R2:W3:Y:S01]  /*28a0*/  @P1 LDG.E.U16 R4, desc[UR8][R4.64] ;  /* 0x0000000804041981 */ /* 0x0004e2000c1e1500 */
[----:B------:R-:W-:Y:S01]  /*28b0*/  @!P5 IADD3 R20, PT, PT, R20, 0x1, RZ ;  /* 0x000000011414d810 */ /* 0x000fe20007ffe0ff */
[----:B----4-:R-:W-:Y:S01]  /*28c0*/  IMAD R23, R23, UR7, RZ ;  /* 0x0000000717177c24 */ /* 0x010fe2000f8e02ff */
[----:B------:R-:W-:Y:S02]  /*28d0*/  ISETP.GE.U32.AND P5, PT, R22, R15, PT ;  /* 0x0000000f1600720c */ /* 0x000fe40003fa6070 */
        /* <DEDUP_REMOVED lines=11> */
[----:B------:R-:W-:-:S03]  /*2990*/  IMAD.IADD R9, R16, 0x1, -R9 ;  /* 0x0000000110097824 */ /* 0x000fc600078e0a09 */
[----:B------:R-:W-:Y:S02]  /*29a0*/  SEL R17, R17, R18, !P3 ;  /* 0x0000001211117207 */ /* 0x000fe40005800000 */
[----:B------:R-:W-:Y:S02]  /*29b0*/  SEL R16, R9, R16, !P5 ;  /* 0x0000001009107207 */ /* 0x000fe40006800000 */
[----:B------:R-:W-:Y:S01]  /*29c0*/  ISETP.GE.AND P5, PT, R10, RZ, PT ;  /* 0x000000ff0a00720c */ /* 0x000fe20003fa6270 */
[----:B------:R-:W-:Y:S02]  /*29d0*/  IMAD R10, R7, R3, R12 ;  /* 0x00000003070a7224 */ /* 0x000fe400078e020c */
[----:B0-----:R-:W-:Y:S02]  /*29e0*/  IMAD R17, R17, UR10, RZ ;  /* 0x0000000a11117c24 */ /* 0x001fe4000f8e02ff */
[----:B------:R-:W-:-:S08]  /*29f0*/  IMAD.MOV.U32 R3, RZ, RZ, RZ ;  /* 0x000000ffff037224 */ /* 0x000fd000078e00ff */
[----:B------:R-:W-:Y:S01]  /*2a00*/  @!P5 IMAD.MOV R16, RZ, RZ, -R16 ;  /* 0x000000ffff10d224 */ /* 0x000fe200078e0a10 */
[----:B------:R-:W-:-:S04]  /*2a10*/  ISETP.GT.U32.AND P5, PT, R7, R10, PT ;  /* 0x0000000a0700720c */ /* 0x000fc80003fa4070 */
[----:B------:R-:W-:-:S05]  /*2a20*/  SEL R13, R13, R16, !P4 ;  /* 0x000000100d0d7207 */ /* 0x000fca0006000000 */
[----:B-1----:R-:W-:Y:S01]  /*2a30*/  IMAD R13, R13, UR11, RZ ;  /* 0x0000000b0d0d7c24 */ /* 0x002fe2000f8e02ff */
[----:B------:R-:W0:Y:S03]  /*2a40*/  LDCU.64 UR10, c[0x0][0x3b0] ;  /* 0x00007600ff0a77ac */ /* 0x000e260008000a00 */
[----:B------:R-:W-:-:S04]  /*2a50*/  @!P5 IADD3 R10, PT, PT, R10, -R7, RZ ;  /* 0x800000070a0ad210 */ /* 0x000fc80007ffe0ff */
[----:B------:R-:W-:-:S13]  /*2a60*/  ISETP.GT.U32.AND P5, PT, R7, R10, PT ;  /* 0x0000000a0700720c */ /* 0x000fda0003fa4070 */
[----:B------:R-:W-:Y:S01]  /*2a70*/  @!P5 IMAD.IADD R10, R10, 0x1, -R7 ;  /* 0x000000010a0ad824 */ /* 0x000fe200078e0a07 */
[----:B------:R-:W-:Y:S02]  /*2a80*/  ISETP.GE.AND P5, PT, R8, RZ, PT ;  /* 0x000000ff0800720c */ /* 0x000fe40003fa6270 */
[----:B------:R-:W-:Y:S02]  /*2a90*/  SHF.R.S32.HI R7, RZ, 0x1f, R13 ;  /* 0x0000001fff077819 */ /* 0x000fe4000001140d */
[----:B------:R-:W-:-:S09]  /*2aa0*/  SHF.R.S32.HI R8, RZ, 0x1f, R17 ;  /* 0x0000001fff087819 */ /* 0x000fd20000011411 */
[----:B------:R-:W-:Y:S01]  /*2ab0*/  @!P5 IMAD.MOV R10, RZ, RZ, -R10 ;  /* 0x000000ffff0ad224 */ /* 0x000fe200078e0a0a */
[----:B------:R-:W-:-:S04]  /*2ac0*/  ISETP.GE.AND P5, PT, R14, RZ, PT ;  /* 0x000000ff0e00720c */ /* 0x000fc80003fa6270 */
[----:B------:R-:W-:-:S05]  /*2ad0*/  SEL R6, R6, R10, !P2 ;  /* 0x0000000a06067207 */ /* 0x000fca0005000000 */
[----:B------:R-:W-:-:S04]  /*2ae0*/  IMAD R6, R6, UR12, RZ ;  /* 0x0000000c06067c24 */ /* 0x000fc8000f8e02ff */
[----:B------:R-:W-:Y:S01]  /*2af0*/  @!P5 IMAD.MOV R20, RZ, RZ, -R20 ;  /* 0x000000ffff14d224 */ /* 0x000fe200078e0a14 */
[--C-:B--2---:R-:W-:Y:S02]  /*2b00*/  SHF.R.S32.HI R5, RZ, 0x1f, R6.reuse ;  /* 0x0000001fff057819 */ /* 0x104fe40000011406 */
[----:B------:R-:W-:Y:S02]  /*2b10*/  IADD3 R6, P2, P3, R17, R13, R6 ;  /* 0x0000000d11067210 */ /* 0x000fe40007b5e006 */
[----:B------:R-:W-:Y:S02]  /*2b20*/  SEL R20, R21, R20, !P6 ;  /* 0x0000001415147207 */ /* 0x000fe40007000000 */
[----:B------:R-:W-:Y:S02]  /*2b30*/  IADD3.X R7, PT, PT, R8, R7, R5, P2, P3 ;  /* 0x0000000708077210 */ /* 0x000fe400017e6405 */
[----:B------:R-:W-:Y:S01]  /*2b40*/  MOV R8, R0 ;  /* 0x0000000000087202 */ /* 0x000fe20000000f00 */
[----:B-----5:R-:W-:-:S05]  /*2b50*/  IMAD R9, R20, UR4, RZ ;  /* 0x0000000414097c24 */ /* 0x020fca000f8e02ff */
[--C-:B------:R-:W-:Y:S02]  /*2b60*/  IADD3 R5, P2, P3, R9, R6, R23.reuse ;  /* 0x0000000609057210 */ /* 0x100fe40007b5e017 */
[----:B------:R-:W-:Y:S02]  /*2b70*/  SHF.R.S32.HI R23, RZ, 0x1f, R23 ;  /* 0x0000001fff177819 */ /* 0x000fe40000011417 */
[----:B------:R-:W-:Y:S01]  /*2b80*/  SHF.R.S32.HI R6, RZ, 0x1f, R9 ;  /* 0x0000001fff067819 */ /* 0x000fe20000011409 */
[----:B------:R-:W-:-:S03]  /*2b90*/  IMAD.MOV.U32 R9, RZ, RZ, R2 ;  /* 0x000000ffff097224 */ /* 0x000fc600078e0002 */
[----:B------:R-:W-:Y:S01]  /*2ba0*/  IADD3.X R6, PT, PT, R6, R7, R23, P2, P3 ;  /* 0x0000000706067210 */ /* 0x000fe200017e6417 */
[----:B---3--:R-:W-:-:S04]  /*2bb0*/  @P1 IMAD.U32 R4, R4, 0x10000, RZ ;  /* 0x0001000004041824 */ /* 0x008fc800078e00ff */
[----:B------:R-:W-:Y:S01]  /*2bc0*/  @P1 FADD.FTZ R3, RZ, R4 ;  /* 0x00000004ff031221 */ /* 0x000fe20000010000 */
[----:B0-----:R-:W-:-:S04]  /*2bd0*/  LEA R4, P1, R5, UR10, 0x1 ;  /* 0x0000000a05047c11 */ /* 0x001fc8000f8208ff */
[----:B------:R-:W-:Y:S02]  /*2be0*/  F2FP.BF16.F32.PACK_AB R3, RZ, R3 ;  /* 0x00000003ff03723e */ /* 0x000fe400000010ff */
[----:B------:R-:W-:-:S05]  /*2bf0*/  LEA.HI.X R5, R5, UR11, R6, 0x1, P1 ;  /* 0x0000000b05057c11 */ /* 0x000fca00088f0c06 */
[----:B------:R0:W-:Y:S02]  /*2c00*/  STG.E.U16 desc[UR8][R4.64], R3 ;  /* 0x0000000304007986 */ /* 0x0001e4000c101508 */
.L_x_579:
[----:B------:R-:W-:Y:S05]  /*2c10*/  BSYNC.RECONVERGENT B0 ;  /* 0x0000000000007941 */ /* 0x000fea0003800200 */
.L_x_578:
        /* <DEDUP_REMOVED lines=12> */
[----:B0-----:R-:W0:Y:S01]  /*2ce0*/  I2F.RP R4, R0 ;  /* 0x0000000000047306 */ /* 0x001e220000209400 */
[----:B------:R-:W1:Y:S03]  /*2cf0*/  LDCU UR12, c[0x0][0x3d4] ;  /* 0x00007a80ff0c77ac */ /* 0x000e660008000800 */
[----:B------:R-:W-:Y:S01]  /*2d00*/  PLOP3.LUT P1, PT, PT, PT, UP0, 0x80, 0x8 ;  /* 0x000000000008781c */ /* 0x000fe20003f2f008 */
[----:B------:R-:W1:Y:S01]  /*2d10*/  LDCU UR13, c[0x0][0x3d8] ;  /* 0x00007b00ff0d77ac */ /* 0x000e620008000800 */
[----:B------:R-:W1:Y:S01]  /*2d20*/  LDCU UR14, c[0x0][0x3dc] ;  /* 0x00007b80ff0e77ac */ /* 0x000e620008000800 */
[----:B------:R-:W1:Y:S01]  /*2d30*/  LDCU.64 UR16, c[0x0][0x3b0] ;  /* 0x00007600ff1077ac */ /* 0x000e620008000a00 */
[----:B0-----:R-:W0:Y:S01]  /*2d40*/  MUFU.RCP R4, R4 ;  /* 0x0000000400047308 */ /* 0x001e220000001000 */
[----:B------:R-:W1:Y:S01]  /*2d50*/  LDCU.64 UR10, c[0x0][0x410] ;  /* 0x00008200ff0a77ac */ /* 0x000e620008000a00 */
[----:B0-----:R-:W-:-:S06]  /*2d60*/  VIADD R2, R4, 0xffffffe ;  /* 0x0ffffffe04027836 */ /* 0x001fcc0000000000 */
[----:B------:R0:W5:Y:S02]  /*2d70*/  F2I.FTZ.U32.TRUNC.NTZ R3, R2 ;  /* 0x0000000200037305 */ /* 0x000164000021f000 */
[----:B0-----:R-:W-:Y:S02]  /*2d80*/  IMAD.MOV.U32 R2, RZ, RZ, RZ ;  /* 0x000000ffff027224 */ /* 0x001fe400078e00ff */
[----:B-----5:R-:W-:-:S04]  /*2d90*/  IMAD.MOV R17, RZ, RZ, -R3 ;  /* 0x000000ffff117224 */ /* 0x020fc800078e0a03 */
[----:B------:R-:W-:-:S04]  /*2da0*/  IMAD R17, R17, R0, RZ ;  /* 0x0000000011117224 */ /* 0x000fc800078e02ff */
[----:B-1234-:R-:W-:-:S07]  /*2db0*/  IMAD.HI.U32 R17, R3, R17, R2 ;  /* 0x0000001103117227 */ /* 0x01efce00078e0002 */
.L_x_581:
        /* <DEDUP_REMOVED lines=8> */
[----:B------:R-:W3:Y:S01]  /*2e40*/  I2F.RP R4, R15 ;  /* 0x0000000f00047306 */ /* 0x000ee20000209400 */
[----:B-1----:R-:W-:-:S06]  /*2e50*/  IABS R14, R5 ;  /* 0x00000005000e7213 */ /* 0x002fcc0000000000 */
[----:B------:R-:W1:Y:S01]  /*2e60*/  LDC R13, c[0x0][0x3bc] ;  /* 0x0000ef00ff0d7b82 */ /* 0x000e620000000800 */
[----:B------:R-:W-:Y:S01]  /*2e70*/  LOP3.LUT R12, RZ, R5, RZ, 0x33, !PT ;  /* 0x00000005ff0c7212 */ /* 0x000fe200078e33ff */
[----:B------:R-:W4:Y:S01]  /*2e80*/  I2F.RP R25, R14 ;  /* 0x0000000e00197306 */ /* 0x000f220000209400 */
[----:B------:R-:W-:Y:S01]  /*2e90*/  IMAD R17, R14, R17, R3 ;  /* 0x000000110e117224 */ /* 0x000fe200078e0203 */
[----:B--2---:R-:W-:-:S04]  /*2ea0*/  IABS R7, R10 ;  /* 0x0000000a00077213 */ /* 0x004fc80000000000 */
[----:B------:R-:W-:Y:S02]  /*2eb0*/  ISETP.GT.U32.AND P2, PT, R0, R17, PT ;  /* 0x000000110000720c */ /* 0x000fe40003f44070 */
[----:B---3--:R-:W2:Y:S01]  /*2ec0*/  MUFU.RCP R4, R4 ;  /* 0x0000000400047308 */ /* 0x008ea20000001000 */
[----:B0-----:R-:W-:-:S07]  /*2ed0*/  IABS R6, R6 ;  /* 0x0000000600067213 */ /* 0x001fce0000000000 */
[----:B----4-:R-:W-:Y:S03]  /*2ee0*/  MUFU.RCP R25, R25 ;  /* 0x0000001900197308 */ /* 0x010fe60000001000 */
[----:B------:R-:W-:Y:S01]  /*2ef0*/  @!P2 IMAD.IADD R17, R17, 0x1, -R14 ;  /* 0x000000011111a824 */ /* 0x000fe200078e0a0e */
[----:B------:R-:W-:Y:S02]  /*2f00*/  @!P2 IADD3 R2, PT, PT, R2, 0x1, RZ ;  /* 0x000000010202a810 */ /* 0x000fe40007ffe0ff */
[----:B------:R-:W-:Y:S02]  /*2f10*/  ISETP.NE.AND P2, PT, R5, RZ, PT ;  /* 0x000000ff0500720c */ /* 0x000fe40003f45270 */
[----:B------:R-:W-:Y:S01]  /*2f20*/  ISETP.GE.U32.AND P0, PT, R17, R0, PT ;  /* 0x000000001100720c */ /* 0x000fe20003f06070 */
[----:B------:R-:W-:Y:S01]  /*2f30*/  I2F.RP R6, R6 ;  /* 0x0000000600067306 */ /* 0x000fe20000209400 */
[----:B--2---:R-:W-:Y:S01]  /*2f40*/  VIADD R22, R4, 0xffffffe ;  /* 0x0ffffffe04167836 */ /* 0x004fe20000000000 */
[----:B------:R-:W-:-:S04]  /*2f50*/  LOP3.LUT R0, R8, R5, RZ, 0x3c, !PT ;  /* 0x0000000508007212 */ /* 0x000fc800078e3cff */
[----:B------:R-:W-:Y:S02]  /*2f60*/  ISETP.GE.AND P3, PT, R0, RZ, PT ;  /* 0x000000ff0000720c */ /* 0x000fe40003f66270 */
[----:B------:R0:W2:Y:S04]  /*2f70*/  F2I.FTZ.U32.TRUNC.NTZ R23, R22 ;  /* 0x0000001600177305 */ /* 0x0000a8000021f000 */
[----:B------:R-:W-:-:S04]  /*2f80*/  @P0 VIADD R2, R2, 0x1 ;  /* 0x0000000102020836 */ /* 0x000fc80000000000 */
[----:B------:R-:W3:Y:S01]  /*2f90*/  I2F.RP R5, R7 ;  /* 0x0000000700057306 */ /* 0x000ee20000209400 */
[----:B0-----:R-:W-:Y:S02]  /*2fa0*/  IMAD.MOV.U32 R22, RZ, RZ, RZ ;  /* 0x000000ffff167224 */ /* 0x001fe400078e00ff */
[----:B------:R-:W-:Y:S02]  /*2fb0*/  @!P3 IMAD.MOV R2, RZ, RZ, -R2 ;  /* 0x000000ffff02b224 */ /* 0x000fe400078e0a02 */
[----:B--2---:R-:W-:-:S03]  /*2fc0*/  IMAD.MOV R4, RZ, RZ, -R23 ;  /* 0x000000ffff047224 */ /* 0x004fc600078e0a17 */
[----:B------:R-:W-:Y:S01]  /*2fd0*/  SEL R0, R12, R2, !P2 ;  /* 0x000000020c007207 */ /* 0x000fe20005000000 */
[----:B------:R-:W-:-:S03]  /*2fe0*/  IMAD R3, R4, R15, RZ ;  /* 0x0000000f04037224 */ /* 0x000fc600078e02ff */
[----:B------:R-:W-:Y:S02]  /*2ff0*/  IABS R2, R0 ;  /* 0x0000000000027213 */ /* 0x000fe40000000000 */
[----:B------:R-:W-:Y:S01]  /*3000*/  ISETP.GE.AND P6, PT, R0, RZ, PT ;  /* 0x000000ff0000720c */ /* 0x000fe20003fc6270 */
[----:B------:R-:W-:Y:S01]  /*3010*/  IMAD.HI.U32 R22, R23, R3, R22 ;  /* 0x0000000317167227 */ /* 0x000fe200078e0016 */
[----:B---3--:R-:W0:Y:S05]  /*3020*/  MUFU.RCP R5, R5 ;  /* 0x0000000500057308 */ /* 0x008e2a0000001000 */
[----:B------:R-:W-:-:S04]  /*3030*/  IMAD.HI.U32 R3, R22, R2, RZ ;  /* 0x0000000216037227 */ /* 0x000fc800078e00ff */
[----:B------:R-:W-:-:S04]  /*3040*/  IMAD.MOV R4, RZ, RZ, -R3 ;  /* 0x000000ffff047224 */ /* 0x000fc800078e0a03 */
[----:B------:R-:W-:Y:S01]  /*3050*/  IMAD R2, R15, R4, R2 ;  /* 0x000000040f027224 */ /* 0x000fe200078e0202 */
[----:B------:R-:W-:-:S04]  /*3060*/  LOP3.LUT R4, R0, R11, RZ, 0x3c, !PT ;  /* 0x0000000b00047212 */ /* 0x000fc800078e3cff */
[----:B------:R-:W-:Y:S02]  /*3070*/  ISETP.GT.U32.AND P3, PT, R15, R2, PT ;  /* 0x000000020f00720c */ /* 0x000fe40003f64070 */
[----:B0-----:R-:W-:Y:S02]  /*3080*/  IADD3 R20, PT, PT, R5, 0xffffffe, RZ ;  /* 0x0ffffffe05147810 */ /* 0x001fe40007ffe0ff */
[----:B------:R-:W-:Y:S02]  /*3090*/  ISETP.GE.AND P4, PT, R4, RZ, PT ;  /* 0x000000ff0400720c */ /* 0x000fe40003f86270 */
[----:B------:R0:W2:Y:S07]  /*30a0*/  F2I.FTZ.U32.TRUNC.NTZ R21, R20 ;  /* 0x0000001400157305 */ /* 0x0000ae000021f000 */
[----:B------:R-:W-:-:S02]  /*30b0*/  @!P3 IMAD.IADD R2, R2, 0x1, -R15 ;  /* 0x000000010202b824 */ /* 0x000fc400078e0a0f */
[----:B------:R-:W-:Y:S02]  /*30c0*/  @!P3 VIADD R3, R3, 0x1 ;  /* 0x000000010303b836 */ /* 0x000fe40000000000 */
[----:B0-----:R-:W-:Y:S01]  /*30d0*/  IMAD.MOV.U32 R20, RZ, RZ, RZ ;  /* 0x000000ffff147224 */ /* 0x001fe200078e00ff */
[----:B------:R-:W-:Y:S01]  /*30e0*/  ISETP.GE.U32.AND P0, PT, R2, R15, PT ;  /* 0x0000000f0200720c */ /* 0x000fe20003f06070 */
[----:B--2---:R-:W-:-:S12]  /*30f0*/  IMAD.MOV R4, RZ, RZ, -R21 ;  /* 0x000000ffff047224 */ /* 0x004fd800078e0a15 */
[----:B------:R-:W-:Y:S01]  /*3100*/  @P0 VIADD R3, R3, 0x1 ;  /* 0x0000000103030836 */ /* 0x000fe20000000000 */
[----:B------:R-:W-:Y:S02]  /*3110*/  ISETP.NE.AND P0, PT, R11, RZ, PT ;  /* 0x000000ff0b00720c */ /* 0x000fe40003f05270 */
[----:B------:R-:W-:Y:S01]  /*3120*/  LOP3.LUT R11, RZ, R11, RZ, 0x33, !PT ;  /* 0x0000000bff0b7212 */ /* 0x000fe200078e33ff */
[----:B------:R-:W-:-:S05]  /*3130*/  @!P4 IMAD.MOV R3, RZ, RZ, -R3 ;  /* 0x000000ffff03c224 */ /* 0x000fca00078e0a03 */
[----:B------:R-:W-:Y:S01]  /*3140*/  SEL R19, R11, R3, !P0 ;  /* 0x000000030b137207 */ /* 0x000fe20004000000 */
[----:B------:R-:W-:-:S03]  /*3150*/  IMAD R3, R4, R7, RZ ;  /* 0x0000000704037224 */ /* 0x000fc600078e02ff */
[----:B------:R-:W-:Y:S01]  /*3160*/  IABS R18, R19 ;  /* 0x0000001300127213 */ /* 0x000fe20000000000 */
[----:B------:R-:W-:-:S06]  /*3170*/  IMAD.HI.U32 R20, R21, R3, R20 ;  /* 0x0000000315147227 */ /* 0x000fcc00078e0014 */
[----:B------:R-:W-:-:S04]  /*3180*/  IMAD.HI.U32 R3, R20, R18, RZ ;  /* 0x0000001214037227 */ /* 0x000fc800078e00ff */
[----:B------:R-:W-:-:S04]  /*3190*/  IMAD.MOV R4, RZ, RZ, -R3 ;  /* 0x000000ffff047224 */ /* 0x000fc800078e0a03 */
[C---:B------:R-:W-:Y:S02]  /*31a0*/  IMAD R18, R7.reuse, R4, R18 ;  /* 0x0000000407127224 */ /* 0x040fe400078e0212 */
[----:B------:R1:W0:Y:S03]  /*31b0*/  MUFU.RCP R4, R6 ;  /* 0x0000000600047308 */ /* 0x0002260000001000 */
[----:B------:R-:W-:Y:S02]  /*31c0*/  ISETP.GT.U32.AND P4, PT, R7, R18, PT ;  /* 0x000000120700720c */ /* 0x000fe40003f84070 */
[----:B-1----:R-:W-:-:S11]  /*31d0*/  IABS R6, R13 ;  /* 0x0000000d00067213 */ /* 0x002fd60000000000 */
[-C--:B------:R-:W-:Y:S01]  /*31e0*/  @!P4 IADD3 R18, PT, PT, R18, -R7.reuse, RZ ;  /* 0x800000071212c210 */ /* 0x080fe20007ffe0ff */
[----:B------:R-:W-:Y:S01]  /*31f0*/  @!P4 VIADD R3, R3, 0x1 ;  /* 0x000000010303c836 */ /* 0x000fe20000000000 */
[----:B------:R-:W-:Y:S01]  /*3200*/  ISETP.GT.U32.AND P4, PT, R15, R2, PT ;  /* 0x000000020f00720c */ /* 0x000fe20003f84070 */
[----:B0-----:R-:W-:Y:S01]  /*3210*/  VIADD R5, R4, 0xffffffe ;  /* 0x0ffffffe04057836 */ /* 0x001fe20000000000 */
[C---:B------:R-:W-:Y:S01]  /*3220*/  ISETP.GE.U32.AND P3, PT, R18.reuse, R7, PT ;  /* 0x000000071200720c */ /* 0x040fe20003f66070 */
[----:B------:R-:W-:Y:S01]  /*3230*/  IMAD.IADD R23, R18, 0x1, -R7 ;  /* 0x0000000112177824 */ /* 0x000fe200078e0a07 */
[----:B------:R-:W-:-:S03]  /*3240*/  LOP3.LUT R4, R19, R10, RZ, 0x3c, !PT ;  /* 0x0000000a13047212 */ /* 0x000fc600078e3cff */
[----:B------:R-:W0:Y:S01]  /*3250*/  F2I.FTZ.U32.TRUNC.NTZ R5, R5 ;  /* 0x0000000500057305 */ /* 0x000e22000021f000 */
[----:B------:R-:W-:Y:S01]  /*3260*/  ISETP.GE.AND P5, PT, R4, RZ, PT ;  /* 0x000000ff0400720c */ /* 0x000fe20003fa6270 */
[----:B------:R-:W-:-:S06]  /*3270*/  IMAD.MOV.U32 R4, RZ, RZ, RZ ;  /* 0x000000ffff047224 */ /* 0x000fcc00078e00ff */
[----:B------:R-:W-:Y:S01]  /*3280*/  @P3 VIADD R3, R3, 0x1 ;  /* 0x0000000103033836 */ /* 0x000fe20000000000 */
[----:B------:R-:W-:Y:S02]  /*3290*/  ISETP.NE.AND P3, PT, R10, RZ, PT ;  /* 0x000000ff0a00720c */ /* 0x000fe40003f65270 */
[----:B------:R-:W-:-:S03]  /*32a0*/  LOP3.LUT R10, RZ, R10, RZ, 0x33, !PT ;  /* 0x0000000aff0a7212 */ /* 0x000fc600078e33ff */
[----:B------:R-:W-:Y:S02]  /*32b0*/  @!P5 IMAD.MOV R3, RZ, RZ, -R3 ;  /* 0x000000ffff03d224 */ /* 0x000fe400078e0a03 */
[----:B0-----:R-:W-:-:S03]  /*32c0*/  IMAD.MOV R21, RZ, RZ, -R5 ;  /* 0x000000ffff157224 */ /* 0x001fc600078e0a05 */
[----:B------:R-:W-:Y:S01]  /*32d0*/  SEL R24, R10, R3, !P3 ;  /* 0x000000030a187207 */ /* 0x000fe20005800000 */
[----:B------:R-:W-:Y:S02]  /*32e0*/  IMAD R3, R21, R6, RZ ;  /* 0x0000000615037224 */ /* 0x000fe400078e02ff */
[----:B------:R-:W-:Y:S01]  /*32f0*/  IMAD.IADD R21, R2, 0x1, -R15 ;  /* 0x0000000102157824 */ /* 0x000fe200078e0a0f */
[----:B------:R-:W-:Y:S01]  /*3300*/  IABS R16, R24 ;  /* 0x0000001800107213 */ /* 0x000fe20000000000 */
[----:B------:R-:W-:-:S03]  /*3310*/  IMAD.HI.U32 R4, R5, R3, R4 ;  /* 0x0000000305047227 */ /* 0x000fc600078e0004 */
[----:B------:R-:W-:Y:S02]  /*3320*/  MOV R3, R16 ;  /* 0x0000001000037202 */ /* 0x000fe40000000f00 */
[----:B------:R-:W-:Y:S02]  /*3330*/  SEL R26, R21, R2, !P4 ;  /* 0x00000002151a7207 */ /* 0x000fe40006000000 */
[----:B------:R-:W-:Y:S01]  /*3340*/  ISETP.GE.AND P4, PT, R24, RZ, PT ;  /* 0x000000ff1800720c */ /* 0x000fe20003f86270 */
[----:B------:R-:W-:Y:S01]  /*3350*/  IMAD.HI.U32 R5, R4, R3, RZ ;  /* 0x0000000304057227 */ /* 0x000fe200078e00ff */
[----:B------:R-:W-:-:S03]  /*3360*/  LOP3.LUT R24, R24, R13, RZ, 0x3c, !PT ;  /* 0x0000000d18187212 */ /* 0x000fc600078e3cff */
[----:B------:R-:W-:Y:S02]  /*3370*/  IMAD.MOV R16, RZ, RZ, -R5 ;  /* 0x000000ffff107224 */ /* 0x000fe400078e0a05 */
[----:B------:R-:W-:Y:S02]  /*3380*/  @!P6 IMAD.MOV R26, RZ, RZ, -R26 ;  /* 0x000000ffff1ae224 */ /* 0x000fe400078e0a1a */
[----:B------:R-:W-:Y:S01]  /*3390*/  IMAD R3, R6, R16, R3 ;  /* 0x0000001006037224 */ /* 0x000fe200078e0203 */
[----:B------:R-:W-:-:S04]  /*33a0*/  LOP3.LUT R16, RZ, R13, RZ, 0x33, !PT ;  /* 0x0000000dff107212 */ /* 0x000fc800078e33ff */
[----:B------:R-:W-:-:S13]  /*33b0*/  ISETP.GT.U32.AND P5, PT, R6, R3, PT ;  /* 0x000000030600720c */ /* 0x000fda0003fa4070 */
[--C-:B------:R-:W-:Y:S01]  /*33c0*/  @!P5 IMAD.IADD R3, R3, 0x1, -R6.reuse ;  /* 0x000000010303d824 */ /* 0x100fe200078e0a06 */
[----:B------:R-:W-:Y:S02]  /*33d0*/  @!P5 IADD3 R5, PT, PT, R5, 0x1, RZ ;  /* 0x000000010505d810 */ /* 0x000fe40007ffe0ff */
[-C--:B------:R-:W-:Y:S01]  /*33e0*/  ISETP.GT.U32.AND P5, PT, R7, R18.reuse, PT ;  /* 0x000000120700720c */ /* 0x080fe20003fa4070 */
[----:B------:R-:W-:Y:S01]  /*33f0*/  IMAD.IADD R0, R3, 0x1, -R6 ;  /* 0x0000000103007824 */ /* 0x000fe200078e0a06 */
[-C--:B------:R-:W-:Y:S02]  /*3400*/  ISETP.GT.U32.AND P6, PT, R6, R3.reuse, PT ;  /* 0x000000030600720c */ /* 0x080fe40003fc4070 */
[----:B------:R-:W-:Y:S02]  /*3410*/  SEL R23, R23, R18, !P5 ;  /* 0x0000001217177207 */ /* 0x000fe40006800000 */
[----:B------:R-:W-:Y:S01]  /*3420*/  SEL R21, R0, R3, !P6 ;  /* 0x0000000300157207 */ /* 0x000fe20007000000 */
[----:B------:R-:W-:Y:S01]  /*3430*/  IMAD.MOV.U32 R0, RZ, RZ, R14 ;  /* 0x000000ffff007224 */ /* 0x000fe200078e000e */
[----:B------:R-:W-:-:S02]  /*3440*/  ISETP.GE.U32.AND P6, PT, R3, R6, PT ;  /* 0x000000060300720c */ /* 0x000fc40003fc6070 */
[----:B------:R-:W0:Y:S01]  /*3450*/  @P1 LDC.64 R2, c[0x0][0x410] ;  /* 0x00010400ff021b82 */ /* 0x000e220000000a00 */
[----:B------:R-:W-:Y:S01]  /*3460*/  @!P4 IMAD.MOV R21, RZ, RZ, -R21 ;  /* 0x000000ffff15c224 */ /* 0x000fe200078e0a15 */
[----:B------:R-:W-:Y:S02]  /*3470*/  ISETP.GE.AND P4, PT, R19, RZ, PT ;  /* 0x000000ff1300720c */ /* 0x000fe40003f86270 */
[----:B------:R-:W-:-:S07]  /*3480*/  ISETP.GE.AND P5, PT, R8, RZ, PT ;  /* 0x000000ff0800720c */ /* 0x000fce0003fa6270 */
[----:B------:R-:W-:Y:S01]  /*3490*/  @P6 VIADD R5, R5, 0x1 ;  /* 0x0000000105056836 */ /* 0x000fe20000000000 */
[----:B------:R-:W-:-:S03]  /*34a0*/  ISETP.NE.AND P6, PT, R13, RZ, PT ;  /* 0x000000ff0d00720c */ /* 0x000fc60003fc5270 */
[----:B------:R-:W-:Y:S01]  /*34b0*/  @!P4 IMAD.MOV R23, RZ, RZ, -R23 ;  /* 0x000000ffff17c224 */ /* 0x000fe200078e0a17 */
[----:B------:R-:W-:Y:S02]  /*34c0*/  SEL R21, R16, R21, !P6 ;  /* 0x0000001510157207 */ /* 0x000fe40007000000 */
[----:B------:R-:W-:-:S03]  /*34d0*/  ISETP.GT.U32.AND P4, PT, R0, R17, PT ;  /* 0x000000110000720c */ /* 0x000fc60003f84070 */
[----:B0-----:R-:W-:-:S04]  /*34e0*/  @P1 IMAD.WIDE R18, R21, 0x2, R2 ;  /* 0x0000000215121825 */ /* 0x001fc800078e0202 */
[----:B------:R-:W-:Y:S01]  /*34f0*/  IMAD.IADD R2, R17, 0x1, -R14 ;  /* 0x0000000111027824 */ /* 0x000fe200078e0a0e */
[----:B------:R0:W2:Y:S04]  /*3500*/  @P1 LDG.E.U16 R27, desc[UR8][R18.64] ;  /* 0x00000008121b1981 */ /* 0x0000a8000c1e1500 */
[----:B------:R-:W-:Y:S02]  /*3510*/  SEL R17, R2, R17, !P4 ;  /* 0x0000001102117207 */ /* 0x000fe40006000000 */
[----:B------:R-:W-:-:S03]  /*3520*/  ISETP.GE.AND P4, PT, R24, RZ, PT ;  /* 0x000000ff1800720c */ /* 0x000fc60003f86270 */
[----:B------:R-:W-:Y:S01]  /*3530*/  @!P5 IMAD.MOV R17, RZ, RZ, -R17 ;  /* 0x000000ffff11d224 */ /* 0x000fe200078e0a11 */
[----:B------:R-:W-:Y:S02]  /*3540*/  IADD3 R25, PT, PT, R25, 0xffffffe, RZ ;  /* 0x0ffffffe19197810 */ /* 0x000fe40007ffe0ff */
[----:B------:R-:W-:Y:S02]  /*3550*/  SEL R26, R11, R26, !P0 ;  /* 0x0000001a0b1a7207 */ /* 0x000fe40004000000 */
[----:B------:R-:W-:Y:S02]  /*3560*/  SEL R17, R12, R17, !P2 ;  /* 0x000000110c117207 */ /* 0x000fe40005000000 */
[----:B------:R-:W-:Y:S01]  /*3570*/  SEL R23, R10, R23, !P3 ;  /* 0x000000170a177207 */ /* 0x000fe20005800000 */
[----:B------:R-:W1:Y:S02]  /*3580*/  F2I.FTZ.U32.TRUNC.NTZ R3, R25 ;  /* 0x0000001900037305 */ /* 0x000e64000021f000 */
[----:B------:R-:W-:-:S02]  /*3590*/  @!P4 IMAD.MOV R5, RZ, RZ, -R5 ;  /* 0x000000ffff05c224 */ /* 0x000fc400078e0a05 */
[----:B------:R-:W-:Y:S02]  /*35a0*/  IMAD R24, R17, UR14, RZ ;  /* 0x0000000e11187c24 */ /* 0x000fe4000f8e02ff */
[----:B------:R-:W-:Y:S01]  /*35b0*/  IMAD R26, R26, UR13, RZ ;  /* 0x0000000d1a1a7c24 */ /* 0x000fe2000f8e02ff */
[----:B------:R-:W-:Y:S01]  /*35c0*/  SEL R17, R16, R5, !P6 ;  /* 0x0000000510117207 */ /* 0x000fe20007000000 */
[----:B------:R-:W-:Y:S01]  /*35d0*/  IMAD R23, R23, UR12, RZ ;  /* 0x0000000c17177c24 */ /* 0x000fe2000f8e02ff */
[--C-:B------:R-:W-:Y:S01]  /*35e0*/  SHF.R.S32.HI R2, RZ, 0x1f, R24.reuse ;  /* 0x0000001fff027819 */ /* 0x100fe20000011418 */
[----:B------:R-:W-:Y:S02]  /*35f0*/  IMAD R21, R21, UR7, RZ ;  /* 0x0000000715157c24 */ /* 0x000fe4000f8e02ff */
[----:B0-----:R-:W-:Y:S01]  /*3600*/  IMAD R18, R17, UR4, RZ ;  /* 0x0000000411127c24 */ /* 0x001fe2000f8e02ff */
[----:B------:R-:W-:Y:S02]  /*3610*/  IADD3 R5, P4, P5, R23, R26, R24 ;  /* 0x0000001a17057210 */ /* 0x000fe40007d9e018 */
[----:B------:R-:W-:-:S02]  /*3620*/  SHF.R.S32.HI R26, RZ, 0x1f, R26 ;  /* 0x0000001fff1a7819 */ /* 0x000fc4000001141a */
[----:B------:R-:W-:Y:S01]  /*3630*/  SHF.R.S32.HI R23, RZ, 0x1f, R23 ;  /* 0x0000001fff177819 */ /* 0x000fe20000011417 */
[----:B-1----:R-:W-:Y:S01]  /*3640*/  IMAD.MOV R19, RZ, RZ, -R3 ;  /* 0x000000ffff137224 */ /* 0x002fe200078e0a03 */
[----:B------:R-:W-:Y:S02]  /*3650*/  SHF.R.S32.HI R17, RZ, 0x1f, R18 ;  /* 0x0000001fff117819 */ /* 0x000fe40000011412 */
[----:B------:R-:W-:Y:S02]  /*3660*/  IADD3.X R2, PT, PT, R23, R26, R2, P4, P5 ;  /* 0x0000001a17027210 */ /* 0x000fe400027ea402 */
[--C-:B------:R-:W-:Y:S02]  /*3670*/  IADD3 R5, P4, P5, R18, R5, R21.reuse ;  /* 0x0000000512057210 */ /* 0x100fe40007d9e015 */
[----:B------:R-:W-:-:S04]  /*3680*/  SHF.R.S32.HI R26, RZ, 0x1f, R21 ;  /* 0x0000001fff1a7819 */ /* 0x000fc80000011415 */
[----:B------:R-:W-:Y:S01]  /*3690*/  IADD3.X R26, PT, PT, R17, R2, R26, P4, P5 ;  /* 0x00000002111a7210 */ /* 0x000fe200027ea41a */
[----:B------:R-:W-:Y:S01]  /*36a0*/  IMAD R17, R19, R14, RZ ;  /* 0x0000000e13117224 */ /* 0x000fe200078e02ff */
[----:B------:R-:W-:Y:S01]  /*36b0*/  IADD3 R8, P4, PT, R8, UR5, RZ ;  /* 0x0000000508087c10 */ /* 0x000fe2000ff9e0ff */
[----:B------:R-:W-:-:S03]  /*36c0*/  IMAD.MOV.U32 R2, RZ, RZ, RZ ;  /* 0x000000ffff027224 */ /* 0x000fc600078e00ff */
[----:B------:R-:W-:Y:S01]  /*36d0*/  IABS R21, R8 ;  /* 0x0000000800157213 */ /* 0x000fe20000000000 */
[----:B------:R-:W-:-:S06]  /*36e0*/  IMAD.HI.U32 R17, R3, R17, R2 ;  /* 0x0000001103117227 */ /* 0x000fcc00078e0002 */
[----:B------:R-:W-:-:S04]  /*36f0*/  IMAD.HI.U32 R2, R17, R21, RZ ;  /* 0x0000001511027227 */ /* 0x000fc800078e00ff */
[----:B------:R-:W-:-:S04]  /*3700*/  IMAD.MOV R3, RZ, RZ, -R2 ;  /* 0x000000ffff037224 */ /* 0x000fc800078e0a02 */
[----:B------:R-:W-:-:S05]  /*3710*/  IMAD R21, R14, R3, R21 ;  /* 0x000000030e157224 */ /* 0x000fca00078e0215 */
[----:B------:R-:W-:-:S13]  /*3720*/  ISETP.GT.U32.AND P5, PT, R0, R21, PT ;  /* 0x000000150000720c */ /* 0x000fda0003fa4070 */
[----:B------:R-:W-:Y:S02]  /*3730*/  @!P5 IMAD.IADD R21, R21, 0x1, -R14 ;  /* 0x000000011515d824 */ /* 0x000fe400078e0a0e */
[----:B------:R-:W-:-:S03]  /*3740*/  @!P5 VIADD R2, R2, 0x1 ;  /* 0x000000010202d836 */ /* 0x000fc60000000000 */
[----:B------:R-:W-:Y:S02]  /*3750*/  ISETP.GE.U32.AND P5, PT, R21, R0, PT ;  /* 0x000000001500720c */ /* 0x000fe40003fa6070 */
[----:B------:R-:W-:-:S11]  /*3760*/  LOP3.LUT R3, R8, UR18, RZ, 0x3c, !PT ;  /* 0x0000001208037c12 */ /* 0x000fd6000f8e3cff */
[----:B------:R-:W-:Y:S02]  /*3770*/  @P5 IADD3 R2, PT, PT, R2, 0x1, RZ ;  /* 0x0000000102025810 */ /* 0x000fe40007ffe0ff */
[----:B------:R-:W-:-:S13]  /*3780*/  ISETP.GE.AND P5, PT, R3, RZ, PT ;  /* 0x000000ff0300720c */ /* 0x000fda0003fa6270 */
[----:B------:R-:W-:-:S05]  /*3790*/  @!P5 IMAD.MOV R2, RZ, RZ, -R2 ;  /* 0x000000ffff02d224 */ /* 0x000fca00078e0a02 */
[----:B------:R-:W-:-:S04]  /*37a0*/  SEL R19, R12, R2, !P2 ;  /* 0x000000020c137207 */ /* 0x000fc80005000000 */
[----:B------:R-:W-:-:S05]  /*37b0*/  IABS R3, R19 ;  /* 0x0000001300037213 */ /* 0x000fca0000000000 */
        /* <DEDUP_REMOVED lines=8> */
[----:B------:R-:W-:Y:S01]  /*3840*/  @P5 VIADD R2, R2, 0x1 ;  /* 0x0000000102025836 */ /* 0x000fe20000000000 */
[----:B------:R-:W-:-:S13]  /*3850*/  ISETP.GE.AND P5, PT, R3, RZ, PT ;  /* 0x000000ff0300720c */ /* 0x000fda0003fa6270 */
[----:B------:R-:W-:-:S05]  /*3860*/  @!P5 IMAD.MOV R2, RZ, RZ, -R2 ;  /* 0x000000ffff02d224 */ /* 0x000fca00078e0a02 */
[----:B------:R-:W-:-:S04]  /*3870*/  SEL R18, R11, R2, !P0 ;  /* 0x000000020b127207 */ /* 0x000fc80004000000 */
[----:B------:R-:W-:-:S05]  /*3880*/  IABS R24, R18 ;  /* 0x0000001200187213 */ /* 0x000fca0000000000 */
[----:B------:R-:W-:-:S05]  /*3890*/  IMAD.HI.U32 R20, R20, R24, RZ ;  /* 0x0000001814147227 */ /* 0x000fca00078e00ff */
[----:B------:R-:W-:-:S05]  /*38a0*/  IADD3 R2, PT, PT, -R20, RZ, RZ ;  /* 0x000000ff14027210 */ /* 0x000fca0007ffe1ff */
        /* <DEDUP_REMOVED lines=11> */
[----:B------:R-:W-:-:S04]  /*3960*/  IMAD.HI.U32 R23, R4, R25, RZ ;  /* 0x0000001904177227 */ /* 0x000fc800078e00ff */
[----:B------:R-:W-:-:S04]  /*3970*/  IMAD.MOV R2, RZ, RZ, -R23 ;  /* 0x000000ffff027224 */ /* 0x000fc800078e0a17 */
[----:B------:R-:W-:-:S05]  /*3980*/  IMAD R25, R6, R2, R25 ;  /* 0x0000000206197224 */ /* 0x000fca00078e0219 */
[----:B------:R-:W-:Y:S01]  /*3990*/  ISETP.GT.U32.AND P5, PT, R6, R25, PT ;  /* 0x000000190600720c */ /* 0x000fe20003fa4070 */
[----:B------:R-:W-:Y:S02]  /*39a0*/  HFMA2 R4, -RZ, RZ, 0, 0 ;  /* 0x00000000ff047431 */ /* 0x000fe400000001ff */
[----:B--2---:R-:W-:-:S04]  /*39b0*/  @P1 IMAD.U32 R27, R27, 0x10000, RZ ;  /* 0x000100001b1b1824 */ /* 0x004fc800078e00ff */
[----:B------:R-:W-:Y:S01]  /*39c0*/  @P1 FADD.FTZ R4, RZ, R27 ;  /* 0x0000001bff041221 */ /* 0x000fe20000010000 */
[----:B------:R-:W-:-:S05]  /*39d0*/  LEA R2, P1, R5, UR16, 0x1 ;  /* 0x0000001005027c11 */ /* 0x000fca000f8208ff */
[----:B------:R-:W-:Y:S01]  /*39e0*/  @!P5 IMAD.IADD R25, R25, 0x1, -R6 ;  /* 0x000000011919d824 */ /* 0x000fe200078e0a06 */
[----:B------:R-:W-:-:S03]  /*39f0*/  LEA.HI.X R3, R5, UR17, R26, 0x1, P1 ;  /* 0x0000001105037c11 */ /* 0x000fc600088f0c1a */
[----:B------:R-:W-:Y:S01]  /*3a00*/  IMAD.IADD R26, R25, 0x1, -R6 ;  /* 0x00000001191a7824 */ /* 0x000fe200078e0a06 */
[----:B------:R-:W-:-:S04]  /*3a10*/  ISETP.GT.U32.AND P1, PT, R6, R25, PT ;  /* 0x000000190600720c */ /* 0x000fc80003f24070 */
[----:B------:R-:W-:Y:S02]  /*3a20*/  SEL R27, R26, R25, !P1 ;  /* 0x000000191a1b7207 */ /* 0x000fe40004800000 */
[----:B------:R-:W-:Y:S01]  /*3a30*/  ISETP.GE.AND P1, PT, R20, RZ, PT ;  /* 0x000000ff1400720c */ /* 0x000fe20003f26270 */
[----:B------:R-:W-:-:S04]  /*3a40*/  UISETP.NE.U32.AND UP0, UPT, UR10, URZ, UPT ;  /* 0x000000ff0a00728c */ /* 0x000fc8000bf05070 */
[----:B------:R-:W-:Y:S01]  /*3a50*/  UISETP.NE.AND.EX UP0, UPT, UR11, URZ, UPT, UP0 ;  /* 0x000000ff0b00728c */ /* 0x000fe2000bf05300 */
[----:B------:R-:W-:-:S07]  /*3a60*/  F2FP.BF16.F32.PACK_AB R4, RZ, R4 ;  /* 0x00000004ff04723e */ /* 0x000fce00000010ff */
[----:B------:R-:W-:Y:S01]  /*3a70*/  @!P1 IMAD.MOV R27, RZ, RZ, -R27 ;  /* 0x000000ffff1b9224 */ /* 0x000fe200078e0a1b */
[----:B------:R-:W-:Y:S02]  /*3a80*/  PLOP3.LUT P1, PT, PT, PT, UP0, 0x80, 0x8 ;  /* 0x000000000008781c */ /* 0x000fe40003f2f008 */
[----:B------:R-:W-:-:S05]  /*3a90*/  PRMT R5, R4, 0x7610, R5 ;  /* 0x0000761004057816 */ /* 0x000fca0000000005 */
[----:B------:R0:W-:Y:S06]  /*3aa0*/  STG.E.U16 desc[UR8][R2.64], R5 ;  /* 0x0000000502007986 */ /* 0x0001ec000c101508 */
[----:B0-----:R-:W0:Y:S01]  /*3ab0*/  @P1 LDC.64 R4, c[0x0][0x410] ;  /* 0x00010400ff041b82 */ /* 0x001e220000000a00 */
[----:B------:R-:W-:-:S05]  /*3ac0*/  SEL R27, R16, R27, !P6 ;  /* 0x0000001b101b7207 */ /* 0x000fca0007000000 */
[----:B0-----:R-:W-:-:S06]  /*3ad0*/  @P1 IMAD.WIDE R4, R27, 0x2, R4 ;  /* 0x000000021b041825 */ /* 0x001fcc00078e0204 */
[----:B------:R0:W2:Y:S01]  /*3ae0*/  @P1 LDG.E.U16 R4, desc[UR8][R4.64] ;  /* 0x0000000804041981 */ /* 0x0000a2000c1e1500 */
[----:B------:R-:W-:Y:S01]  /*3af0*/  @!P5 VIADD R23, R23, 0x1 ;  /* 0x000000011717d836 */ /* 0x000fe20000000000 */
[----:B------:R-:W-:-:S13]  /*3b00*/  ISETP.GE.U32.AND P5, PT, R25, R6, PT ;  /* 0x000000061900720c */ /* 0x000fda0003fa6070 */
[----:B------:R-:W-:Y:S01]  /*3b10*/  @P5 VIADD R23, R23, 0x1 ;  /* 0x0000000117175836 */ /* 0x000fe20000000000 */
[----:B------:R-:W-:Y:S01]  /*3b20*/  ISETP.GT.U32.AND P5, PT, R7, R24, PT ;  /* 0x000000180700720c */ /* 0x000fe20003fa4070 */
[----:B------:R-:W-:-:S05]  /*3b30*/  IMAD.IADD R7, R24, 0x1, -R7 ;  /* 0x0000000118077824 */ /* 0x000fca00078e0a07 */
[----:B------:R-:W-:Y:S02]  /*3b40*/  SEL R7, R7, R24, !P5 ;  /* 0x0000001807077207 */ /* 0x000fe40006800000 */
[----:B------:R-:W-:-:S13]  /*3b50*/  ISETP.GE.AND P5, PT, R18, RZ, PT ;  /* 0x000000ff1200720c */ /* 0x000fda0003fa6270 */
[----:B------:R-:W-:Y:S02]  /*3b60*/  @!P5 IADD3 R7, PT, PT, -R7, RZ, RZ ;  /* 0x000000ff0707d210 */ /* 0x000fe40007ffe1ff */
[----:B------:R-:W-:Y:S01]  /*3b70*/  ISETP.GT.U32.AND P5, PT, R15, R22, PT ;  /* 0x000000160f00720c */ /* 0x000fe20003fa4070 */
[----:B------:R-:W-:-:S05]  /*3b80*/  IMAD.IADD R15, R22, 0x1, -R15 ;  /* 0x00000001160f7824 */ /* 0x000fca00078e0a0f */
[----:B------:R-:W-:Y:S02]  /*3b90*/  SEL R22, R15, R22, !P5 ;  /* 0x000000160f167207 */ /* 0x000fe40006800000 */
[----:B------:R-:W-:Y:S01]  /*3ba0*/  ISETP.GE.AND P5, PT, R19, RZ, PT ;  /* 0x000000ff1300720c */ /* 0x000fe20003fa6270 */
[----:B------:R-:W-:-:S12]  /*3bb0*/  IMAD.IADD R2, R21, 0x1, -R14 ;  /* 0x0000000115027824 */ /* 0x000fd800078e0a0e */
[----:B------:R-:W-:Y:S01]  /*3bc0*/  @!P5 IMAD.MOV R22, RZ, RZ, -R22 ;  /* 0x000000ffff16d224 */ /* 0x000fe200078e0a16 */
[----:B------:R-:W-:-:S04]  /*3bd0*/  ISETP.GT.U32.AND P5, PT, R0, R21, PT ;  /* 0x000000150000720c */ /* 0x000fc80003fa4070 */
[----:B------:R-:W-:Y:S02]  /*3be0*/  SEL R21, R2, R21, !P5 ;  /* 0x0000001502157207 */ /* 0x000fe40006800000 */
[----:B------:R-:W-:Y:S02]  /*3bf0*/  ISETP.GE.AND P5, PT, R8, RZ, PT ;  /* 0x000000ff0800720c */ /* 0x000fe40003fa6270 */
[----:B------:R-:W-:-:S11]  /*3c00*/  LOP3.LUT R13, R20, R13, RZ, 0x3c, !PT ;  /* 0x0000000d140d7212 */ /* 0x000fd600078e3cff */
[----:B------:R-:W-:Y:S01]  /*3c10*/  @!P5 IMAD.MOV R21, RZ, RZ, -R21 ;  /* 0x000000ffff15d224 */ /* 0x000fe200078e0a15 */
[----:B------:R-:W-:Y:S02]  /*3c20*/  ISETP.GE.AND P5, PT, R13, RZ, PT ;  /* 0x000000ff0d00720c */ /* 0x000fe40003fa6270 */
[----:B------:R-:W-:Y:S02]  /*3c30*/  SEL R11, R11, R22, !P0 ;  /* 0x000000160b0b7207 */ /* 0x000fe40004000000 */
[----:B------:R-:W-:Y:S02]  /*3c40*/  SEL R12, R12, R21, !P2 ;  /* 0x000000150c0c7207 */ /* 0x000fe40005000000 */
[----:B------:R-:W-:Y:S01]  /*3c50*/  SEL R7, R10, R7, !P3 ;  /* 0x000000070a077207 */ /* 0x000fe20005800000 */
[----:B------:R-:W-:Y:S02]  /*3c60*/  IMAD R11, R11, UR13, RZ ;  /* 0x0000000d0b0b7c24 */ /* 0x000fe4000f8e02ff */
[----:B------:R-:W-:-:S04]  /*3c70*/  IMAD R12, R12, UR14, RZ ;  /* 0x0000000e0c0c7c24 */ /* 0x000fc8000f8e02ff */
[----:B------:R-:W-:Y:S02]  /*3c80*/  @!P5 IMAD.MOV R23, RZ, RZ, -R23 ;  /* 0x000000ffff17d224 */ /* 0x000fe400078e0a17 */
[----:B------:R-:W-:-:S03]  /*3c90*/  IMAD R7, R7, UR12, RZ ;  /* 0x0000000c07077c24 */ /* 0x000fc6000f8e02ff */
[----:B------:R-:W-:Y:S01]  /*3ca0*/  SEL R16, R16, R23, !P6 ;  /* 0x0000001710107207 */ /* 0x000fe20007000000 */
[----:B------:R-:W-:Y:S01]  /*3cb0*/  IMAD R27, R27, UR7, RZ ;  /* 0x000000071b1b7c24 */ /* 0x000fe2000f8e02ff */
[--C-:B0-----:R-:W-:Y:S02]  /*3cc0*/  IADD3 R5, P0, P2, R7, R11, R12.reuse ;  /* 0x0000000b07057210 */ /* 0x101fe40007a1e00c */
[----:B------:R-:W-:Y:S01]  /*3cd0*/  SHF.R.S32.HI R2, RZ, 0x1f, R12 ;  /* 0x0000001fff027819 */ /* 0x000fe2000001140c */
[----:B------:R-:W-:Y:S01]  /*3ce0*/  IMAD R16, R16, UR4, RZ ;  /* 0x0000000410107c24 */ /* 0x000fe2000f8e02ff */
[----:B------:R-:W-:Y:S02]  /*3cf0*/  SHF.R.S32.HI R11, RZ, 0x1f, R11 ;  /* 0x0000001fff0b7819 */ /* 0x000fe4000001140b */
[----:B------:R-:W-:-:S04]  /*3d00*/  SHF.R.S32.HI R7, RZ, 0x1f, R7 ;  /* 0x0000001fff077819 */ /* 0x000fc80000011407 */
[----:B------:R-:W-:Y:S02]  /*3d10*/  IADD3.X R2, PT, PT, R7, R11, R2, P0, P2 ;  /* 0x0000000b07027210 */ /* 0x000fe400007e4402 */
[--C-:B------:R-:W-:Y:S02]  /*3d20*/  IADD3 R5, P0, P2, R16, R5, R27.reuse ;  /* 0x0000000510057210 */ /* 0x100fe40007a1e01b */
[----:B------:R-:W-:Y:S02]  /*3d30*/  SHF.R.S32.HI R27, RZ, 0x1f, R27 ;  /* 0x0000001fff1b7819 */ /* 0x000fe4000001141b */
[----:B------:R-:W-:Y:S01]  /*3d40*/  SHF.R.S32.HI R7, RZ, 0x1f, R16 ;  /* 0x0000001fff077819 */ /* 0x000fe20000011410 */
[----:B------:R-:W-:Y:S02]  /*3d50*/  IMAD.MOV.U32 R3, RZ, RZ, RZ ;  /* 0x000000ffff037224 */ /* 0x000fe400078e00ff */
[----:B------:R-:W-:Y:S01]  /*3d60*/  IMAD.X R9, RZ, RZ, R9, P4 ;  /* 0x000000ffff097224 */ /* 0x000fe200020e0609 */
[----:B------:R-:W-:Y:S01]  /*3d70*/  USHF.R.S32.HI UR20, URZ, 0x1f, UR6 ;  /* 0x0000001fff147899 */ /* 0x000fe20008011406 */
[----:B--2---:R-:W-:-:S05]  /*3d80*/  @P1 SHF.L.U32 R4, R4, 0x10, RZ ;  /* 0x0000001004041819 */ /* 0x004fca00000006ff */
[----:B------:R-:W-:Y:S01]  /*3d90*/  @P1 FADD.FTZ R3, RZ, R4 ;  /* 0x00000004ff031221 */ /* 0x000fe20000010000 */
[----:B------:R-:W-:Y:S02]  /*3da0*/  IADD3.X R4, PT, PT, R7, R2, R27, P0, P2 ;  /* 0x0000000207047210 */ /* 0x000fe400007e441b */
[C---:B------:R-:W-:Y:S02]  /*3db0*/  LEA R2, P0, R5.reuse, UR16, 0x1 ;  /* 0x0000001005027c11 */ /* 0x040fe4000f8008ff */
[----:B------:R-:W-:Y:S02]  /*3dc0*/  F2FP.BF16.F32.PACK_AB R6, RZ, R3 ;  /* 0x00000003ff06723e */ /* 0x000fe400000010ff */
[----:B------:R-:W-:Y:S02]  /*3dd0*/  LEA.HI.X R3, R5, UR17, R4, 0x1, P0 ;  /* 0x0000001105037c11 */ /* 0x000fe400080f0c04 */
[----:B------:R-:W-:-:S03]  /*3de0*/  IADD3 R8, P0, PT, R8, UR5, RZ ;  /* 0x0000000508087c10 */ /* 0x000fc6000ff1e0ff */
[----:B------:R0:W-:Y:S02]  /*3df0*/  STG.E.U16 desc[UR8][R2.64], R6 ;  /* 0x0000000602007986 */ /* 0x0001e4000c101508 */
[----:B------:R-:W-:Y:S01]  /*3e00*/  IMAD.X R9, RZ, RZ, R9, P0 ;  /* 0x000000ffff097224 */ /* 0x000fe200000e0609 */
[----:B------:R-:W-:-:S04]  /*3e10*/  ISETP.GE.U32.AND P0, PT, R8, UR6, PT ;  /* 0x0000000608007c0c */ /* 0x000fc8000bf06070 */
[----:B------:R-:W-:-:S13]  /*3e20*/  ISETP.GE.AND.EX P0, PT, R9, UR20, PT, P0 ;  /* 0x0000001409007c0c */ /* 0x000fda000bf06300 */
[----:B0-----:R-:W-:Y:S05]  /*3e30*/  @!P0 BRA `(.L_x_581) ;  /* 0xffffffec00e08947 */ /* 0x001fea000383ffff */
[----:B------:R-:W-:Y:S05]  /*3e40*/  BSYNC.RECONVERGENT B0 ;  /* 0x0000000000007941 */ /* 0x000fea0003800200 */
.L_x_580:
[----:B------:R-:W-:Y:S05]  /*3e50*/  EXIT ;  /* 0x000000000000794d */ /* 0x000fea0003800000 */
.L_x_564:
[----:B------:R-:W0:Y:S02]  /*3e60*/  LDCU.64 UR6, c[0x0][0x410] ;  /* 0x00008200ff0677ac */ /* 0x000e240008000a00 */
[----:B0-----:R-:W-:-:S04]  /*3e70*/  UISETP.NE.U32.AND UP0, UPT, UR6, URZ, UPT ;  /* 0x000000ff0600728c */ /* 0x001fc8000bf05070 */
[----:B------:R-:W-:-:S09]  /*3e80*/  UISETP.NE.AND.EX UP0, UPT, UR7, URZ, UPT, UP0 ;  /* 0x000000ff0700728c */ /* 0x000fd2000bf05300 */
[----:B------:R-:W-:Y:S05]  /*3e90*/  BRA.U UP0, `(.L_x_582) ;  /* 0x0000001900a47547 */ /* 0x000fea000b800000 */
        /* <DEDUP_REMOVED lines=38> */
.L_x_584:
[----:B------:R-:W-:Y:S01]  /*4100*/  IMAD.U32 R13, RZ, RZ, UR5 ;  /* 0x00000005ff0d7e24 */ /* 0x000fe2000f8e00ff */
[----:B------:R-:W-:-:S07]  /*4110*/  MOV R10, 0x4130 ;  /* 0x00004130000a7802 */ /* 0x000fce0000000f00 */
[----:B------:R-:W-:Y:S05]  /*4120*/  CALL.REL.NOINC `($__internal_21_$__cuda_sm20_div_u64) ;  /* 0x0000003000e47944 */ /* 0x000fea0003c00000 */
.L_x_585:
[----:B------:R-:W-:Y:S05]  /*4130*/  BSYNC.RECONVERGENT B0 ;  /* 0x0000000000007941 */ /* 0x000fea0003800200 */
.L_x_583:
        /* <DEDUP_REMOVED lines=23> */
[----:B------:R-:W-:-:S04]  /*42b0*/  IMAD R9, R12, R5, RZ ;  /* 0x000000050c097224 */ /* 0x000fc800078e02ff */
[----:B------:R-:W-:Y:S02]  /*42c0*/  IMAD.HI.U32 R9, R11, R9, R10 ;  /* 0x000000090b097227 */ /* 0x000fe400078e000a */
[----:B------:R-:W0:Y:S04]  /*42d0*/  I2F.RP R11, R7 ;  /* 0x00000007000b7306 */ /* 0x000e280000209400 */
        /* <DEDUP_REMOVED lines=10> */
[----:B------:R-:W0:Y:S01]  /*4380*/  LDC R6, c[0x0][0x3c0] ;  /* 0x0000f000ff067b82 */ /* 0x000e220000000800 */
[----:B------:R-:W-:Y:S01]  /*4390*/  LOP3.LUT R5, R8, R3, RZ, 0x3c, !PT ;  /* 0x0000000308057212 */ /* 0x000fe200078e3cff */
[----:B------:R3:W5:Y:S03]  /*43a0*/  F2I.FTZ.U32.TRUNC.NTZ R13, R12 ;  /* 0x0000000c000d7305 */ /* 0x000766000021f000 */
[----:B------:R-:W-:-:S06]  /*43b0*/  ISETP.GE.AND P3, PT, R5, RZ, PT ;  /* 0x000000ff0500720c */ /* 0x000fcc0003f66270 */
[----:B------:R-:W-:Y:S01]  /*43c0*/  @P2 IADD3 R9, PT, PT, R9, 0x1, RZ ;  /* 0x0000000109092810 */ /* 0x000fe20007ffe0ff */
[----:B---3--:R-:W-:-:S04]  /*43d0*/  IMAD.MOV.U32 R12, RZ, RZ, RZ ;  /* 0x000000ffff0c7224 */ /* 0x008fc800078e00ff */
[----:B------:R-:W-:Y:S02]  /*43e0*/  IMAD.MOV.U32 R5, RZ, RZ, R9 ;  /* 0x000000ffff057224 */ /* 0x000fe400078e0009 */
[----:B-----5:R-:W-:Y:S02]  /*43f0*/  IMAD.MOV R10, RZ, RZ, -R13 ;  /* 0x000000ffff0a7224 */ /* 0x020fe400078e0a0d */
[----:B------:R-:W-:Y:S01]  /*4400*/  @!P3 IMAD.MOV R5, RZ, RZ, -R5 ;  /* 0x000000ffff05b224 */ /* 0x000fe200078e0a05 */
[----:B------:R-:W-:Y:S01]  /*4410*/  @!P1 LOP3.LUT R5, RZ, R3, RZ, 0x33, !PT ;  /* 0x00000003ff059212 */ /* 0x000fe200078e33ff */
[----:B------:R-:W-:Y:S01]  /*4420*/  IMAD R9, R10, R7, RZ ;  /* 0x000000070a097224 */ /* 0x000fe200078e02ff */
[----:B0-----:R-:W-:Y:S02]  /*4430*/  IABS R14, R6 ;  /* 0x00000006000e7213 */ /* 0x001fe40000000000 */
[----:B------:R-:W-:Y:S01]  /*4440*/  IABS R11, R5 ;  /* 0x00000005000b7213 */ /* 0x000fe20000000000 */
[----:B------:R-:W-:-:S04]  /*4450*/  IMAD.HI.U32 R9, R13, R9, R12 ;  /* 0x000000090d097227 */ /* 0x000fc800078e000c */
[----:B------:R-:W-:Y:S02]  /*4460*/  IMAD.MOV.U32 R10, RZ, RZ, R14 ;  /* 0x000000ffff0a7224 */ /* 0x000fe400078e000e */
[----:B------:R-:W-:Y:S02]  /*4470*/  IMAD.MOV.U32 R12, RZ, RZ, R11 ;  /* 0x000000ffff0c7224 */ /* 0x000fe400078e000b */
[----:B------:R-:W0:Y:S02]  /*4480*/  I2F.RP R14, R10 ;  /* 0x0000000a000e7306 */ /* 0x000e240000209400 */
        /* <DEDUP_REMOVED lines=13> */
[----:B------:R-:W-:Y:S02]  /*4560*/  MOV R12, RZ ;  /* 0x000000ff000c7202 */ /* 0x000fe40000000f00 */
        /* <DEDUP_REMOVED lines=19> */
[----:B------:R-:W-:Y:S02]  /*46a0*/  ISETP.GE.U32.AND P1, PT, R13, R10, PT ;  /* 0x0000000a0d00720c */ /* 0x000fe40003f26070 */
[----:B------:R-:W0:Y:S01]  /*46b0*/  F2I.FTZ.U32.TRUNC.NTZ R13, R14 ;  /* 0x0000000e000d7305 */ /* 0x000e22000021f000 */
[----:B------:R-:W-:Y:S02]  /*46c0*/  LOP3.LUT R10, R9, R6, RZ, 0x3c, !PT ;  /* 0x00000006090a7212 */ /* 0x000fe400078e3cff */
[----:B------:R-:W-:-:S02]  /*46d0*/  ISETP.NE.AND P2, PT, R6, RZ, PT ;  /* 0x000000ff0600720c */ /* 0x000fc40003f45270 */
[----:B------:R-:W-:-:S06]  /*46e0*/  ISETP.GE.AND P3, PT, R10, RZ, PT ;  /* 0x000000ff0a00720c */ /* 0x000fcc0003f66270 */
[----:B------:R-:W-:-:S05]  /*46f0*/  @P1 VIADD R12, R12, 0x1 ;  /* 0x000000010c0c1836 */ /* 0x000fca0000000000 */
[----:B------:R-:W-:Y:S01]  /*4700*/  MOV R10, R12 ;  /* 0x0000000c000a7202 */ /* 0x000fe20000000f00 */
        /* <DEDUP_REMOVED lines=17> */
[----:B------:R-:W-:Y:S01]  /*4820*/  ISETP.GE.U32.AND P1, PT, R14, R11, PT ;  /* 0x0000000b0e00720c */ /* 0x000fe20003f26070 */
[----:B------:R-:W-:Y:S01]  /*4830*/  IMAD.MOV R14, RZ, RZ, -R10 ;  /* 0x000000ffff0e7224 */ /* 0x000fe200078e0a0a */
[----:B------:R-:W-:-:S04]  /*4840*/  LOP3.LUT R11, R10, R7, RZ, 0x3c, !PT ;  /* 0x000000070a0b7212 */ /* 0x000fc800078e3cff */
[----:B------:R-:W-:Y:S01]  /*4850*/  ISETP.GE.AND P3, PT, R11, RZ, PT ;  /* 0x000000ff0b00720c */ /* 0x000fe20003f66270 */
[----:B------:R-:W-:-:S04]  /*4860*/  IMAD.MOV R11, RZ, RZ, -R5 ;  /* 0x000000ffff0b7224 */ /* 0x000fc800078e0a05 */
[----:B------:R-:W-:Y:S01]  /*4870*/  IMAD R11, R3, R11, R8 ;  /* 0x0000000b030b7224 */ /* 0x000fe200078e0208 */
[----:B------:R-:W-:Y:S01]  /*4880*/  MOV R8, R0 ;  /* 0x0000000000087202 */ /* 0x000fe20000000f00 */
[----:B------:R-:W-:Y:S01]  /*4890*/  IMAD R3, R6, R14, R9 ;  /* 0x0000000e06037224 */ /* 0x000fe200078e0209 */
[----:B------:R-:W-:Y:S01]  /*48a0*/  @P1 IADD3 R12, PT, PT, R12, 0x1, RZ ;  /* 0x000000010c0c1810 */ /* 0x000fe20007ffe0ff */
[----:B------:R-:W-:Y:S02]  /*48b0*/  IMAD R5, R11, UR15, RZ ;  /* 0x0000000f0b057c24 */ /* 0x000fe4000f8e02ff */
[----:B------:R-:W-:Y:S02]  /*48c0*/  IMAD R3, R3, UR13, RZ ;  /* 0x0000000d03037c24 */ /* 0x000fe4000f8e02ff */
[----:B------:R-:W-:Y:S01]  /*48d0*/  @!P3 IMAD.MOV R12, RZ, RZ, -R12 ;  /* 0x000000ffff0cb224 */ /* 0x000fe200078e0a0c */
[----:B------:R-:W-:Y:S01]  /*48e0*/  @!P2 LOP3.LUT R12, RZ, R7, RZ, 0x33, !PT ;  /* 0x00000007ff0ca212 */ /* 0x000fe200078e33ff */
[----:B------:R-:W-:Y:S01]  /*48f0*/  IMAD.MOV.U32 R9, RZ, RZ, R2 ;  /* 0x000000ffff097224 */ /* 0x000fe200078e0002 */
[----:B------:R-:W-:-:S02]  /*4900*/  SHF.R.S32.HI R6, RZ, 0x1f, R5 ;  /* 0x0000001fff067819 */ /* 0x000fc40000011405 */
        /* <DEDUP_REMOVED lines=14> */
[----:B------:R0:W-:Y:S04]  /*49f0*/  STG.E.U16 desc[UR8][R4.64], RZ ;  /* 0x000000ff04007986 */ /* 0x0001e8000c101508 */
.L_x_587:
[----:B------:R-:W-:Y:S05]  /*4a00*/  BSYNC.RECONVERGENT B0 ;  /* 0x0000000000007941 */ /* 0x000fea0003800200 */
.L_x_586:
[----:B------:R-:W-:Y:S05]  /*4a10*/  @!P0 EXIT ;  /* 0x000000000000894d */ /* 0x000fea0003800000 */
[----:B------:R-:W1:Y:S01]  /*4a20*/  LDC R0, c[0x0][0x3c8] ;  /* 0x0000f200ff007b82 */ /* 0x000e620000000800 */
[----:B------:R-:W-:Y:S01]  /*4a30*/  BSSY.RECONVERGENT B0, `(.L_x_588) ;  /* 0x00000ee000007945 */ /* 0x000fe20003800200 */
[----:B------:R-:W2:Y:S01]  /*4a40*/  LDCU UR4, c[0x0][0x3cc] ;  /* 0x00007980ff0477ac */ /* 0x000ea20008000800 */
[----:B------:R-:W3:Y:S01]  /*4a50*/  LDCU.64 UR10, c[0x0][0x3b0] ;  /* 0x00007600ff0a77ac */ /* 0x000ee20008000a00 */
[----:B------:R-:W4:Y:S01]  /*4a60*/  LDCU.128 UR12, c[0x0][0x3d0] ;  /* 0x00007a00ff0c77ac */ /* 0x000f220008000c00 */
[----:B-1----:R-:W-:-:S04]  /*4a70*/  IABS R7, R0 ;  /* 0x0000000000077213 */ /* 0x002fc80000000000 */
[----:B------:R-:W1:Y:S08]  /*4a80*/  I2F.RP R0, R7 ;  /* 0x0000000700007306 */ /* 0x000e700000209400 */
[----:B-1----:R-:W1:Y:S02]  /*4a90*/  MUFU.RCP R0, R0 ;  /* 0x0000000000007308 */ /* 0x002e640000001000 */
[----:B-1----:R-:W-:-:S06]  /*4aa0*/  VIADD R2, R0, 0xffffffe ;  /* 0x0ffffffe00027836 */ /* 0x002fcc0000000000 */
[----:B------:R1:W0:Y:S02]  /*4ab0*/  F2I.FTZ.U32.TRUNC.NTZ R3, R2 ;  /* 0x0000000200037305 */ /* 0x000224000021f000 */
[----:B-1----:R-:W-:Y:S02]  /*4ac0*/  IMAD.MOV.U32 R2, RZ, RZ, RZ ;  /* 0x000000ffff027224 */ /* 0x002fe400078e00ff */
[----:B0-----:R-:W-:-:S04]  /*4ad0*/  IMAD.MOV R4, RZ, RZ, -R3 ;  /* 0x000000ffff047224 */ /* 0x001fc800078e0a03 */
[----:B------:R-:W-:-:S04]  /*4ae0*/  IMAD R5, R4, R7, RZ ;  /* 0x0000000704057224 */ /* 0x000fc800078e02ff */
[----:B--234-:R-:W-:-:S07]  /*4af0*/  IMAD.HI.U32 R6, R3, R5, R2 ;  /* 0x0000000503067227 */ /* 0x01cfce00078e0002 */
.L_x_589:
[----:B------:R-:W0:Y:S01]  /*4b00*/  LDC R15, c[0x0][0x3c8] ;  /* 0x0000f200ff0f7b82 */ /* 0x000e220000000800 */
[----:B------:R-:W-:Y:S02]  /*4b10*/  IABS R10, R8 ;  /* 0x00000008000a7213 */ /* 0x000fe40000000000 */
[----:B------:R-:W-:-:S03]  /*4b20*/  IADD3 R0, P0, PT, R8, UR5, RZ ;  /* 0x0000000508007c10 */ /* 0x000fc6000ff1e0ff */
[----:B------:R-:W-:Y:S01]  /*4b30*/  IMAD.HI.U32 R5, R6, R10, RZ ;  /* 0x0000000a06057227 */ /* 0x000fe200078e00ff */
[----:B------:R-:W-:Y:S01]  /*4b40*/  IABS R16, R0 ;  /* 0x0000000000107213 */ /* 0x000fe20000000000 */
[----:B------:R-:W1:Y:S02]  /*4b50*/  LDC R12, c[0x0][0x3c4] ;  /* 0x0000f100ff0c7b82 */ /* 0x000e640000000800 */
[----:B------:R-:W-:Y:S02]  /*4b60*/  IMAD.MOV R2, RZ, RZ, -R5 ;  /* 0x000000ffff027224 */ /* 0x000fe400078e0a05 */
[----:B------:R-:W-:Y:S01]  /*4b70*/  IMAD.X R9, RZ, RZ, R9, P0 ;  /* 0x000000ffff097224 */ /* 0x000fe200000e0609 */
[----:B0-----:R-:W-:-:S04]  /*4b80*/  IABS R11, R15 ;  /* 0x0000000f000b7213 */ /* 0x001fc80000000000 */
[----:B------:R-:W0:Y:S01]  /*4b90*/  I2F.RP R4, R11 ;  /* 0x0000000b00047306 */ /* 0x000e220000209400 */
[----:B------:R-:W-:Y:S02]  /*4ba0*/  IMAD R10, R11, R2, R10 ;  /* 0x000000020b0a7224 */ /* 0x000fe400078e020a */
[----:B------:R-:W-:Y:S01]  /*4bb0*/  HFMA2 R2, -RZ, RZ, 0, 0 ;  /* 0x00000000ff027431 */ /* 0x000fe200000001ff */
[----:B-1----:R-:W-:Y:S02]  /*4bc0*/  LOP3.LUT R21, RZ, R12, RZ, 0x33, !PT ;  /* 0x0000000cff157212 */ /* 0x002fe400078e33ff */
[----:B------:R-:W-:Y:S02]  /*4bd0*/  ISETP.GT.U32.AND P5, PT, R7, R10, PT ;  /* 0x0000000a0700720c */ /* 0x000fe40003fa4070 */
[----:B0-----:R-:W0:Y:S11]  /*4be0*/  MUFU.RCP R4, R4 ;  /* 0x0000000400047308 */ /* 0x001e360000001000 */
[----:B------:R-:W-:Y:S01]  /*4bf0*/  @!P5 IMAD.IADD R10, R10, 0x1, -R11 ;  /* 0x000000010a0ad824 */ /* 0x000fe200078e0a0b */
[----:B------:R-:W-:-:S02]  /*4c00*/  @!P5 IADD3 R5, PT, PT, R5, 0x1, RZ ;  /* 0x000000010505d810 */ /* 0x000fc40007ffe0ff */
[----:B------:R-:W-:Y:S02]  /*4c10*/  ISETP.NE.AND P5, PT, R15, RZ, PT ;  /* 0x000000ff0f00720c */ /* 0x000fe40003fa5270 */
[----:B------:R-:W-:Y:S01]  /*4c20*/  ISETP.GE.U32.AND P4, PT, R10, R7, PT ;  /* 0x000000070a00720c */ /* 0x000fe20003f86070 */
[----:B------:R-:W-:Y:S01]  /*4c30*/  IMAD.MOV.U32 R7, RZ, RZ, R11 ;  /* 0x000000ffff077224 */ /* 0x000fe200078e000b */
[----:B------:R-:W1:Y:S01]  /*4c40*/  LDC R10, c[0x0][0x3c0] ;  /* 0x0000f000ff0a7b82 */ /* 0x000e620000000800 */
[----:B0-----:R-:W-:Y:S01]  /*4c50*/  VIADD R3, R4, 0xffffffe ;  /* 0x0ffffffe04037836 */ /* 0x001fe20000000000 */
[----:B------:R-:W-:-:S09]  /*4c60*/  IABS R4, R12 ;  /* 0x0000000c00047213 */ /* 0x000fd20000000000 */
[----:B------:R-:W-:Y:S01]  /*4c70*/  @P4 VIADD R5, R5, 0x1 ;  /* 0x0000000105054836 */ /* 0x000fe20000000000 */
[----:B------:R-:W0:Y:S08]  /*4c80*/  I2F.RP R14, R4 ;  /* 0x00000004000e7306 */ /* 0x000e300000209400 */
[----:B------:R-:W2:Y:S08]  /*4c90*/  F2I.FTZ.U32.TRUNC.NTZ R3, R3 ;  /* 0x0000000300037305 */ /* 0x000eb0000021f000 */
[----:B0-----:R-:W0:Y:S01]  /*4ca0*/  MUFU.RCP R14, R14 ;  /* 0x0000000e000e7308 */ /* 0x001e220000001000 */
[----:B--2---:R-:W-:-:S04]  /*4cb0*/  IMAD.MOV R6, RZ, RZ, -R3 ;  /* 0x000000ffff067224 */ /* 0x004fc800078e0a03 */
[----:B------:R-:W-:-:S04]  /*4cc0*/  IMAD R13, R6, R11, RZ ;  /* 0x0000000b060d7224 */ /* 0x000fc800078e02ff */
[----:B------:R-:W-:-:S04]  /*4cd0*/  IMAD.HI.U32 R6, R3, R13, R2 ;  /* 0x0000000d03067227 */ /* 0x000fc800078e0002 */
[----:B------:R-:W-:-:S04]  /*4ce0*/  IMAD.MOV.U32 R2, RZ, RZ, R16 ;  /* 0x000000ffff027224 */ /* 0x000fc800078e0010 */
[----:B------:R-:W-:-:S04]  /*4cf0*/  IMAD.HI.U32 R13, R6, R2, RZ ;  /* 0x00000002060d7227 */ /* 0x000fc800078e00ff */
[----:B------:R-:W-:-:S04]  /*4d00*/  IMAD.MOV R3, RZ, RZ, -R13 ;  /* 0x000000ffff037224 */ /* 0x000fc800078e0a0d */
[----:B------:R-:W-:Y:S02]  /*4d10*/  IMAD R2, R11, R3, R2 ;  /* 0x000000030b027224 */ /* 0x000fe400078e0202 */
[----:B0-----:R-:W-:Y:S01]  /*4d20*/  VIADD R3, R14, 0xffffffe ;  /* 0x0ffffffe0e037836 */ /* 0x001fe20000000000 */
[----:B-1----:R-:W-:Y:S02]  /*4d30*/  IABS R14, R10 ;  /* 0x0000000a000e7213 */ /* 0x002fe40000000000 */
[----:B------:R-:W-:Y:S02]  /*4d40*/  ISETP.GT.U32.AND P6, PT, R7, R2, PT ;  /* 0x000000020700720c */ /* 0x000fe40003fc4070 */
[----:B------:R-:W-:Y:S08]  /*4d50*/  I2F.RP R18, R14 ;  /* 0x0000000e00127306 */ /* 0x000ff00000209400 */
[----:B------:R-:W0:Y:S03]  /*4d60*/  F2I.FTZ.U32.TRUNC.NTZ R3, R3 ;  /* 0x0000000300037305 */ /* 0x000e26000021f000 */
[----:B------:R-:W-:Y:S01]  /*4d70*/  @!P6 IMAD.IADD R2, R2, 0x1, -R11 ;  /* 0x000000010202e824 */ /* 0x000fe200078e0a0b */
[----:B------:R-:W-:Y:S01]  /*4d80*/  LOP3.LUT R11, R0, R15, RZ, 0x3c, !PT ;  /* 0x0000000f000b7212 */ /* 0x000fe200078e3cff */
[----:B------:R-:W-:-:S03]  /*4d90*/  @!P6 VIADD R13, R13, 0x1 ;  /* 0x000000010d0de836 */ /* 0x000fc60000000000 */
[----:B------:R-:W-:Y:S01]  /*4da0*/  ISETP.GE.U32.AND P3, PT, R2, R7, PT ;  /* 0x000000070200720c */ /* 0x000fe20003f66070 */
[----:B------:R-:W1:Y:S01]  /*4db0*/  I2F.RP R20, R14 ;  /* 0x0000000e00147306 */ /* 0x000e620000209400 */
[-C--:B------:R-:W-:Y:S02]  /*4dc0*/  LOP3.LUT R2, R8, R15.reuse, RZ, 0x3c, !PT ;  /* 0x0000000f08027212 */ /* 0x080fe400078e3cff */
[----:B------:R-:W-:Y:S02]  /*4dd0*/  ISETP.GE.AND P1, PT, R11, RZ, PT ;  /* 0x000000ff0b00720c */ /* 0x000fe40003f26270 */
[----:B------:R-:W-:Y:S01]  /*4de0*/  ISETP.GE.AND P2, PT, R2, RZ, PT ;  /* 0x000000ff0200720c */ /* 0x000fe20003f46270 */
[----:B0-----:R-:W-:Y:S01]  /*4df0*/  IMAD.MOV R19, RZ, RZ, -R3 ;  /* 0x000000ffff137224 */ /* 0x001fe200078e0a03 */
[----:B------:R-:W-:Y:S01]  /*4e00*/  LOP3.LUT R2, RZ, R15, RZ, 0x33, !PT ;  /* 0x0000000fff027212 */ /* 0x000fe200078e33ff */
[----:B------:R-:W-:Y:S04]  /*4e10*/  MUFU.RCP R18, R18 ;  /* 0x0000001200127308 */ /* 0x000fe80000001000 */
[----:B------:R-:W-:-:S04]  /*4e20*/  @P3 VIADD R13, R13, 0x1 ;  /* 0x000000010d0d3836 */ /* 0x000fc80000000000 */
[----:B------:R-:W-:Y:S01]  /*4e30*/  @!P1 IMAD.MOV R13, RZ, RZ, -R13 ;  /* 0x000000ffff0d9224 */ /* 0x000fe200078e0a0d */
[----:B-1----:R-:W0:Y:S01]  /*4e40*/  MUFU.RCP R20, R20 ;  /* 0x0000001400147308 */ /* 0x002e220000001000 */
[----:B------:R-:W-:-:S03]  /*4e50*/  @!P2 IMAD.MOV R5, RZ, RZ, -R5 ;  /* 0x000000ffff05a224 */ /* 0x000fc600078e0a05 */
[C---:B------:R-:W-:Y:S02]  /*4e60*/  SEL R11, R2.reuse, R13, !P5 ;  /* 0x0000000d020b7207 */ /* 0x040fe40006800000 */
[----:B------:R-:W-:Y:S01]  /*4e70*/  SEL R17, R2, R5, !P5 ;  /* 0x0000000502117207 */ /* 0x000fe20006800000 */
[----:B------:R-:W-:Y:S01]  /*4e80*/  IMAD R5, R19, R4, RZ ;  /* 0x0000000413057224 */ /* 0x000fe200078e02ff */
[----:B------:R-:W-:Y:S02]  /*4e90*/  MOV R2, RZ ;  /* 0x000000ff00027202 */ /* 0x000fe40000000f00 */
[----:B------:R-:W-:Y:S02]  /*4ea0*/  IABS R13, R17 ;  /* 0x00000011000d7213 */ /* 0x000fe40000000000 */
[----:B------:R-:W-:Y:S01]  /*4eb0*/  IABS R19, R11 ;  /* 0x0000000b00137213 */ /* 0x000fe20000000000 */
[----:B------:R-:W-:-:S04]  /*4ec0*/  IMAD.HI.U32 R2, R3, R5, R2 ;  /* 0x0000000503027227 */ /* 0x000fc800078e0002 */
[----:B------:R-:W-:Y:S01]  /*4ed0*/  IMAD.MOV.U32 R3, RZ, RZ, R13 ;  /* 0x000000ffff037224 */ /* 0x000fe200078e000d */
[----:B0-----:R-:W-:-:S03]  /*4ee0*/  IADD3 R22, PT, PT, R20, 0xffffffe, RZ ;  /* 0x0ffffffe14167810 */ /* 0x001fc60007ffe0ff */
[----:B------:R-:W-:-:S04]  /*4ef0*/  IMAD.HI.U32 R16, R2, R3, RZ ;  /* 0x0000000302107227 */ /* 0x000fc800078e00ff */
[----:B------:R-:W-:-:S04]  /*4f00*/  IMAD.HI.U32 R2, R2, R19, RZ ;  /* 0x0000001302027227 */ /* 0x000fc800078e00ff */
[----:B------:R-:W-:Y:S02]  /*4f10*/  IMAD.MOV R5, RZ, RZ, -R16 ;  /* 0x000000ffff057224 */ /* 0x000fe400078e0a10 */
[----:B------:R-:W-:Y:S02]  /*4f20*/  IMAD.MOV R13, RZ, RZ, -R2 ;  /* 0x000000ffff0d7224 */ /* 0x000fe400078e0a02 */
[C---:B------:R-:W-:Y:S02]  /*4f30*/  IMAD R3, R4.reuse, R5, R3 ;  /* 0x0000000504037224 */ /* 0x040fe400078e0203 */
[----:B------:R-:W-:Y:S02]  /*4f40*/  IMAD R19, R4, R13, R19 ;  /* 0x0000000d04137224 */ /* 0x000fe400078e0213 */
[----:B------:R-:W-:Y:S01]  /*4f50*/  VIADD R5, R18, 0xffffffe ;  /* 0x0ffffffe12057836 */ /* 0x000fe20000000000 */
[C---:B------:R-:W-:Y:S01]  /*4f60*/  ISETP.GT.U32.AND P5, PT, R4.reuse, R3, PT ;  /* 0x000000030400720c */ /* 0x040fe20003fa4070 */
[----:B------:R-:W0:Y:S01]  /*4f70*/  LDC R13, c[0x0][0x3bc] ;  /* 0x0000ef00ff0d7b82 */ /* 0x000e220000000800 */
[----:B------:R-:W-:-:S02]  /*4f80*/  ISETP.GT.U32.AND P6, PT, R4, R19, PT ;  /* 0x000000130400720c */ /* 0x000fc40003fc4070 */
[----:B------:R-:W-:Y:S01]  /*4f90*/  LOP3.LUT R18, R11, R12, RZ, 0x3c, !PT ;  /* 0x0000000c0b127212 */ /* 0x000fe200078e3cff */
[----:B------:R-:W1:Y:S03]  /*4fa0*/  F2I.FTZ.U32.TRUNC.NTZ R5, R5 ;  /* 0x0000000500057305 */ /* 0x000e66000021f000 */
[----:B------:R-:W-:-:S05]  /*4fb0*/  ISETP.GE.AND P1, PT, R18, RZ, PT ;  /* 0x000000ff1200720c */ /* 0x000fca0003f26270 */
[--C-:B------:R-:W-:Y:S02]  /*4fc0*/  @!P5 IMAD.IADD R3, R3, 0x1, -R4.reuse ;  /* 0x000000010303d824 */ /* 0x100fe400078e0a04 */
[----:B------:R-:W-:Y:S02]  /*4fd0*/  @!P6 IMAD.IADD R19, R19, 0x1, -R4 ;  /* 0x000000011313e824 */ /* 0x000fe400078e0a04 */
[----:B------:R-:W-:Y:S01]  /*4fe0*/  @!P5 VIADD R16, R16, 0x1 ;  /* 0x000000011010d836 */ /* 0x000fe20000000000 */
[-C--:B------:R-:W-:Y:S01]  /*4ff0*/  ISETP.GE.U32.AND P4, PT, R3, R4.reuse, PT ;  /* 0x000000040300720c */ /* 0x080fe20003f86070 */
[----:B------:R-:W-:Y:S01]  /*5000*/  @!P6 VIADD R2, R2, 0x1 ;  /* 0x000000010202e836 */ /* 0x000fe20000000000 */
[----:B------:R-:W-:Y:S01]  /*5010*/  ISETP.GE.U32.AND P3, PT, R19, R4, PT ;  /* 0x000000041300720c */ /* 0x000fe20003f66070 */
[----:B------:R-:W2:Y:S01]  /*5020*/  F2I.FTZ.U32.TRUNC.NTZ R3, R22 ;  /* 0x0000001600037305 */ /* 0x000ea2000021f000 */
[----:B------:R-:W-:Y:S01]  /*5030*/  LOP3.LUT R4, R17, R12, RZ, 0x3c, !PT ;  /* 0x0000000c11047212 */ /* 0x000fe200078e3cff */
[----:B-1----:R-:W-:Y:S01]  /*5040*/  IMAD.MOV R23, RZ, RZ, -R5 ;  /* 0x000000ffff177224 */ /* 0x002fe200078e0a05 */
[----:B------:R-:W-:-:S02]  /*5050*/  ISETP.NE.AND P5, PT, R12, RZ, PT ;  /* 0x000000ff0c00720c */ /* 0x000fc40003fa5270 */
[----:B------:R-:W-:Y:S01]  /*5060*/  ISETP.GE.AND P2, PT, R4, RZ, PT ;  /* 0x000000ff0400720c */ /* 0x000fe20003f46270 */
[----:B------:R-:W-:Y:S01]  /*5070*/  IMAD R23, R23, R14, RZ ;  /* 0x0000000e17177224 */ /* 0x000fe200078e02ff */
[----:B0-----:R-:W-:Y:S01]  /*5080*/  IABS R18, R13 ;  /* 0x0000000d00127213 */ /* 0x001fe20000000000 */
[----:B------:R-:W-:Y:S02]  /*5090*/  IMAD.MOV.U32 R4, RZ, RZ, RZ ;  /* 0x000000ffff047224 */ /* 0x000fe400078e00ff */
[----:B------:R-:W-:Y:S02]  /*50a0*/  @P4 VIADD R16, R16, 0x1 ;  /* 0x0000000110104836 */ /* 0x000fe40000000000 */
[----:B------:R-:W-:Y:S02]  /*50b0*/  @P3 VIADD R2, R2, 0x1 ;  /* 0x0000000102023836 */ /* 0x000fe40000000000 */
[----:B--2---:R-:W-:Y:S02]  /*50c0*/  IMAD.MOV R25, RZ, RZ, -R3 ;  /* 0x000000ffff197224 */ /* 0x004fe400078e0a03 */
[----:B------:R-:W-:-:S02]  /*50d0*/  @!P1 IMAD.MOV R2, RZ, RZ, -R2 ;  /* 0x000000ffff029224 */ /* 0x000fc400078e0a02 */
[----:B------:R-:W-:-:S04]  /*50e0*/  @!P2 IADD3 R16, PT, PT, -R16, RZ, RZ ;  /* 0x000000ff1010a210 */ /* 0x000fc80007ffe1ff */
[----:B------:R-:W-:Y:S01]  /*50f0*/  SEL R19, R21, R16, !P5 ;  /* 0x0000001015137207 */ /* 0x000fe20006800000 */
[----:B------:R-:W-:Y:S01]  /*5100*/  IMAD.HI.U32 R16, R5, R23, R4 ;  /* 0x0000001705107227 */ /* 0x000fe200078e0004 */
[----:B------:R-:W-:-:S03]  /*5110*/  SEL R21, R21, R2, !P5 ;  /* 0x0000000215157207 */ /* 0x000fc60006800000 */
[----:B------:R-:W-:Y:S01]  /*5120*/  IMAD R5, R25, R14, RZ ;  /* 0x0000000e19057224 */ /* 0x000fe200078e02ff */
[----:B------:R-:W-:Y:S01]  /*5130*/  IABS R23, R21 ;  /* 0x0000001500177213 */ /* 0x000fe20000000000 */
[----:B------:R-:W-:Y:S02]  /*5140*/  IMAD.MOV.U32 R2, RZ, RZ, RZ ;  /* 0x000000ffff027224 */ /* 0x000fe400078e00ff */
[----:B------:R-:W-:Y:S01]  /*5150*/  IMAD.MOV.U32 R4, RZ, RZ, R18 ;  /* 0x000000ffff047224 */ /* 0x000fe200078e0012 */
[----:B------:R-:W-:Y:S01]  /*5160*/  IABS R18, R19 ;  /* 0x0000001300127213 */ /* 0x000fe20000000000 */
[----:B------:R-:W-:Y:S02]  /*5170*/  IMAD.HI.U32 R2, R3, R5, R2 ;  /* 0x0000000503027227 */ /* 0x000fe400078e0002 */
[----:B------:R-:W0:Y:S02]  /*5180*/  I2F.RP R20, R4 ;  /* 0x0000000400147306 */ /* 0x000e240000209400 */
[----:B------:R-:W-:-:S02]  /*5190*/  IMAD.MOV.U32 R3, RZ, RZ, R18 ;  /* 0x000000ffff037224 */ /* 0x000fc400078e0012 */
[----:B------:R-:W-:-:S04]  /*51a0*/  IMAD.HI.U32 R2, R2, R23, RZ ;  /* 0x0000001702027227 */ /* 0x000fc800078e00ff */
[----:B------:R-:W-:Y:S01]  /*51b0*/  IMAD.HI.U32 R5, R16, R3, RZ ;  /* 0x0000000310057227 */ /* 0x000fe200078e00ff */
[----:B------:R-:W-:-:S03]  /*51c0*/  IADD3 R18, PT, PT, -R2, RZ, RZ ;  /* 0x000000ff02127210 */ /* 0x000fc60007ffe1ff */
[----:B------:R-:W-:Y:S02]  /*51d0*/  IMAD.MOV R16, RZ, RZ, -R5 ;  /* 0x000000ffff107224 */ /* 0x000fe400078e0a05 */
[C---:B------:R-:W-:Y:S01]  /*51e0*/  IMAD R23, R14.reuse, R18, R23 ;  /* 0x000000120e177224 */ /* 0x040fe200078e0217 */
[----:B0-----:R-:W0:Y:S01]  /*51f0*/  MUFU.RCP R20, R20 ;  /* 0x0000001400147308 */ /* 0x001e220000001000 */
[C---:B------:R-:W-:Y:S01]  /*5200*/  IMAD R3, R14.reuse, R16, R3 ;  /* 0x000000100e037224 */ /* 0x040fe200078e0203 */
[----:B------:R-:W-:Y:S02]  /*5210*/  LOP3.LUT R16, R21, R10, RZ, 0x3c, !PT ;  /* 0x0000000a15107212 */ /* 0x000fe400078e3cff */
[C---:B------:R-:W-:Y:S02]  /*5220*/  ISETP.GT.U32.AND P6, PT, R14.reuse, R23, PT ;  /* 0x000000170e00720c */ /* 0x040fe40003fc4070 */
[----:B------:R-:W-:Y:S02]  /*5230*/  ISETP.GT.U32.AND P5, PT, R14, R3, PT ;  /* 0x000000030e00720c */ /* 0x000fe40003fa4070 */
[----:B------:R-:W-:-:S09]  /*5240*/  ISETP.GE.AND P1, PT, R16, RZ, PT ;  /* 0x000000ff1000720c */ /* 0x000fd20003f26270 */
        /* <DEDUP_REMOVED lines=9> */
[----:B------:R-:W-:-:S02]  /*52e0*/  LOP3.LUT R23, RZ, R10, RZ, 0x33, !PT ;  /* 0x0000000aff177212 */ /* 0x000fc400078e33ff */
[----:B------:R-:W-:Y:S02]  /*52f0*/  ISETP.GE.AND P2, PT, R14, RZ, PT ;  /* 0x000000ff0e00720c */ /* 0x000fe40003f46270 */
[----:B------:R-:W-:-:S03]  /*5300*/  LOP3.LUT R14, RZ, R10, RZ, 0x33, !PT ;  /* 0x0000000aff0e7212 */ /* 0x000fc600078e33ff */
[----:B------:R-:W-:Y:S02]  /*5310*/  @P4 IADD3 R2, PT, PT, R2, 0x1, RZ ;  /* 0x0000000102024810 */ /* 0x000fe40007ffe0ff */
[----:B------:R-:W-:Y:S01]  /*5320*/  @P3 VIADD R5, R5, 0x1 ;  /* 0x0000000105053836 */ /* 0x000fe20000000000 */
[----:B------:R-:W-:Y:S02]  /*5330*/  ISETP.NE.AND P3, PT, R10, RZ, PT ;  /* 0x000000ff0a00720c */ /* 0x000fe40003f65270 */
[----:B------:R-:W-:Y:S02]  /*5340*/  @!P1 IMAD.MOV R2, RZ, RZ, -R2 ;  /* 0x000000ffff029224 */ /* 0x000fe400078e0a02 */
[----:B0-----:R-:W-:Y:S02]  /*5350*/  IMAD.MOV R25, RZ, RZ, -R3 ;  /* 0x000000ffff197224 */ /* 0x001fe400078e0a03 */
[----:B------:R-:W-:Y:S01]  /*5360*/  @!P2 IMAD.MOV R5, RZ, RZ, -R5 ;  /* 0x000000ffff05a224 */ /* 0x000fe200078e0a05 */
[----:B------:R-:W-:Y:S01]  /*5370*/  SEL R16, R23, R2, !P3 ;  /* 0x0000000217107207 */ /* 0x000fe20005800000 */
[----:B------:R-:W-:-:S03]  /*5380*/  IMAD.MOV.U32 R2, RZ, RZ, RZ ;  /* 0x000000ffff027224 */ /* 0x000fc600078e00ff */
        /* <DEDUP_REMOVED lines=9> */
[----:B------:R-:W-:Y:S02]  /*5420*/  IMAD.MOV R18, RZ, RZ, -R2 ;  /* 0x000000ffff127224 */ /* 0x000fe400078e0a02 */
[C---:B------:R-:W-:Y:S02]  /*5430*/  IMAD R23, R4.reuse, R20, R23 ;  /* 0x0000001404177224 */ /* 0x040fe400078e0217 */
[C---:B------:R-:W-:Y:S02]  /*5440*/  IMAD R5, R4.reuse, R18, R5 ;  /* 0x0000001204057224 */ /* 0x040fe400078e0205 */
[----:B------:R-:W-:Y:S01]  /*5450*/  IMAD.MOV R18, RZ, RZ, -R21 ;  /* 0x000000ffff127224 */ /* 0x000fe200078e0a15 */
[C---:B------:R-:W-:Y:S01]  /*5460*/  ISETP.GT.U32.AND P6, PT, R4.reuse, R23, PT ;  /* 0x000000170400720c */ /* 0x040fe20003fc4070 */
[----:B------:R-:W-:Y:S01]  /*5470*/  IMAD.MOV R20, RZ, RZ, -R16 ;  /* 0x000000ffff147224 */ /* 0x000fe200078e0a10 */
[----:B------:R-:W-:Y:S01]  /*5480*/  ISETP.GT.U32.AND P5, PT, R4, R5, PT ;  /* 0x000000050400720c */ /* 0x000fe20003fa4070 */
[----:B------:R-:W-:-:S02]  /*5490*/  IMAD R18, R12, R18, R11 ;  /* 0x000000120c127224 */ /* 0x000fc400078e020b */
[----:B------:R-:W-:-:S08]  /*54a0*/  IMAD R20, R10, R20, R21 ;  /* 0x000000140a147224 */ /* 0x000fd000078e0215 */
        /* <DEDUP_REMOVED lines=15> */
[----:B------:R-:W-:Y:S01]  /*55a0*/  @P3 VIADD R2, R2, 0x1 ;  /* 0x0000000102023836 */ /* 0x000fe20000000000 */
[----:B------:R-:W-:Y:S01]  /*55b0*/  ISETP.NE.AND P3, PT, R13, RZ, PT ;  /* 0x000000ff0d00720c */ /* 0x000fe20003f65270 */
[----:B------:R-:W-:Y:S02]  /*55c0*/  IMAD R15, R15, R5, R0 ;  /* 0x000000050f0f7224 */ /* 0x000fe400078e0200 */
[----:B------:R-:W-:-:S02]  /*55d0*/  IMAD.MOV.U32 R4, RZ, RZ, R3 ;  /* 0x000000ffff047224 */ /* 0x000fc400078e0003 */
[----:B------:R-:W-:Y:S02]  /*55e0*/  IMAD.MOV R3, RZ, RZ, -R19 ;  /* 0x000000ffff037224 */ /* 0x000fe400078e0a13 */
[----:B------:R-:W-:Y:S02]  /*55f0*/  @!P2 IMAD.MOV R2, RZ, RZ, -R2 ;  /* 0x000000ffff02a224 */ /* 0x000fe400078e0a02 */
[----:B------:R-:W-:Y:S02]  /*5600*/  @!P1 IMAD.MOV R4, RZ, RZ, -R4 ;  /* 0x000000ffff049224 */ /* 0x000fe400078e0a04 */
[----:B------:R-:W-:Y:S01]  /*5610*/  IMAD R17, R12, R3, R17 ;  /* 0x000000030c117224 */ /* 0x000fe200078e0211 */
[----:B------:R-:W-:Y:S01]  /*5620*/  SEL R3, R23, R2, !P3 ;  /* 0x0000000217037207 */ /* 0x000fe20005800000 */
[----:B------:R-:W-:Y:S01]  /*5630*/  IMAD R15, R15, UR15, RZ ;  /* 0x0000000f0f0f7c24 */ /* 0x000fe2000f8e02ff */
[----:B------:R-:W-:Y:S01]  /*5640*/  SEL R2, R23, R4, !P3 ;  /* 0x0000000417027207 */ /* 0x000fe20005800000 */
[----:B------:R-:W-:Y:S01]  /*5650*/  IMAD R8, R8, UR15, RZ ;  /* 0x0000000f08087c24 */ /* 0x000fe2000f8e02ff */
[----:B------:R-:W-:Y:S01]  /*5660*/  IADD3 R4, PT, PT, -R14, RZ, RZ ;  /* 0x000000ff0e047210 */ /* 0x000fe20007ffe1ff */
[----:B------:R-:W-:Y:S01]  /*5670*/  IMAD.MOV R5, RZ, RZ, -R3 ;  /* 0x000000ffff057224 */ /* 0x000fe200078e0a03 */
[----:B------:R-:W-:Y:S01]  /*5680*/  SHF.R.S32.HI R12, RZ, 0x1f, R15 ;  /* 0x0000001fff0c7819 */ /* 0x000fe2000001140f */
[----:B------:R-:W-:Y:S01]  /*5690*/  IMAD.MOV R22, RZ, RZ, -R2 ;  /* 0x000000ffff167224 */ /* 0x000fe200078e0a02 */
[----:B------:R-:W-:Y:S01]  /*56a0*/  SHF.R.S32.HI R11, RZ, 0x1f, R8 ;  /* 0x0000001fff0b7819 */ /* 0x000fe20000011408 */
[----:B------:R-:W-:-:S02]  /*56b0*/  IMAD R4, R10, R4, R19 ;  /* 0x000000040a047224 */ /* 0x000fc400078e0213 */
[----:B------:R-:W-:Y:S02]  /*56c0*/  IMAD R14, R13, R5, R14 ;  /* 0x000000050d0e7224 */ /* 0x000fe400078e020e */
[----:B------:R-:W-:Y:S02]  /*56d0*/  IMAD R17, R17, UR14, RZ ;  /* 0x0000000e11117c24 */ /* 0x000fe4000f8e02ff */
[----:B------:R-:W-:Y:S02]  /*56e0*/  IMAD R4, R4, UR13, RZ ;  /* 0x0000000d04047c24 */ /* 0x000fe4000f8e02ff */
[----:B------:R-:W-:Y:S02]  /*56f0*/  IMAD R10, R18, UR14, RZ ;  /* 0x0000000e120a7c24 */ /* 0x000fe4000f8e02ff */
[----:B------:R-:W-:Y:S02]  /*5700*/  IMAD R5, R20, UR13, RZ ;  /* 0x0000000d14057c24 */ /* 0x000fe4000f8e02ff */
[----:B------:R-:W-:Y:S01]  /*5710*/  IMAD R13, R13, R22, R16 ;  /* 0x000000160d0d7224 */ /* 0x000fe200078e0210 */
[----:B------:R-:W-:Y:S01]  /*5720*/  IADD3 R16, P1, P2, R4, R17, R8 ;  /* 0x0000001104107210 */ /* 0x000fe20007a3e008 */
[----:B------:R-:W-:Y:S01]  /*5730*/  IMAD R3, R3, UR4, RZ ;  /* 0x0000000403037c24 */ /* 0x000fe2000f8e02ff */
[----:B------:R-:W-:Y:S01]  /*5740*/  IADD3 R15, P3, P4, R5, R10, R15 ;  /* 0x0000000a050f7210 */ /* 0x000fe20007c7e00f */
[----:B------:R-:W-:Y:S01]  /*5750*/  IMAD R14, R14, UR12, RZ ;  /* 0x0000000c0e0e7c24 */ /* 0x000fe2000f8e02ff */
[----:B------:R-:W-:Y:S01]  /*5760*/  SHF.R.S32.HI R17, RZ, 0x1f, R17 ;  /* 0x0000001fff117819 */ /* 0x000fe20000011411 */
[----:B------:R-:W-:Y:S01]  /*5770*/  IMAD R2, R2, UR4, RZ ;  /* 0x0000000402027c24 */ /* 0x000fe2000f8e02ff */
[----:B------:R-:W-:Y:S01]  /*5780*/  SHF.R.S32.HI R10, RZ, 0x1f, R10 ;  /* 0x0000001fff0a7819 */ /* 0x000fe2000001140a */
[----:B------:R-:W-:Y:S01]  /*5790*/  IMAD R13, R13, UR12, RZ ;  /* 0x0000000c0d0d7c24 */ /* 0x000fe2000f8e02ff */
[----:B------:R-:W-:-:S02]  /*57a0*/  SHF.R.S32.HI R4, RZ, 0x1f, R4 ;  /* 0x0000001fff047819 */ /* 0x000fc40000011404 */
[----:B------:R-:W-:Y:S02]  /*57b0*/  SHF.R.S32.HI R5, RZ, 0x1f, R5 ;  /* 0x0000001fff057819 */ /* 0x000fe40000011405 */
[----:B------:R-:W-:Y:S02]  /*57c0*/  IADD3.X R11, PT, PT, R4, R17, R11, P1, P2 ;  /* 0x00000011040b7210 */ /* 0x000fe40000fe440b */
[----:B------:R-:W-:Y:S02]  /*57d0*/  IADD3.X R8, PT, PT, R5, R10, R12, P3, P4 ;  /* 0x0000000a05087210 */ /* 0x000fe40001fe840c */
[----:B------:R-:W-:Y:S02]  /*57e0*/  IADD3 R10, P1, P2, R3, R16, R14 ;  /* 0x00000010030a7210 */ /* 0x000fe40007a3e00e */
[----:B------:R-:W-:Y:S02]  /*57f0*/  IADD3 R5, P3, P4, R2, R15, R13 ;  /* 0x0000000f02057210 */ /* 0x000fe40007c7e00d */
[----:B------:R-:W-:-:S02]  /*5800*/  SHF.R.S32.HI R3, RZ, 0x1f, R3 ;  /* 0x0000001fff037819 */ /* 0x000fc40000011403 */
[----:B------:R-:W-:Y:S02]  /*5810*/  SHF.R.S32.HI R14, RZ, 0x1f, R14 ;  /* 0x0000001fff0e7819 */ /* 0x000fe4000001140e */
[----:B------:R-:W-:Y:S02]  /*5820*/  SHF.R.S32.HI R4, RZ, 0x1f, R2 ;  /* 0x0000001fff047819 */ /* 0x000fe40000011402 */
[----:B------:R-:W-:Y:S02]  /*5830*/  SHF.R.S32.HI R13, RZ, 0x1f, R13 ;  /* 0x0000001fff0d7819 */ /* 0x000fe4000001140d */
[----:B------:R-:W-:Y:S02]  /*5840*/  IADD3.X R3, PT, PT, R3, R11, R14, P1, P2 ;  /* 0x0000000b03037210 */ /* 0x000fe40000fe440e */
[----:B------:R-:W-:Y:S02]  /*5850*/  IADD3.X R8, PT, PT, R4, R8, R13, P3, P4 ;  /* 0x0000000804087210 */ /* 0x000fe40001fe840d */
[----:B------:R-:W-:-:S02]  /*5860*/  LEA R2, P1, R10, UR10, 0x1 ;  /* 0x0000000a0a027c11 */ /* 0x000fc4000f8208ff */
[C---:B------:R-:W-:Y:S02]  /*5870*/  LEA R4, P2, R5.reuse, UR10, 0x1 ;  /* 0x0000000a05047c11 */ /* 0x040fe4000f8408ff */
[----:B------:R-:W-:Y:S02]  /*5880*/  LEA.HI.X R3, R10, UR11, R3, 0x1, P1 ;  /* 0x0000000b0a037c11 */ /* 0x000fe400088f0c03 */
        /* <DEDUP_REMOVED lines=9> */
.L_x_588:
[----:B------:R-:W-:Y:S05]  /*5920*/  EXIT ;  /* 0x000000000000794d */ /* 0x000fea0003800000 */
.L_x_582:
        /* <DEDUP_REMOVED lines=34> */
[----:B------:R-:W-:-:S12]  /*5b50*/  HFMA2 R5, -RZ, RZ, 0, 0 ;  /* 0x00000000ff057431 */ /* 0x000fd800000001ff */
[----:B------:R-:W-:Y:S01]  /*5b60*/  @P1 VIADD R4, R4, 0x1 ;  /* 0x0000000104041836 */ /* 0x000fe20000000000 */
[----:B------:R-:W-:Y:S01]  /*5b70*/  @!P2 LOP3.LUT R4, RZ, UR5, RZ, 0x33, !PT ;  /* 0x00000005ff04ac12 */ /* 0x000fe2000f8e33ff */
[----:B------:R-:W-:Y:S06]  /*5b80*/  BRA `(.L_x_592) ;  /* 0x00000000000c7947 */ /* 0x000fec0003800000 */
.L_x_591:
[----:B------:R-:W-:Y:S01]  /*5b90*/  IMAD.U32 R13, RZ, RZ, UR5 ;  /* 0x00000005ff0d7e24 */ /* 0x000fe2000f8e00ff */
[----:B------:R-:W-:-:S07]  /*5ba0*/  MOV R10, 0x5bc0 ;  /* 0x00005bc0000a7802 */ /* 0x000fce0000000f00 */
[----:B------:R-:W-:Y:S05]  /*5bb0*/  CALL.REL.NOINC `($__internal_21_$__cuda_sm20_div_u64) ;  /* 0x0000001800407944 */ /* 0x000fea0003c00000 */
.L_x_592:
[----:B------:R-:W-:Y:S05]  /*5bc0*/  BSYNC.RECONVERGENT B0 ;  /* 0x0000000000007941 */ /* 0x000fea0003800200 */
.L_x_590:
        /* <DEDUP_REMOVED lines=40> */
[----:B------:R-:W-:Y:S02]  /*5e50*/  @P2 VIADD R9, R9, 0x1 ;  /* 0x0000000109092836 */ /* 0x000fe40000000000 */
[----:B---3--:R-:W-:Y:S02]  /*5e60*/  IMAD.MOV.U32 R12, RZ, RZ, RZ ;  /* 0x000000ffff0c7224 */ /* 0x008fe400078e00ff */
[----:B------:R-:W-:Y:S02]  /*5e70*/  IMAD.MOV.U32 R5, RZ, RZ, R9 ;  /* 0x000000ffff057224 */ /* 0x000fe400078e0009 */
[----:B-----5:R-:W-:Y:S02]  /*5e80*/  IMAD.MOV R10, RZ, RZ, -R13 ;  /* 0x000000ffff0a7224 */ /* 0x020fe400078e0a0d */
[----:B------:R-:W-:Y:S01]  /*5e90*/  @!P3 IMAD.MOV R5, RZ, RZ, -R5 ;  /* 0x000000ffff05b224 */ /* 0x000fe200078e0a05 */
[----:B------:R-:W-:Y:S01]  /*5ea0*/  @!P1 LOP3.LUT R5, RZ, R3, RZ, 0x33, !PT ;  /* 0x00000003ff059212 */ /* 0x000fe200078e33ff */
[----:B------:R-:W-:Y:S01]  /*5eb0*/  IMAD R9, R10, R7, RZ ;  /* 0x000000070a097224 */ /* 0x000fe200078e02ff */
[----:B0-----:R-:W-:-:S03]  /*5ec0*/  IABS R14, R6 ;  /* 0x00000006000e7213 */ /* 0x001fc60000000000 */
[----:B------:R-:W-:Y:S01]  /*5ed0*/  IMAD.HI.U32 R9, R13, R9, R12 ;  /* 0x000000090d097227 */ /* 0x000fe200078e000c */
[----:B------:R-:W-:Y:S02]  /*5ee0*/  IABS R11, R5 ;  /* 0x00000005000b7213 */ /* 0x000fe40000000000 */
[----:B------:R-:W-:-:S03]  /*5ef0*/  MOV R10, R14 ;  /* 0x0000000e000a7202 */ /* 0x000fc60000000f00 */
[----:B------:R-:W-:Y:S01]  /*5f00*/  IMAD.MOV.U32 R12, RZ, RZ, R11 ;  /* 0x000000ffff0c7224 */ /* 0x000fe200078e000b */
[----:B------:R-:W0:Y:S03]  /*5f10*/  I2F.RP R14, R10 ;  /* 0x0000000a000e7306 */ /* 0x000e260000209400 */
[----:B------:R-:W-:-:S04]  /*5f20*/  IMAD.HI.U32 R11, R9, R12, RZ ;  /* 0x0000000c090b7227 */ /* 0x000fc800078e00ff */
[----:B------:R-:W-:-:S04]  /*5f30*/  IMAD.MOV R9, RZ, RZ, -R11 ;  /* 0x000000ffff097224 */ /* 0x000fc800078e0a0b */
[C---:B------:R-:W-:Y:S02]  /*5f40*/  IMAD R12, R7.reuse, R9, R12 ;  /* 0x00000009070c7224 */ /* 0x040fe400078e020c */
[----:B------:R-:W3:Y:S01]  /*5f50*/  LDC R9, c[0x0][0x3bc] ;  /* 0x0000ef00ff097b82 */ /* 0x000ee20000000800 */
[----:B0-----:R-:W0:Y:S02]  /*5f60*/  MUFU.RCP R14, R14 ;  /* 0x0000000e000e7308 */ /* 0x001e240000001000 */
[----:B------:R-:W-:-:S13]  /*5f70*/  ISETP.GT.U32.AND P2, PT, R7, R12, PT ;  /* 0x0000000c0700720c */ /* 0x000fda0003f44070 */
[----:B------:R-:W-:Y:S02]  /*5f80*/  @!P2 IMAD.IADD R12, R12, 0x1, -R7 ;  /* 0x000000010c0ca824 */ /* 0x000fe400078e0a07 */
[----:B------:R-:W-:Y:S01]  /*5f90*/  @!P2 VIADD R11, R11, 0x1 ;  /* 0x000000010b0ba836 */ /* 0x000fe20000000000 */
[----:B------:R-:W-:Y:S01]  /*5fa0*/  ISETP.NE.AND P2, PT, R4, RZ, PT ;  /* 0x000000ff0400720c */ /* 0x000fe20003f45270 */
[----:B0-----:R-:W-:Y:S01]  /*5fb0*/  VIADD R13, R14, 0xffffffe ;  /* 0x0ffffffe0e0d7836 */ /* 0x001fe20000000000 */
[----:B------:R-:W-:Y:S01]  /*5fc0*/  ISETP.GE.U32.AND P1, PT, R12, R7, PT ;  /* 0x000000070c00720c */ /* 0x000fe20003f26070 */
[----:B------:R-:W-:Y:S01]  /*5fd0*/  IMAD.MOV.U32 R12, RZ, RZ, RZ ;  /* 0x000000ffff0c7224 */ /* 0x000fe200078e00ff */
[----:B------:R-:W-:-:S03]  /*5fe0*/  LOP3.LUT R7, R5, R4, RZ, 0x3c, !PT ;  /* 0x0000000405077212 */ /* 0x000fc600078e3cff */
[----:B------:R-:W0:Y:S01]  /*5ff0*/  F2I.FTZ.U32.TRUNC.NTZ R13, R13 ;  /* 0x0000000d000d7305 */ /* 0x000e22000021f000 */
[----:B------:R-:W-:-:S07]  /*6000*/  ISETP.GE.AND P3, PT, R7, RZ, PT ;  /* 0x000000ff0700720c */ /* 0x000fce0003f66270 */
[----:B------:R-:W-:-:S05]  /*6010*/  @P1 IADD3 R11, PT, PT, R11, 0x1, RZ ;  /* 0x000000010b0b1810 */ /* 0x000fca0007ffe0ff */
[----:B------:R-:W-:Y:S01]  /*6020*/  IMAD.MOV.U32 R7, RZ, RZ, R11 ;  /* 0x000000ffff077224 */ /* 0x000fe200078e000b */
[----:B---3--:R-:W-:Y:S01]  /*6030*/  IABS R11, R9 ;  /* 0x00000009000b7213 */ /* 0x008fe20000000000 */
        /* <DEDUP_REMOVED lines=13> */
[-C--:B------:R-:W-:Y:S01]  /*6110*/  @!P2 IADD3 R13, PT, PT, R13, -R10.reuse, RZ ;  /* 0x8000000a0d0da210 */ /* 0x080fe20007ffe0ff */
[----:B0-----:R-:W-:Y:S02]  /*6120*/  VIADD R12, R15, 0xffffffe ;  /* 0x0ffffffe0f0c7836 */ /* 0x001fe40000000000 */
[----:B------:R-:W-:Y:S01]  /*6130*/  @!P2 VIADD R14, R14, 0x1 ;  /* 0x000000010e0ea836 */ /* 0x000fe20000000000 */
[----:B------:R-:W-:Y:S02]  /*6140*/  ISETP.GE.U32.AND P1, PT, R13, R10, PT ;  /* 0x0000000a0d00720c */ /* 0x000fe40003f26070 */
[----:B------:R0:W3:Y:S01]  /*6150*/  F2I.FTZ.U32.TRUNC.NTZ R13, R12 ;  /* 0x0000000c000d7305 */ /* 0x0000e2000021f000 */
[----:B------:R-:W-:Y:S02]  /*6160*/  LOP3.LUT R10, R7, R6, RZ, 0x3c, !PT ;  /* 0x00000006070a7212 */ /* 0x000fe400078e3cff */
[----:B------:R-:W-:Y:S02]  /*6170*/  ISETP.NE.AND P2, PT, R6, RZ, PT ;  /* 0x000000ff0600720c */ /* 0x000fe40003f45270 */
[----:B------:R-:W-:Y:S01]  /*6180*/  ISETP.GE.AND P3, PT, R10, RZ, PT ;  /* 0x000000ff0a00720c */ /* 0x000fe20003f66270 */
[----:B0-----:R-:W-:-:S05]  /*6190*/  IMAD.MOV.U32 R12, RZ, RZ, RZ ;  /* 0x000000ffff0c7224 */ /* 0x001fca00078e00ff */
[----:B------:R-:W-:Y:S02]  /*61a0*/  @P1 VIADD R14, R14, 0x1 ;  /* 0x000000010e0e1836 */ /* 0x000fe40000000000 */
[----:B---3--:R-:W-:-:S05]  /*61b0*/  IMAD.MOV R10, RZ, RZ, -R13 ;  /* 0x000000ffff0a7224 */ /* 0x008fca00078e0a0d */
[----:B------:R-:W-:Y:S01]  /*61c0*/  @!P3 IMAD.MOV R14, RZ, RZ, -R14 ;  /* 0x000000ffff0eb224 */ /* 0x000fe200078e0a0e */
[----:B------:R-:W-:Y:S01]  /*61d0*/  @!P2 LOP3.LUT R14, RZ, R6, RZ, 0x33, !PT ;  /* 0x00000006ff0ea212 */ /* 0x000fe200078e33ff */
[----:B------:R-:W-:-:S03]  /*61e0*/  IMAD R15, R10, R11, RZ ;  /* 0x0000000b0a0f7224 */ /* 0x000fc600078e02ff */
[----:B------:R-:W-:Y:S01]  /*61f0*/  IABS R10, R14 ;  /* 0x0000000e000a7213 */ /* 0x000fe20000000000 */
        /* <DEDUP_REMOVED lines=11> */
[----:B------:R-:W0:Y:S05]  /*62b0*/  LDC.64 R10, c[0x0][0x410] ;  /* 0x00010400ff0a7b82 */ /* 0x000e2a0000000a00 */
[----:B------:R-:W-:-:S06]  /*62c0*/  @P1 VIADD R12, R12, 0x1 ;  /* 0x000000010c0c1836 */ /* 0x000fcc0000000000 */
[----:B------:R-:W-:Y:S01]  /*62d0*/  @!P3 IMAD.MOV R12, RZ, RZ, -R12 ;  /* 0x000000ffff0cb224 */ /* 0x000fe200078e0a0c */
[----:B------:R-:W-:-:S05]  /*62e0*/  @!P2 LOP3.LUT R12, RZ, R9, RZ, 0x33, !PT ;  /* 0x00000009ff0ca212 */ /* 0x000fca00078e33ff */
[----:B------:R-:W-:-:S04]  /*62f0*/  IMAD.MOV R13, RZ, RZ, -R12 ;  /* 0x000000ffff0d7224 */ /* 0x000fc800078e0a0c */
[----:B------:R-:W-:-:S04]  /*6300*/  IMAD R9, R9, R13, R14 ;  /* 0x0000000d09097224 */ /* 0x000fc800078e020e */
[----:B0-----:R-:W-:-:S06]  /*6310*/  IMAD.WIDE R10, R9, 0x2, R10 ;  /* 0x00000002090a7825 */ /* 0x001fcc00078e020a */
[----:B------:R-:W3:Y:S01]  /*6320*/  LDG.E.U16 R10, desc[UR8][R10.64] ;  /* 0x000000080a0a7981 */ /* 0x000ee2000c1e1500 */
[--C-:B------:R-:W-:Y:S01]  /*6330*/  IMAD.MOV R13, RZ, RZ, -R5.reuse ;  /* 0x000000ffff0d7224 */ /* 0x100fe200078e0a05 */
[----:B------:R-:W-:Y:S01]  /*6340*/  IADD3 R15, PT, PT, -R7, RZ, RZ ;  /* 0x000000ff070f7210 */ /* 0x000fe20007ffe1ff */
[----:B------:R-:W-:Y:S02]  /*6350*/  IMAD.MOV R14, RZ, RZ, -R14 ;  /* 0x000000ffff0e7224 */ /* 0x000fe400078e0a0e */
[----:B------:R-:W-:Y:S02]  /*6360*/  IMAD R13, R3, R13, R8 ;  /* 0x0000000d030d7224 */ /* 0x000fe400078e0208 */
[----:B------:R-:W-:Y:S02]  /*6370*/  IMAD R4, R4, R15, R5 ;  /* 0x0000000f04047224 */ /* 0x000fe400078e0205 */
[----:B------:R-:W-:Y:S02]  /*6380*/  IMAD R3, R6, R14, R7 ;  /* 0x0000000e06037224 */ /* 0x000fe400078e0207 */
[----:B-1----:R-:W-:-:S02]  /*6390*/  IMAD R5, R13, UR15, RZ ;  /* 0x0000000f0d057c24 */ /* 0x002fc4000f8e02ff */
[----:B------:R-:W-:Y:S02]  /*63a0*/  IMAD R4, R4, UR14, RZ ;  /* 0x0000000e04047c24 */ /* 0x000fe4000f8e02ff */
[----:B------:R-:W-:Y:S01]  /*63b0*/  IMAD R3, R3, UR13, RZ ;  /* 0x0000000d03037c24 */ /* 0x000fe2000f8e02ff */
[--C-:B------:R-:W-:Y:S01]  /*63c0*/  SHF.R.S32.HI R6, RZ, 0x1f, R5.reuse ;  /* 0x0000001fff067819 */ /* 0x100fe20000011405 */
[----:B------:R-:W-:Y:S02]  /*63d0*/  IMAD R9, R9, UR12, RZ ;  /* 0x0000000c09097c24 */ /* 0x000fe4000f8e02ff */
[----:B--2---:R-:W-:Y:S01]  /*63e0*/  IMAD R12, R12, UR4, RZ ;  /* 0x000000040c0c7c24 */ /* 0x004fe2000f8e02ff */
[----:B------:R-:W-:Y:S01]  /*63f0*/  IADD3 R5, P1, P2, R3, R4, R5 ;  /* 0x0000000403057210 */ /* 0x000fe20007a3e005 */
[----:B------:R-:W-:Y:S01]  /*6400*/  IMAD.MOV.U32 R8, RZ, RZ, R0 ;  /* 0x000000ffff087224 */ /* 0x000fe200078e0000 */
[----:B------:R-:W-:Y:S02]  /*6410*/  SHF.R.S32.HI R4, RZ, 0x1f, R4 ;  /* 0x0000001fff047819 */ /* 0x000fe40000011404 */
[----:B------:R-:W-:-:S04]  /*6420*/  SHF.R.S32.HI R3, RZ, 0x1f, R3 ;  /* 0x0000001fff037819 */ /* 0x000fc80000011403 */
[----:B------:R-:W-:Y:S02]  /*6430*/  IADD3.X R4, PT, PT, R3, R4, R6, P1, P2 ;  /* 0x0000000403047210 */ /* 0x000fe40000fe4406 */
[--C-:B------:R-:W-:Y:S02]  /*6440*/  IADD3 R3, P1, P2, R12, R5, R9.reuse ;  /* 0x000000050c037210 */ /* 0x100fe40007a3e009 */
[----:B------:R-:W-:Y:S02]  /*6450*/  SHF.R.S32.HI R12, RZ, 0x1f, R12 ;  /* 0x0000001fff0c7819 */ /* 0x000fe4000001140c */
[----:B------:R-:W-:-:S04]  /*6460*/  SHF.R.S32.HI R9, RZ, 0x1f, R9 ;  /* 0x0000001fff097819 */ /* 0x000fc80000011409 */
[----:B------:R-:W-:Y:S01]  /*6470*/  IADD3.X R12, PT, PT, R12, R4, R9, P1, P2 ;  /* 0x000000040c0c7210 */ /* 0x000fe20000fe4409 */
[----:B------:R-:W-:Y:S01]  /*6480*/  IMAD.MOV.U32 R9, RZ, RZ, R2 ;  /* 0x000000ffff097224 */ /* 0x000fe200078e0002 */
[----:B----4-:R-:W-:-:S04]  /*6490*/  LEA R4, P1, R3, UR10, 0x1 ;  /* 0x0000000a03047c11 */ /* 0x010fc8000f8208ff */
[----:B------:R-:W-:Y:S01]  /*64a0*/  LEA.HI.X R5, R3, UR11, R12, 0x1, P1 ;  /* 0x0000000b03057c11 */ /* 0x000fe200088f0c0c */
[----:B---3--:R-:W-:-:S04]  /*64b0*/  IMAD.U32 R10, R10, 0x10000, RZ ;  /* 0x000100000a0a7824 */ /* 0x008fc800078e00ff */
[----:B------:R-:W-:-:S05]  /*64c0*/  FADD.FTZ R10, RZ, R10 ;  /* 0x0000000aff0a7221 */ /* 0x000fca0000010000 */
[----:B------:R-:W-:-:S05]  /*64d0*/  F2FP.BF16.F32.PACK_AB R10, RZ, R10 ;  /* 0x0000000aff0a723e */ /* 0x000fca00000010ff */
[----:B------:R0:W-:Y:S02]  /*64e0*/  STG.E.U16 desc[UR8][R4.64], R10 ;  /* 0x0000000a04007986 */ /* 0x0001e4000c101508 */
.L_x_594:
[----:B------:R-:W-:Y:S05]  /*64f0*/  BSYNC.RECONVERGENT B0 ;  /* 0x0000000000007941 */ /* 0x000fea0003800200 */
.L_x_593:
[----:B------:R-:W-:Y:S05]  /*6500*/  @!P0 EXIT ;  /* 0x000000000000894d */ /* 0x000fea0003800000 */
[----:B------:R-:W1:Y:S01]  /*6510*/  LDC R0, c[0x0][0x3c8] ;  /* 0x0000f200ff007b82 */ /* 0x000e620000000800 */
[----:B------:R-:W-:Y:S01]  /*6520*/  HFMA2 R12, -RZ, RZ, 0, 0 ;  /* 0x00000000ff0c7431 */ /* 0x000fe200000001ff */
        /* <DEDUP_REMOVED lines=8> */
[----:B------:R-:W1:Y:S02]  /*65b0*/  F2I.FTZ.U32.TRUNC.NTZ R13, R13 ;  /* 0x0000000d000d7305 */ /* 0x000e64000021f000 */
[----:B-1----:R-:W-:-:S04]  /*65c0*/  IMAD.MOV R3, RZ, RZ, -R13 ;  /* 0x000000ffff037224 */ /* 0x002fc800078e0a0d */
[----:B------:R-:W-:-:S04]  /*65d0*/  IMAD R3, R3, R14, RZ ;  /* 0x0000000e03037224 */ /* 0x000fc800078e02ff */
[----:B--234-:R-:W-:-:S07]  /*65e0*/  IMAD.HI.U32 R12, R13, R3, R12 ;  /* 0x000000030d0c7227 */ /* 0x01cfce00078e000c */
.L_x_596:
[----:B0-----:R-:W0:Y:S01]  /*65f0*/  LDC R10, c[0x0][0x3c4] ;  /* 0x0000f100ff0a7b82 */ /* 0x001e220000000800 */
[----:B-1----:R-:W-:-:S05]  /*6600*/  IABS R3, R8 ;  /* 0x0000000800037213 */ /* 0x002fca0000000000 */
[----:B------:R-:W-:Y:S02]  /*6610*/  IMAD.HI.U32 R12, R12, R3, RZ ;  /* 0x000000030c0c7227 */ /* 0x000fe400078e00ff */
[----:B------:R-:W1:Y:S02]  /*6620*/  LDC R11, c[0x0][0x3c8] ;  /* 0x0000f200ff0b7b82 */ /* 0x000e640000000800 */
[----:B------:R-:W-:-:S06]  /*6630*/  IMAD.MOV R0, RZ, RZ, -R12 ;  /* 0x000000ffff007224 */ /* 0x000fcc00078e0a0c */
[----:B------:R-:W2:Y:S01]  /*6640*/  LDC R7, c[0x0][0x3c0] ;  /* 0x0000f000ff077b82 */ /* 0x000ea20000000800 */
[----:B0-----:R-:W-:-:S07]  /*6650*/  IABS R20, R10 ;  /* 0x0000000a00147213 */ /* 0x001fce0000000000 */
[----:B------:R-:W0:Y:S01]  /*6660*/  LDC R6, c[0x0][0x3bc] ;  /* 0x0000ef00ff067b82 */ /* 0x000e220000000800 */
[----:B------:R-:W3:Y:S01]  /*6670*/  I2F.RP R2, R20 ;  /* 0x0000001400027306 */ /* 0x000ee20000209400 */
[-C--:B-1----:R-:W-:Y:S02]  /*6680*/  IABS R19, R11.reuse ;  /* 0x0000000b00137213 */ /* 0x082fe40000000000 */
[----:B------:R-:W-:Y:S02]  /*6690*/  ISETP.NE.AND P4, PT, R11, RZ, PT ;  /* 0x000000ff0b00720c */ /* 0x000fe40003f85270 */
[-C--:B------:R-:W-:Y:S01]  /*66a0*/  LOP3.LUT R15, RZ, R11.reuse, RZ, 0x33, !PT ;  /* 0x0000000bff0f7212 */ /* 0x080fe200078e33ff */
[----:B------:R-:W-:Y:S01]  /*66b0*/  IMAD R3, R19, R0, R3 ;  /* 0x0000000013037224 */ /* 0x000fe200078e0203 */
[----:B------:R-:W-:Y:S01]  /*66c0*/  LOP3.LUT R0, R8, R11, RZ, 0x3c, !PT ;  /* 0x0000000b08007212 */ /* 0x000fe200078e3cff */
[----:B------:R-:W1:Y:S01]  /*66d0*/  I2F.RP R4, R19 ;  /* 0x0000001300047306 */ /* 0x000e620000209400 */
[----:B--2---:R-:W-:-:S02]  /*66e0*/  IABS R17, R7 ;  /* 0x0000000700117213 */ /* 0x004fc40000000000 */
[----:B------:R-:W-:Y:S02]  /*66f0*/  ISETP.GT.U32.AND P1, PT, R14, R3, PT ;  /* 0x000000030e00720c */ /* 0x000fe40003f24070 */
[----:B------:R-:W-:-:S03]  /*6700*/  ISETP.GE.AND P2, PT, R0, RZ, PT ;  /* 0x000000ff0000720c */ /* 0x000fc60003f46270 */
[----:B---3--:R-:W2:Y:S08]  /*6710*/  MUFU.RCP R2, R2 ;  /* 0x0000000200027308 */ /* 0x008eb00000001000 */
[----:B------:R-:W-:Y:S01]  /*6720*/  @!P1 IMAD.IADD R3, R3, 0x1, -R19 ;  /* 0x0000000103039824 */ /* 0x000fe200078e0a13 */
[----:B-1----:R-:W1:Y:S01]  /*6730*/  MUFU.RCP R4, R4 ;  /* 0x0000000400047308 */ /* 0x002e620000001000 */
[----:B------:R-:W-:-:S03]  /*6740*/  @!P1 VIADD R12, R12, 0x1 ;  /* 0x000000010c0c9836 */ /* 0x000fc60000000000 */
[----:B------:R-:W-:Y:S01]  /*6750*/  ISETP.GE.U32.AND P0, PT, R3, R14, PT ;  /* 0x0000000e0300720c */ /* 0x000fe20003f06070 */
[----:B--2---:R-:W-:-:S04]  /*6760*/  VIADD R22, R2, 0xffffffe ;  /* 0x0ffffffe02167836 */ /* 0x004fc80000000000 */
[----:B------:R2:W3:Y:S08]  /*6770*/  F2I.FTZ.U32.TRUNC.NTZ R23, R22 ;  /* 0x0000001600177305 */ /* 0x0004f0000021f000 */
[----:B------:R-:W-:Y:S02]  /*6780*/  @P0 VIADD R12, R12, 0x1 ;  /* 0x000000010c0c0836 */ /* 0x000fe40000000000 */
[----:B-1----:R-:W-:-:S03]  /*6790*/  VIADD R5, R4, 0xffffffe ;  /* 0x0ffffffe04057836 */ /* 0x002fc60000000000 */
[----:B------:R-:W-:Y:S01]  /*67a0*/  @!P2 IADD3 R12, PT, PT, -R12, RZ, RZ ;  /* 0x000000ff0c0ca210 */ /* 0x000fe20007ffe1ff */
[----:B--2---:R-:W-:Y:S02]  /*67b0*/  IMAD.MOV.U32 R22, RZ, RZ, RZ ;  /* 0x000000ffff167224 */ /* 0x004fe400078e00ff */
[----:B------:R-:W-:Y:S01]  /*67c0*/  F2I.FTZ.U32.TRUNC.NTZ R5, R5 ;  /* 0x0000000500057305 */ /* 0x000fe2000021f000 */
[----:B------:R-:W-:Y:S01]  /*67d0*/  SEL R13, R15, R12, !P4 ;  /* 0x0000000c0f0d7207 */ /* 0x000fe20006000000 */
[----:B---3--:R-:W-:-:S03]  /*67e0*/  IMAD.MOV R3, RZ, RZ, -R23 ;  /* 0x000000ffff037224 */ /* 0x008fc600078e0a17 */
[----:B------:R-:W-:Y:S01]  /*67f0*/  IABS R0, R13 ;  /* 0x0000000d00007213 */ /* 0x000fe20000000000 */
[----:B------:R-:W-:Y:S02]  /*6800*/  IMAD R3, R3, R20, RZ ;  /* 0x0000001403037224 */ /* 0x000fe400078e02ff */
[----:B------:R-:W1:Y:S02]  /*6810*/  I2F.RP R12, R17 ;  /* 0x00000011000c7306 */ /* 0x000e640000209400 */
[----:B------:R-:W-:-:S04]  /*6820*/  IMAD.HI.U32 R22, R23, R3, R22 ;  /* 0x0000000317167227 */ /* 0x000fc800078e0016 */
[----:B------:R-:W-:-:S04]  /*6830*/  IMAD.MOV.U32 R3, RZ, RZ, R0 ;  /* 0x000000ffff037224 */ /* 0x000fc800078e0000 */
[----:B------:R-:W-:-:S04]  /*6840*/  IMAD.HI.U32 R2, R22, R3, RZ ;  /* 0x0000000316027227 */ /* 0x000fc800078e00ff */
[----:B------:R-:W-:Y:S01]  /*6850*/  IMAD.MOV R0, RZ, RZ, -R2 ;  /* 0x000000ffff007224 */ /* 0x000fe200078e0a02 */
[----:B-1----:R-:W1:Y:S03]  /*6860*/  MUFU.RCP R12, R12 ;  /* 0x0000000c000c7308 */ /* 0x002e660000001000 */
[----:B------:R-:W-:Y:S01]  /*6870*/  IMAD R3, R20, R0, R3 ;  /* 0x0000000014037224 */ /* 0x000fe200078e0203 */
[----:B------:R-:W-:-:S04]  /*6880*/  LOP3.LUT R0, R13, R10, RZ, 0x3c, !PT ;  /* 0x0000000a0d007212 */ /* 0x000fc800078e3cff */
[----:B------:R-:W-:Y:S02]  /*6890*/  ISETP.GT.U32.AND P2, PT, R20, R3, PT ;  /* 0x000000031400720c */ /* 0x000fe40003f44070 */
[----:B------:R-:W-:Y:S02]  /*68a0*/  ISETP.GE.AND P3, PT, R0, RZ, PT ;  /* 0x000000ff0000720c */ /* 0x000fe40003f66270 */
[----:B------:R-:W-:-:S04]  /*68b0*/  IADD3 R0, P0, PT, R8, UR5, RZ ;  /* 0x0000000508007c10 */ /* 0x000fc8000ff1e0ff */
[----:B------:R-:W-:Y:S01]  /*68c0*/  IABS R14, R0 ;  /* 0x00000000000e7213 */ /* 0x000fe20000000000 */
[----:B-1----:R-:W-:Y:S01]  /*68d0*/  VIADD R4, R12, 0xffffffe ;  /* 0x0ffffffe0c047836 */ /* 0x002fe20000000000 */
[----:B------:R-:W-:-:S03]  /*68e0*/  IADD3 R12, PT, PT, RZ, -R5, RZ ;  /* 0x80000005ff0c7210 */ /* 0x000fc60007ffe0ff */
[----:B------:R-:W-:Y:S02]  /*68f0*/  @!P2 IMAD.IADD R3, R3, 0x1, -R20 ;  /* 0x000000010303a824 */ /* 0x000fe400078e0a14 */
[----:B------:R-:W-:Y:S02]  /*6900*/  @!P2 VIADD R2, R2, 0x1 ;  /* 0x000000010202a836 */ /* 0x000fe40000000000 */
[----:B------:R-:W-:Y:S01]  /*6910*/  IMAD R21, R12, R19, RZ ;  /* 0x000000130c157224 */ /* 0x000fe200078e02ff */
[----:B------:R-:W-:Y:S02]  /*6920*/  ISETP.GE.U32.AND P1, PT, R3, R20, PT ;  /* 0x000000140300720c */ /* 0x000fe40003f26070 */
[----:B------:R1:W2:Y:S02]  /*6930*/  F2I.FTZ.U32.TRUNC.NTZ R3, R4 ;  /* 0x0000000400037305 */ /* 0x0002a4000021f000 */
[----:B-1----:R-:W-:-:S09]  /*6940*/  IMAD.MOV.U32 R4, RZ, RZ, RZ ;  /* 0x000000ffff047224 */ /* 0x002fd200078e00ff */
[----:B------:R-:W-:Y:S01]  /*6950*/  @P1 VIADD R2, R2, 0x1 ;  /* 0x0000000102021836 */ /* 0x000fe20000000000 */
[----:B------:R-:W-:Y:S01]  /*6960*/  ISETP.NE.AND P1, PT, R10, RZ, PT ;  /* 0x000000ff0a00720c */ /* 0x000fe20003f25270 */
[----:B------:R-:W-:Y:S01]  /*6970*/  IMAD.HI.U32 R12, R5, R21, R4 ;  /* 0x00000015050c7227 */ /* 0x000fe200078e0004 */
[----:B------:R-:W-:Y:S02]  /*6980*/  LOP3.LUT R4, RZ, R10, RZ, 0x33, !PT ;  /* 0x0000000aff047212 */ /* 0x000fe400078e33ff */
[----:B0-----:R-:W-:Y:S01]  /*6990*/  IABS R21, R6 ;  /* 0x0000000600157213 */ /* 0x001fe20000000000 */
[----:B--2---:R-:W-:Y:S02]  /*69a0*/  IMAD.MOV R16, RZ, RZ, -R3 ;  /* 0x000000ffff107224 */ /* 0x004fe400078e0a03 */
[----:B------:R-:W-:Y:S01]  /*69b0*/  @!P3 IMAD.MOV R2, RZ, RZ, -R2 ;  /* 0x000000ffff02b224 */ /* 0x000fe200078e0a02 */
[----:B------:R-:W0:Y:S01]  /*69c0*/  I2F.RP R25, R21 ;  /* 0x0000001500197306 */ /* 0x000e220000209400 */
[----:B------:R-:W-:-:S02]  /*69d0*/  IMAD R23, R16, R17, RZ ;  /* 0x0000001110177224 */ /* 0x000fc400078e02ff */
[----:B------:R-:W-:Y:S01]  /*69e0*/  IMAD.HI.U32 R5, R12, R14, RZ ;  /* 0x0000000e0c057227 */ /* 0x000fe200078e00ff */
[----:B------:R-:W-:-:S03]  /*69f0*/  SEL R16, R4, R2, !P1 ;  /* 0x0000000204107207 */ /* 0x000fc60004800000 */
[----:B------:R-:W-:Y:S01]  /*6a00*/  IMAD.MOV.U32 R2, RZ, RZ, RZ ;  /* 0x000000ffff027224 */ /* 0x000fe200078e00ff */
[----:B------:R-:W-:-:S03]  /*6a10*/  IABS R24, R16 ;  /* 0x0000001000187213 */ /* 0x000fc60000000000 */
[----:B------:R-:W-:Y:S01]  /*6a20*/  IMAD.HI.U32 R18, R3, R23, R2 ;  /* 0x0000001703127227 */ /* 0x000fe200078e0002 */
[----:B------:R-:W-:Y:S01]  /*6a30*/  IADD3 R3, PT, PT, -R5, RZ, RZ ;  /* 0x000000ff05037210 */ /* 0x000fe20007ffe1ff */
[----:B0-----:R-:W0:Y:S04]  /*6a40*/  MUFU.RCP R25, R25 ;  /* 0x0000001900197308 */ /* 0x001e280000001000 */
[----:B------:R-:W-:Y:S02]  /*6a50*/  IMAD R3, R19, R3, R14 ;  /* 0x0000000313037224 */ /* 0x000fe400078e020e */
[----:B------:R-:W-:Y:S02]  /*6a60*/  IMAD.MOV.U32 R14, RZ, RZ, R19 ;  /* 0x000000ffff0e7224 */ /* 0x000fe400078e0013 */
[----:B------:R-:W-:-:S03]  /*6a70*/  IMAD.HI.U32 R2, R18, R24, RZ ;  /* 0x0000001812027227 */ /* 0x000fc600078e00ff */
[----:B------:R-:W-:Y:S01]  /*6a80*/  ISETP.GT.U32.AND P6, PT, R14, R3, PT ;  /* 0x000000030e00720c */ /* 0x000fe20003fc4070 */
[----:B------:R-:W-:-:S04]  /*6a90*/  IMAD.MOV R23, RZ, RZ, -R2 ;  /* 0x000000ffff177224 */ /* 0x000fc800078e0a02 */
[----:B------:R-:W-:-:S05]  /*6aa0*/  IMAD R24, R17, R23, R24 ;  /* 0x0000001711187224 */ /* 0x000fca00078e0218 */
[----:B------:R-:W-:-:S03]  /*6ab0*/  ISETP.GT.U32.AND P3, PT, R17, R24, PT ;  /* 0x000000181100720c */ /* 0x000fc60003f64070 */
[----:B------:R-:W-:Y:S02]  /*6ac0*/  @!P6 IMAD.IADD R3, R3, 0x1, -R19 ;  /* 0x000000010303e824 */ /* 0x000fe400078e0a13 */
[----:B------:R-:W-:Y:S02]  /*6ad0*/  @!P6 VIADD R5, R5, 0x1 ;  /* 0x000000010505e836 */ /* 0x000fe40000000000 */
[----:B0-----:R-:W-:Y:S01]  /*6ae0*/  VIADD R19, R25, 0xffffffe ;  /* 0x0ffffffe19137836 */ /* 0x001fe20000000000 */
[----:B------:R-:W-:Y:S02]  /*6af0*/  ISETP.GE.U32.AND P2, PT, R3, R14, PT ;  /* 0x0000000e0300720c */ /* 0x000fe40003f46070 */
[----:B------:R-:W-:-:S03]  /*6b00*/  LOP3.LUT R3, R0, R11, RZ, 0x3c, !PT ;  /* 0x0000000b00037212 */ /* 0x000fc600078e3cff */
[----:B------:R-:W-:Y:S01]  /*6b10*/  @!P3 IMAD.IADD R24, R24, 0x1, -R17 ;  /* 0x000000011818b824 */ /* 0x000fe200078e0a11 */
[----:B------:R-:W-:Y:S01]  /*6b20*/  ISETP.GE.AND P5, PT, R3, RZ, PT ;  /* 0x000000ff0300720c */ /* 0x000fe20003fa6270 */
[----:B------:R-:W-:Y:S01]  /*6b30*/  @!P3 VIADD R2, R2, 0x1 ;  /* 0x000000010202b836 */ /* 0x000fe20000000000 */
[----:B------:R0:W1:Y:S01]  /*6b40*/  F2I.FTZ.U32.TRUNC.NTZ R3, R19 ;  /* 0x0000001300037305 */ /* 0x000062000021f000 */
[----:B------:R-:W-:Y:S02]  /*6b50*/  ISETP.NE.AND P3, PT, R7, RZ, PT ;  /* 0x000000ff0700720c */ /* 0x000fe40003f65270 */
[----:B------:R-:W-:Y:S02]  /*6b60*/  ISETP.GE.U32.AND P6, PT, R24, R17, PT ;  /* 0x000000111800720c */ /* 0x000fe40003fc6070 */
[----:B------:R-:W-:Y:S02]  /*6b70*/  LOP3.LUT R17, R16, R7, RZ, 0x3c, !PT ;  /* 0x0000000710117212 */ /* 0x000fe400078e3cff */
[----:B------:R-:W-:-:S02]  /*6b80*/  @P2 IADD3 R5, PT, PT, R5, 0x1, RZ ;  /* 0x0000000105052810 */ /* 0x000fc40007ffe0ff */
[----:B------:R-:W-:Y:S02]  /*6b90*/  ISETP.GE.AND P2, PT, R17, RZ, PT ;  /* 0x000000ff1100720c */ /* 0x000fe40003f46270 */
[----:B0-----:R-:W-:Y:S01]  /*6ba0*/  LOP3.LUT R19, RZ, R7, RZ, 0x33, !PT ;  /* 0x00000007ff137212 */ /* 0x001fe200078e33ff */
[----:B------:R-:W-:Y:S01]  /*6bb0*/  @!P5 IMAD.MOV R5, RZ, RZ, -R5 ;  /* 0x000000ffff05d224 */ /* 0x000fe200078e0a05 */
[----:B------:R-:W-:Y:S01]  /*6bc0*/  IABS R17, R6 ;  /* 0x0000000600117213 */ /* 0x000fe20000000000 */
[----:B-1----:R-:W-:Y:S02]  /*6bd0*/  IMAD.MOV R24, RZ, RZ, -R3 ;  /* 0x000000ffff187224 */ /* 0x002fe400078e0a03 */
[----:B------:R-:W-:Y:S01]  /*6be0*/  @P6 VIADD R2, R2, 0x1 ;  /* 0x0000000102026836 */ /* 0x000fe20000000000 */
[----:B------:R-:W-:Y:S01]  /*6bf0*/  SEL R15, R15, R5, !P4 ;  /* 0x000000050f0f7207 */ /* 0x000fe20006000000 */
[----:B------:R-:W-:Y:S01]  /*6c00*/  IMAD R23, R24, R21, RZ ;  /* 0x0000001518177224 */ /* 0x000fe200078e02ff */
[----:B------:R-:W0:Y:S03]  /*6c10*/  I2F.RP R25, R17 ;  /* 0x0000001100197306 */ /* 0x000e260000209400 */
[----:B------:R-:W-:Y:S01]  /*6c20*/  @!P2 IMAD.MOV R2, RZ, RZ, -R2 ;  /* 0x000000ffff02a224 */ /* 0x000fe200078e0a02 */
[----:B------:R-:W-:-:S04]  /*6c30*/  IABS R5, R15 ;  /* 0x0000000f00057213 */ /* 0x000fc80000000000 */
[----:B------:R-:W-:Y:S01]  /*6c40*/  SEL R19, R19, R2, !P3 ;  /* 0x0000000213137207 */ /* 0x000fe20005800000 */
[----:B------:R-:W-:-:S03]  /*6c50*/  IMAD.MOV.U32 R2, RZ, RZ, RZ ;  /* 0x000000ffff027224 */ /* 0x000fc600078e00ff */
[----:B------:R-:W-:Y:S01]  /*6c60*/  IABS R24, R19 ;  /* 0x0000001300187213 */ /* 0x000fe20000000000 */
[----:B------:R-:W-:Y:S01]  /*6c70*/  IMAD.HI.U32 R23, R3, R23, R2 ;  /* 0x0000001703177227 */ /* 0x000fe200078e0002 */
[----:B0-----:R-:W0:Y:S03]  /*6c80*/  MUFU.RCP R25, R25 ;  /* 0x0000001900197308 */ /* 0x001e260000001000 */
[----:B------:R-:W-:-:S04]  /*6c90*/  IMAD.HI.U32 R2, R22, R5, RZ ;  /* 0x0000000516027227 */ /* 0x000fc800078e00ff */
[----:B------:R-:W-:Y:S01]  /*6ca0*/  IMAD.HI.U32 R22, R23, R24, RZ ;  /* 0x0000001817167227 */ /* 0x000fe200078e00ff */
[----:B------:R-:W-:-:S05]  /*6cb0*/  IADD3 R3, PT, PT, -R2, RZ, RZ ;  /* 0x000000ff02037210 */ /* 0x000fca0007ffe1ff */
[----:B------:R-:W-:Y:S02]  /*6cc0*/  IMAD R5, R20, R3, R5 ;  /* 0x0000000314057224 */ /* 0x000fe400078e0205 */
[----:B------:R-:W-:-:S03]  /*6cd0*/  IMAD.MOV R3, RZ, RZ, -R22 ;  /* 0x000000ffff037224 */ /* 0x000fc600078e0a16 */
[----:B------:R-:W-:Y:S01]  /*6ce0*/  ISETP.GT.U32.AND P5, PT, R20, R5, PT ;  /* 0x000000051400720c */ /* 0x000fe20003fa4070 */
[----:B------:R-:W-:Y:S01]  /*6cf0*/  IMAD R24, R21, R3, R24 ;  /* 0x0000000315187224 */ /* 0x000fe200078e0218 */
[----:B------:R-:W-:-:S04]  /*6d00*/  LOP3.LUT R3, R15, R10, RZ, 0x3c, !PT ;  /* 0x0000000a0f037212 */ /* 0x000fc800078e3cff */
[----:B------:R-:W-:Y:S02]  /*6d10*/  ISETP.GT.U32.AND P2, PT, R21, R24, PT ;  /* 0x000000181500720c */ /* 0x000fe40003f44070 */
[----:B------:R-:W-:Y:S02]  /*6d20*/  ISETP.GE.AND P4, PT, R3, RZ, PT ;  /* 0x000000ff0300720c */ /* 0x000fe40003f86270 */
[----:B------:R-:W-:-:S03]  /*6d30*/  LOP3.LUT R3, R19, R6, RZ, 0x3c, !PT ;  /* 0x0000000613037212 */ /* 0x000fc600078e3cff */
[----:B------:R-:W-:Y:S02]  /*6d40*/  @!P5 IMAD.IADD R5, R5, 0x1, -R20 ;  /* 0x000000010505d824 */ /* 0x000fe400078e0a14 */
[----:B------:R-:W-:-:S03]  /*6d50*/  @!P5 VIADD R2, R2, 0x1 ;  /* 0x000000010202d836 */ /* 0x000fc60000000000 */
[----:B------:R-:W-:Y:S01]  /*6d60*/  ISETP.GE.U32.AND P6, PT, R5, R20, PT ;  /* 0x000000140500720c */ /* 0x000fe20003fc6070 */
[----:B0-----:R-:W-:Y:S01]  /*6d70*/  VIADD R5, R25, 0xffffffe ;  /* 0x0ffffffe19057836 */ /* 0x001fe20000000000 */
[----:B------:R-:W-:Y:S01]  /*6d80*/  IABS R25, R7 ;  /* 0x0000000700197213 */ /* 0x000fe20000000000 */
[----:B------:R-:W-:Y:S02]  /*6d90*/  @!P2 IMAD.IADD R24, R24, 0x1, -R21 ;  /* 0x000000011818a824 */ /* 0x000fe400078e0a15 */
[----:B------:R-:W-:Y:S02]  /*6da0*/  @!P2 VIADD R22, R22, 0x1 ;  /* 0x000000011616a836 */ /* 0x000fe40000000000 */
[----:B------:R-:W0:Y:S01]  /*6db0*/  F2I.FTZ.U32.TRUNC.NTZ R5, R5 ;  /* 0x0000000500057305 */ /* 0x000e22000021f000 */
[----:B------:R-:W-:-:S05]  /*6dc0*/  ISETP.GE.U32.AND P5, PT, R24, R21, PT ;  /* 0x000000151800720c */ /* 0x000fca0003fa6070 */
[----:B------:R-:W-:Y:S01]  /*6dd0*/  @P6 VIADD R2, R2, 0x1 ;  /* 0x0000000102026836 */ /* 0x000fe20000000000 */
[----:B------:R-:W-:-:S04]  /*6de0*/  ISETP.GE.AND P6, PT, R3, RZ, PT ;  /* 0x000000ff0300720c */ /* 0x000fc80003fc6270 */
[----:B------:R-:W-:-:S03]  /*6df0*/  @!P4 IADD3 R2, PT, PT, -R2, RZ, RZ ;  /* 0x000000ff0202c210 */ /* 0x000fc60007ffe1ff */
[----:B------:R-:W-:Y:S01]  /*6e00*/  @P5 VIADD R22, R22, 0x1 ;  /* 0x0000000116165836 */ /* 0x000fe20000000000 */
[----:B------:R-:W-:Y:S01]  /*6e10*/  SEL R20, R4, R2, !P1 ;  /* 0x0000000204147207 */ /* 0x000fe20004800000 */
[----:B0-----:R-:W-:Y:S01]  /*6e20*/  IMAD.MOV R21, RZ, RZ, -R5 ;  /* 0x000000ffff157224 */ /* 0x001fe200078e0a05 */
[----:B------:R-:W0:Y:S01]  /*6e30*/  LDC.64 R2, c[0x0][0x410] ;  /* 0x00010400ff027b82 */ /* 0x000e220000000a00 */
[----:B------:R-:W-:Y:S02]  /*6e40*/  ISETP.NE.AND P1, PT, R6, RZ, PT ;  /* 0x000000ff0600720c */ /* 0x000fe40003f25270 */
[----:B------:R-:W-:Y:S01]  /*6e50*/  IMAD.MOV.U32 R4, RZ, RZ, R21 ;  /* 0x000000ffff047224 */ /* 0x000fe200078e0015 */
[----:B------:R-:W-:Y:S01]  /*6e60*/  LOP3.LUT R21, RZ, R6, RZ, 0x33, !PT ;  /* 0x00000006ff157212 */ /* 0x000fe200078e33ff */
[----:B------:R-:W-:Y:S01]  /*6e70*/  @!P6 IMAD.MOV R22, RZ, RZ, -R22 ;  /* 0x000000ffff16e224 */ /* 0x000fe200078e0a16 */
[----:B------:R-:W-:Y:S01]  /*6e80*/  IABS R26, R20 ;  /* 0x00000014001a7213 */ /* 0x000fe20000000000 */
[----:B------:R-:W-:-:S02]  /*6e90*/  IMAD R23, R4, R17, RZ ;  /* 0x0000001104177224 */ /* 0x000fc400078e02ff */
[----:B------:R-:W-:Y:S01]  /*6ea0*/  IMAD.MOV.U32 R4, RZ, RZ, RZ ;  /* 0x000000ffff047224 */ /* 0x000fe200078e00ff */
[----:B------:R-:W-:Y:S01]  /*6eb0*/  SEL R22, R21, R22, !P1 ;  /* 0x0000001615167207 */ /* 0x000fe20004800000 */
[----:B------:R-:W-:-:S04]  /*6ec0*/  IMAD.HI.U32 R18, R18, R26, RZ ;  /* 0x0000001a12127227 */ /* 0x000fc800078e00ff */
[----:B------:R-:W-:Y:S01]  /*6ed0*/  IMAD.HI.U32 R24, R5, R23, R4 ;  /* 0x0000001705187227 */ /* 0x000fe200078e0004 */
[----:B------:R-:W-:-:S03]  /*6ee0*/  IADD3 R23, PT, PT, -R22, RZ, RZ ;  /* 0x000000ff16177210 */ /* 0x000fc60007ffe1ff */
[----:B------:R-:W-:Y:S02]  /*6ef0*/  IMAD.MOV R4, RZ, RZ, -R18 ;  /* 0x000000ffff047224 */ /* 0x000fe400078e0a12 */
[----:B------:R-:W-:Y:S02]  /*6f00*/  IMAD R23, R6, R23, R19 ;  /* 0x0000001706177224 */ /* 0x000fe400078e0213 */
[----:B------:R-:W-:Y:S02]  /*6f10*/  IMAD R26, R25, R4, R26 ;  /* 0x00000004191a7224 */ /* 0x000fe400078e021a */
[----:B0-----:R-:W-:-:S06]  /*6f20*/  IMAD.WIDE R4, R23, 0x2, R2 ;  /* 0x0000000217047825 */ /* 0x001fcc00078e0202 */
[----:B------:R0:W2:Y:S01]  /*6f30*/  LDG.E.U16 R4, desc[UR8][R4.64] ;  /* 0x0000000804047981 */ /* 0x0000a2000c1e1500 */
[----:B------:R-:W-:Y:S01]  /*6f40*/  ISETP.GT.U32.AND P4, PT, R25, R26, PT ;  /* 0x0000001a1900720c */ /* 0x000fe20003f84070 */
[----:B------:R-:W-:Y:S02]  /*6f50*/  IMAD.MOV R19, RZ, RZ, -R19 ;  /* 0x000000ffff137224 */ /* 0x000fe400078e0a13 */
[----:B------:R-:W-:Y:S02]  /*6f60*/  IMAD R22, R22, UR4, RZ ;  /* 0x0000000416167c24 */ /* 0x000fe4000f8e02ff */
[----:B------:R-:W-:-:S08]  /*6f70*/  IMAD R23, R23, UR12, RZ ;  /* 0x0000000c17177c24 */ /* 0x000fd0000f8e02ff */
[----:B------:R-:W-:Y:S02]  /*6f80*/  @!P4 IMAD.IADD R26, R26, 0x1, -R25 ;  /* 0x000000011a1ac824 */ /* 0x000fe400078e0a19 */
[----:B------:R-:W-:-:S03]  /*6f90*/  @!P4 VIADD R18, R18, 0x1 ;  /* 0x000000011212c836 */ /* 0x000fc60000000000 */
[----:B------:R-:W-:Y:S02]  /*6fa0*/  ISETP.GE.U32.AND P2, PT, R26, R25, PT ;  /* 0x000000191a00720c */ /* 0x000fe40003f46070 */
[----:B------:R-:W-:-:S04]  /*6fb0*/  LOP3.LUT R25, R20, R7, RZ, 0x3c, !PT ;  /* 0x0000000714197212 */ /* 0x000fc800078e3cff */
[----:B------:R-:W-:Y:S02]  /*6fc0*/  ISETP.GE.AND P5, PT, R25, RZ, PT ;  /* 0x000000ff1900720c */ /* 0x000fe40003fa6270 */
[----:B------:R-:W-:-:S05]  /*6fd0*/  LOP3.LUT R25, RZ, R7, RZ, 0x33, !PT ;  /* 0x00000007ff197212 */ /* 0x000fca00078e33ff */
[----:B------:R-:W-:-:S06]  /*6fe0*/  @P2 VIADD R18, R18, 0x1 ;  /* 0x0000000112122836 */ /* 0x000fcc0000000000 */
[----:B------:R-:W-:-:S05]  /*6ff0*/  @!P5 IMAD.MOV R18, RZ, RZ, -R18 ;  /* 0x000000ffff12d224 */ /* 0x000fca00078e0a12 */
[----:B------:R-:W-:-:S04]  /*7000*/  SEL R25, R25, R18, !P3 ;  /* 0x0000001219197207 */ /* 0x000fc80005800000 */
[----:B------:R-:W-:-:S05]  /*7010*/  IABS R18, R25 ;  /* 0x0000001900127213 */ /* 0x000fca0000000000 */
[----:B------:R-:W-:-:S04]  /*7020*/  IMAD.HI.U32 R24, R24, R18, RZ ;  /* 0x0000001218187227 */ /* 0x000fc800078e00ff */
[----:B0-----:R-:W-:-:S04]  /*7030*/  IMAD.MOV R5, RZ, RZ, -R24 ;  /* 0x000000ffff057224 */ /* 0x001fc800078e0a18 */
[----:B------:R-:W-:Y:S02]  /*7040*/  IMAD R18, R17, R5, R18 ;  /* 0x0000000511127224 */ /* 0x000fe400078e0212 */
[----:B------:R-:W-:-:S03]  /*7050*/  IMAD.MOV R5, RZ, RZ, -R13 ;  /* 0x000000ffff057224 */ /* 0x000fc600078e0a0d */
[----:B------:R-:W-:Y:S01]  /*7060*/  ISETP.GT.U32.AND P3, PT, R17, R18, PT ;  /* 0x000000121100720c */ /* 0x000fe20003f64070 */
[----:B------:R-:W-:Y:S02]  /*7070*/  IMAD R5, R11, R5, R8 ;  /* 0x000000050b057224 */ /* 0x000fe400078e0208 */
[----:B------:R-:W-:Y:S02]  /*7080*/  IMAD R8, R7, R19, R16 ;  /* 0x0000001307087224 */ /* 0x000fe400078e0210 */
[----:B------:R-:W-:Y:S02]  /*7090*/  IMAD R5, R5, UR15, RZ ;  /* 0x0000000f05057c24 */ /* 0x000fe4000f8e02ff */
[----:B------:R-:W-:-:S06]  /*70a0*/  IMAD R8, R8, UR13, RZ ;  /* 0x0000000d08087c24 */ /* 0x000fcc000f8e02ff */
[----:B------:R-:W-:Y:S01]  /*70b0*/  @!P3 IADD3 R18, PT, PT, R18, -R17, RZ ;  /* 0x800000111212b210 */ /* 0x000fe20007ffe0ff */
[----:B------:R-:W-:-:S03]  /*70c0*/  @!P3 VIADD R24, R24, 0x1 ;  /* 0x000000011818b836 */ /* 0x000fc60000000000 */
[----:B------:R-:W-:Y:S01]  /*70d0*/  ISETP.GE.U32.AND P2, PT, R18, R17, PT ;  /* 0x000000111200720c */ /* 0x000fe20003f46070 */
[----:B------:R-:W-:Y:S01]  /*70e0*/  IMAD.MOV R17, RZ, RZ, -R16 ;  /* 0x000000ffff117224 */ /* 0x000fe200078e0a10 */
[----:B------:R-:W-:Y:S02]  /*70f0*/  LOP3.LUT R18, R25, R6, RZ, 0x3c, !PT ;  /* 0x0000000619127212 */ /* 0x000fe400078e3cff */
[----:B------:R-:W-:Y:S01]  /*7100*/  SHF.R.S32.HI R16, RZ, 0x1f, R5 ;  /* 0x0000001fff107819 */ /* 0x000fe20000011405 */
[----:B------:R-:W-:Y:S01]  /*7110*/  IMAD R13, R10, R17, R13 ;  /* 0x000000110a0d7224 */ /* 0x000fe200078e020d */
[----:B------:R-:W-:-:S03]  /*7120*/  ISETP.GE.AND P4, PT, R18, RZ, PT ;  /* 0x000000ff1200720c */ /* 0x000fc60003f86270 */
[----:B------:R-:W-:-:S04]  /*7130*/  IMAD R13, R13, UR14, RZ ;  /* 0x0000000e0d0d7c24 */ /* 0x000fc8000f8e02ff */
[----:B------:R-:W-:Y:S01]  /*7140*/  @P2 VIADD R24, R24, 0x1 ;  /* 0x0000000118182836 */ /* 0x000fe20000000000 */
[----:B------:R-:W-:Y:S02]  /*7150*/  IADD3 R5, P2, P3, R8, R13, R5 ;  /* 0x0000000d08057210 */ /* 0x000fe40007b5e005 */
[----:B------:R-:W-:Y:S02]  /*7160*/  SHF.R.S32.HI R13, RZ, 0x1f, R13 ;  /* 0x0000001fff0d7819 */ /* 0x000fe4000001140d */
[----:B------:R-:W-:Y:S01]  /*7170*/  SHF.R.S32.HI R8, RZ, 0x1f, R8 ;  /* 0x0000001fff087819 */ /* 0x000fe20000011408 */
[----:B------:R-:W-:-:S03]  /*7180*/  @!P4 IMAD.MOV R24, RZ, RZ, -R24 ;  /* 0x000000ffff18c224 */ /* 0x000fc600078e0a18 */
[----:B------:R-:W-:Y:S02]  /*7190*/  IADD3.X R8, PT, PT, R8, R13, R16, P2, P3 ;  /* 0x0000000d08087210 */ /* 0x000fe400017e6410 */
[----:B------:R-:W-:Y:S02]  /*71a0*/  SEL R21, R21, R24, !P1 ;  /* 0x0000001815157207 */ /* 0x000fe40004800000 */
[----:B------:R-:W-:Y:S02]  /*71b0*/  IADD3 R16, P1, P2, R22, R5, R23 ;  /* 0x0000000516107210 */ /* 0x000fe40007a3e017 */
[----:B------:R-:W-:Y:S01]  /*71c0*/  SHF.R.S32.HI R22, RZ, 0x1f, R22 ;  /* 0x0000001fff167819 */ /* 0x000fe20000011416 */
[----:B------:R-:W-:Y:S01]  /*71d0*/  IMAD.MOV R13, RZ, RZ, -R21 ;  /* 0x000000ffff0d7224 */ /* 0x000fe200078e0a15 */
[----:B------:R-:W-:-:S03]  /*71e0*/  SHF.R.S32.HI R23, RZ, 0x1f, R23 ;  /* 0x0000001fff177819 */ /* 0x000fc60000011417 */
[----:B------:R-:W-:Y:S01]  /*71f0*/  IMAD R13, R6, R13, R25 ;  /* 0x0000000d060d7224 */ /* 0x000fe200078e0219 */
[----:B------:R-:W-:-:S03]  /*7200*/  IADD3.X R23, PT, PT, R22, R8, R23, P1, P2 ;  /* 0x0000000816177210 */ /* 0x000fc60000fe4417 */
[----:B------:R-:W-:Y:S01]  /*7210*/  IMAD.WIDE R2, R13, 0x2, R2 ;  /* 0x000000020d027825 */ /* 0x000fe200078e0202 */
[----:B--2---:R-:W-:-:S05]  /*7220*/  SHF.L.U32 R4, R4, 0x10, RZ ;  /* 0x0000001004047819 */ /* 0x004fca00000006ff */
[----:B------:R-:W-:Y:S01]  /*7230*/  FADD.FTZ R5, RZ, R4 ;  /* 0x00000004ff057221 */ /* 0x000fe20000010000 */
[----:B------:R-:W-:-:S04]  /*7240*/  LEA R4, P1, R16, UR10, 0x1 ;  /* 0x0000000a10047c11 */ /* 0x000fc8000f8208ff */
[----:B------:R-:W-:Y:S02]  /*7250*/  F2FP.BF16.F32.PACK_AB R8, RZ, R5 ;  /* 0x00000005ff08723e */ /* 0x000fe400000010ff */
[----:B------:R-:W-:Y:S02]  /*7260*/  LEA.HI.X R5, R16, UR11, R23, 0x1, P1 ;  /* 0x0000000b10057c11 */ /* 0x000fe400088f0c17 */
[----:B------:R-:W-:-:S05]  /*7270*/  PRMT R16, R8, 0x7610, R16 ;  /* 0x0000761008107816 */ /* 0x000fca0000000010 */
[----:B------:R0:W-:Y:S04]  /*7280*/  STG.E.U16 desc[UR8][R4.64], R16 ;  /* 0x0000001004007986 */ /* 0x0001e8000c101508 */
[----:B------:R-:W2:Y:S01]  /*7290*/  LDG.E.U16 R2, desc[UR8][R2.64] ;  /* 0x0000000802027981 */ /* 0x000ea2000c1e1500 */
[----:B------:R-:W-:Y:S01]  /*72a0*/  IMAD.MOV R6, RZ, RZ, -R15 ;  /* 0x000000ffff067224 */ /* 0x000fe200078e0a0f */
[----:B------:R-:W-:Y:S01]  /*72b0*/  IADD3.X R9, PT, PT, RZ, R9, RZ, P0, !PT ;  /* 0x00000009ff097210 */ /* 0x000fe200007fe4ff */
[----:B------:R-:W-:Y:S02]  /*72c0*/  IMAD.MOV R8, RZ, RZ, -R20 ;  /* 0x000000ffff087224 */ /* 0x000fe400078e0a14 */
[----:B------:R-:W-:Y:S02]  /*72d0*/  IMAD.MOV R25, RZ, RZ, -R25 ;  /* 0x000000ffff197224 */ /* 0x000fe400078e0a19 */
[----:B------:R-:W-:-:S02]  /*72e0*/  IMAD R6, R11, R6, R0 ;  /* 0x000000060b067224 */ /* 0x000fc400078e0200 */
[----:B------:R-:W-:Y:S02]  /*72f0*/  IMAD R10, R10, R8, R15 ;  /* 0x000000080a0a7224 */ /* 0x000fe400078e020f */
[----:B------:R-:W-:Y:S02]  /*7300*/  IMAD R25, R7, R25, R20 ;  /* 0x0000001907197224 */ /* 0x000fe400078e0214 */
[----:B------:R-:W-:Y:S02]  /*7310*/  IMAD R8, R6, UR15, RZ ;  /* 0x0000000f06087c24 */ /* 0x000fe4000f8e02ff */
[----:B------:R-:W-:Y:S02]  /*7320*/  IMAD R7, R10, UR14, RZ ;  /* 0x0000000e0a077c24 */ /* 0x000fe4000f8e02ff */
[----:B------:R-:W-:Y:S01]  /*7330*/  IMAD R6, R25, UR13, RZ ;  /* 0x0000000d19067c24 */ /* 0x000fe2000f8e02ff */
[----:B0-----:R-:W-:Y:S01]  /*7340*/  SHF.R.S32.HI R5, RZ, 0x1f, R8 ;  /* 0x0000001fff057819 */ /* 0x001fe20000011408 */
[----:B------:R-:W-:-:S02]  /*7350*/  IMAD R21, R21, UR4, RZ ;  /* 0x0000000415157c24 */ /* 0x000fc4000f8e02ff */
[----:B------:R-:W-:Y:S01]  /*7360*/  IMAD R4, R13, UR12, RZ ;  /* 0x0000000c0d047c24 */ /* 0x000fe2000f8e02ff */
[----:B------:R-:W-:Y:S02]  /*7370*/  IADD3 R8, P1, P2, R6, R7, R8 ;  /* 0x0000000706087210 */ /* 0x000fe40007a3e008 */
[----:B------:R-:W-:Y:S02]  /*7380*/  SHF.R.S32.HI R7, RZ, 0x1f, R7 ;  /* 0x0000001fff077819 */ /* 0x000fe40000011407 */
[----:B------:R-:W-:-:S04]  /*7390*/  SHF.R.S32.HI R6, RZ, 0x1f, R6 ;  /* 0x0000001fff067819 */ /* 0x000fc80000011406 */
[----:B------:R-:W-:Y:S02]  /*73a0*/  IADD3.X R6, PT, PT, R6, R7, R5, P1, P2 ;  /* 0x0000000706067210 */ /* 0x000fe40000fe4405 */
[--C-:B------:R-:W-:Y:S02]  /*73b0*/  IADD3 R5, P1, P2, R21, R8, R4.reuse ;  /* 0x0000000815057210 */ /* 0x100fe40007a3e004 */
[----:B------:R-:W-:Y:S02]  /*73c0*/  SHF.R.S32.HI R21, RZ, 0x1f, R21 ;  /* 0x0000001fff157819 */ /* 0x000fe40000011415 */
[----:B------:R-:W-:Y:S02]  /*73d0*/  SHF.R.S32.HI R4, RZ, 0x1f, R4 ;  /* 0x0000001fff047819 */ /* 0x000fe40000011404 */
[----:B------:R-:W-:Y:S02]  /*73e0*/  IADD3 R8, P0, PT, R0, UR5, RZ ;  /* 0x0000000500087c10 */ /* 0x000fe4000ff1e0ff */
[----:B------:R-:W-:-:S03]  /*73f0*/  IADD3.X R6, PT, PT, R21, R6, R4, P1, P2 ;  /* 0x0000000615067210 */ /* 0x000fc60000fe4404 */
[----:B------:R-:W-:Y:S01]  /*7400*/  IMAD.X R9, RZ, RZ, R9, P0 ;  /* 0x000000ffff097224 */ /* 0x000fe200000e0609 */
[----:B------:R-:W-:-:S04]  /*7410*/  ISETP.GE.U32.AND P0, PT, R8, UR6, PT ;  /* 0x0000000608007c0c */ /* 0x000fc8000bf06070 */
[----:B------:R-:W-:Y:S01]  /*7420*/  ISETP.GE.AND.EX P0, PT, R9, UR7, PT, P0 ;  /* 0x0000000709007c0c */ /* 0x000fe2000bf06300 */
[----:B--2---:R-:W-:-:S04]  /*7430*/  IMAD.U32 R2, R2, 0x10000, RZ ;  /* 0x0001000002027824 */ /* 0x004fc800078e00ff */
[----:B------:R-:W-:Y:S01]  /*7440*/  FADD.FTZ R3, RZ, R2 ;  /* 0x00000002ff037221 */ /* 0x000fe20000010000 */
[----:B------:R-:W-:-:S04]  /*7450*/  LEA R2, P1, R5, UR10, 0x1 ;  /* 0x0000000a05027c11 */ /* 0x000fc8000f8208ff */
[----:B------:R-:W-:Y:S02]  /*7460*/  F2FP.BF16.F32.PACK_AB R4, RZ, R3 ;  /* 0x00000003ff04723e */ /* 0x000fe400000010ff */
[----:B------:R-:W-:-:S05]  /*7470*/  LEA.HI.X R3, R5, UR11, R6, 0x1, P1 ;  /* 0x0000000b05037c11 */ /* 0x000fca00088f0c06 */
[----:B------:R1:W-:Y:S01]  /*7480*/  STG.E.U16 desc[UR8][R2.64], R4 ;  /* 0x0000000402007986 */ /* 0x0003e2000c101508 */
[----:B------:R-:W-:Y:S05]  /*7490*/  @!P0 BRA `(.L_x_596) ;  /* 0xfffffff000548947 */ /* 0x000fea000383ffff */
[----:B------:R-:W-:Y:S05]  /*74a0*/  BSYNC.RECONVERGENT B0 ;  /* 0x0000000000007941 */ /* 0x000fea0003800200 */
.L_x_595:
[----:B------:R-:W-:Y:S05]  /*74b0*/  EXIT ;  /* 0x000000000000794d */ /* 0x000fea0003800000 */
        .weak           $__internal_21_$__cuda_sm20_div_u64
        .type           $__internal_21_$__cuda_sm20_div_u64,@function
        .size           $__internal_21_$__cuda_sm20_div_u64,(.L_x_874 - $__internal_21_$__cuda_sm20_div_u64)
$__internal_21_$__cuda_sm20_div_u64:
[----:B------:R-:W-:Y:S02]  /*74c0*/  IMAD.MOV.U32 R14, RZ, RZ, R13 ;  /* 0x000000ffff0e7224 */ /* 0x000fe400078e000d */
[----:B------:R-:W-:-:S04]  /*74d0*/  IMAD.U32 R15, RZ, RZ, UR4 ;  /* 0x00000004ff0f7e24 */ /* 0x000fc8000f8e00ff */
        /* <DEDUP_REMOVED lines=44> */
[C---:B------:R-:W-:Y:S01]  /*77a0*/  IMAD R5, R7.reuse, UR4, R5 ;  /* 0x0000000407057c24 */ /* 0x040fe2000f8e0205 */
        /* <DEDUP_REMOVED lines=12> */
[----:B------:R-:W-:-:S02]  /*7870*/  IADD3 R4, P2, PT, R7, 0x1, RZ ;  /* 0x0000000107047810 */ /* 0x000fc40007f5e0ff */
[----:B------:R-:W-:Y:S02]  /*7880*/  SEL R11, R11, R16, P0 ;  /* 0x000000100b0b7207 */ /* 0x000fe40000000000 */
[----:B------:R-:W-:Y:S01]  /*7890*/  ISETP.GE.U32.AND P0, PT, R12, R13, PT ;  /* 0x0000000d0c00720c */ /* 0x000fe20003f06070 */
[----:B------:R-:W-:Y:S01]  /*78a0*/  IMAD.X R5, RZ, RZ, R6, P2 ;  /* 0x000000ffff057224 */ /* 0x000fe200010e0606 */
[----:B------:R-:W-:Y:S02]  /*78b0*/  ISETP.NE.U32.AND P1, PT, R13, RZ, PT ;  /* 0x000000ff0d00720c */ /* 0x000fe40003f25070 */
[----:B------:R-:W-:Y:S01]  /*78c0*/  ISETP.GE.U32.AND.EX P0, PT, R11, UR4, PT, P0 ;  /* 0x000000040b007c0c */ /* 0x000fe2000bf06100 */
[----:B------:R-:W-:Y:S01]  /*78d0*/  IMAD.MOV.U32 R11, RZ, RZ, 0x0 ;  /* 0x00000000ff0b7424 */ /* 0x000fe200078e00ff */
[----:B------:R-:W-:Y:S02]  /*78e0*/  ISETP.NE.AND.EX P1, PT, RZ, UR4, PT, P1 ;  /* 0x00000004ff007c0c */ /* 0x000fe4000bf25310 */
[----:B------:R-:W-:-:S02]  /*78f0*/  SEL R4, R4, R7, P0 ;  /* 0x0000000704047207 */ /* 0x000fc40000000000 */
[----:B------:R-:W-:Y:S02]  /*7900*/  SEL R5, R5, R6, P0 ;  /* 0x0000000605057207 */ /* 0x000fe40000000000 */
[----:B------:R-:W-:Y:S02]  /*7910*/  SEL R4, R4, 0xffffffff, P1 ;  /* 0xffffffff04047807 */ /* 0x000fe40000800000 */
[----:B------:R-:W-:Y:S01]  /*7920*/  SEL R5, R5, 0xffffffff, P1 ;  /* 0xffffffff05057807 */ /* 0x000fe20000800000 */
[----:B------:R-:W-:Y:S06]  /*7930*/  RET.REL.NODEC R10 `(_ZN2at6native51_GLOBAL__N__11011a27_18_DepthwiseConv3d_cu_35e0c7b528conv_depthwise3d_cuda_kernelIN3c108BFloat16EfLin1ELin1ELin1ELi1ELi1ELi1EEEvNS_27GenericPackedTensorAccessorIKT_Lm5ENS_16DefaultPtrTraitsEiEENS5_IS6_Lm5ES8_iEES9_PS7_iiiiiiiii) ;  /* 0xffffff840ab07950 */ /* 0x000fec0003c3ffff */
.L_x_597:
        /* <DEDUP_REMOVED lines=12> */
.L_x_874:


//--------------------- .text._ZN2at6native51_GLOBAL__N__11011a27_18_DepthwiseConv3d_cu_35e0c7b528conv_depthwise3d_cuda_kernelIN3c108BFloat16EfLi3ELi3ELi3ELi1ELi1ELi1EEEvNS_27GenericPackedTensorAccessorIKT_Lm5ENS_16DefaultPtrTraitsEiEENS5_IS6_Lm5ES8_iEES9_PS7_iiiiiiiii --------------------------
	.section	.text._ZN2at6native51_GLOBAL__N__11011a27_18_DepthwiseConv3d_cu_35e0c7b528conv_depthwise3d_cuda_kernelIN3c108BFloat16EfLi3ELi3ELi3ELi1ELi1ELi1EEEvNS_27GenericPackedTensorAccessorIKT_Lm5ENS_16DefaultPtrTraitsEiEENS5_IS6_Lm5ES8_iEES9_PS7_iiiiiiiii,"ax",@progbits
	.align	128
.text._ZN2at6native51_GLOBAL__N__11011a27_18_DepthwiseConv3d_cu_35e0c7b528conv_depthwise3d_cuda_kernelIN3c108BFloat16EfLi3ELi3ELi3ELi1ELi1ELi1EEEvNS_27GenericPackedTensorAccessorIKT_Lm5ENS_16DefaultPtrTraitsEiEENS5_IS6_Lm5ES8_iEES9_PS7_iiiiiiiii:
        .type           _ZN2at6native51_GLOBAL__N__11011a27_18_DepthwiseConv3d_cu_35e0c7b528conv_depthwise3d_cuda_kernelIN3c108BFloat16EfLi3ELi3ELi3ELi1ELi1ELi1EEEvNS_27GenericPackedTensorAccessorIKT_Lm5ENS_16DefaultPtrTraitsEiEENS5_IS6_Lm5ES8_iEES9_PS7_iiiiiiiii,@function
        .size           _ZN2at6native51_GLOBAL__N__11011a27_18_DepthwiseConv3d_cu_35e0c7b528conv_depthwise3d_cuda_kernelIN3c108BFloat16EfLi3ELi3ELi3ELi1ELi1ELi1EEEvNS_27GenericPackedTensorAccessorIKT_Lm5ENS_16DefaultPtrTraitsEiEENS5_IS6_Lm5ES8_iEES9_PS7_iiiiiiiii,(.L_x_876 - _ZN2at6native51_GLOBAL__N__11011a27_18_DepthwiseConv3d_cu_35e0c7b528conv_depthwise3d_cuda_kernelIN3c108BFloat16EfLi3ELi3ELi3ELi1ELi1ELi1EEEvNS_27GenericPackedTensorAccessorIKT_Lm5ENS_16DefaultPtrTraitsEiEENS5_IS6_Lm5ES8_iEES9_PS7_iiiiiiiii)
        .other          _ZN2at6native51_GLOBAL__N__11011a27_18_DepthwiseConv3d_cu_35e0c7b528conv_depthwise3d_cuda_kernelIN3c108BFloat16EfLi3ELi3ELi3ELi1ELi1ELi1EEEvNS_27GenericPackedTensorAccessorIKT_Lm5ENS_16DefaultPtrTraitsEiEENS5_IS6_Lm5ES8_iEES9_PS7_iiiiiiiii,@"STO_CUDA_ENTRY STV_DEFAULT"
_ZN2at6native51_GLOBAL__N__11011a27_18_DepthwiseConv3d_cu_35e0c7b528conv_depthwise3d_cuda_kernelIN3c108BFloat16EfLi3ELi3ELi3ELi1ELi1ELi1EEEvNS_27GenericPackedTensorAccessorIKT_Lm5ENS_16DefaultPtrTraitsEiEENS5_IS6_Lm5ES8_iEES9_PS7_iiiiiiiii:
[----:B------:R-:W-:Y:S08]  /*0000*/  LDC R1, c[0x0][0x37c] ;  /* 0x0000df00ff017b82 */ /* 0x000ff00000000800 */
[----:B------:R-:W0:Y:S01]  /*0010*/  LDC R8, c[0x0][0x38c] ;  /* 0x0000e300ff087b82 */ /* 0x000e220000000800 */
[----:B------:R-:W1:Y:S01]  /*0020*/  S2R R2, SR_TID.X ;  /* 0x0000000000027919 */ /* 0x000e620000002100 */
[----:B------:R-:W2:Y:S01]  /*0030*/  LDCU UR6, c[0x0][0x360] ;  /* 0x00006c00ff0677ac */ /* 0x000ea20008000800 */
[----:B------:R-:W3:Y:S05]  /*0040*/  LDCU UR4, c[0x0][0x3b8] ;  /* 0x00007700ff0477ac */ /* 0x000eea0008000800 */
[----:B------:R-:W1:Y:S01]  /*0050*/  S2UR UR7, SR_CTAID.X ;  /* 0x00000000000779c3 */ /* 0x000e620000002500 */
[----:B------:R-:W3:Y:S07]  /*0060*/  LDCU UR5, c[0x0][0x3cc] ;  /* 0x00007980ff0577ac */ /* 0x000eee0008000800 */
[----:B------:R-:W1:Y:S01]  /*0070*/  LDC R7, c[0x0][0x360] ;  /* 0x0000d800ff077b82 */ /* 0x000e620000000800 */
[----:B0-----:R-:W-:-:S07]  /*0080*/  IABS R9, R8 ;  /* 0x0000000800097213 */ /* 0x001fce0000000000 */
[----:B------:R-:W0:Y:S01]  /*0090*/  LDC R11, c[0x0][0x3bc] ;  /* 0x0000ef00ff0b7b82 */ /* 0x000e220000000800 */
[----:B------:R-:W4:Y:S01]  /*00a0*/  I2F.RP R0, R9 ;  /* 0x0000000900007306 */ /* 0x000f220000209400 */
[----:B---3--:R-:W-:-:S04]  /*00b0*/  UIMAD UR4, UR4, UR5, URZ ;  /* 0x00000005040472a4 */ /* 0x008fc8000f8e02ff */
[----:B------:R-:W-:-:S03]  /*00c0*/  USHF.R.S32.HI UR5, URZ, 0x1f, UR4 ;  /* 0x0000001fff057899 */ /* 0x000fc60008011404 */
[----:B----4-:R-:W3:Y:S02]  /*00d0*/  MUFU.RCP R0, R0 ;  /* 0x0000000000007308 */ /* 0x010ee40000001000 */
[----:B---3--:R-:W-:-:S06]  /*00e0*/  VIADD R4, R0, 0xffffffe ;  /* 0x0ffffffe00047836 */ /* 0x008fcc0000000000 */
[----:B------:R3:W4:Y:S02]  /*00f0*/  F2I.FTZ.U32.TRUNC.NTZ R5, R4 ;  /* 0x0000000400057305 */ /* 0x000724000021f000 */
[----:B---3--:R-:W-:Y:S02]  /*0100*/  IMAD.MOV.U32 R4, RZ, RZ, RZ ;  /* 0x000000ffff047224 */ /* 0x008fe400078e00ff */
[----:B----4-:R-:W-:-:S04]  /*0110*/  IMAD.MOV R0, RZ, RZ, -R5 ;  /* 0x000000ffff007224 */ /* 0x010fc800078e0a05 */
[----:B------:R-:W-:Y:S01]  /*0120*/  IMAD R3, R0, R9, RZ ;  /* 0x0000000900037224 */ /* 0x000fe200078e02ff */
[----:B0-----:R-:W-:-:S03]  /*0130*/  IABS R0, R11 ;  /* 0x0000000b00007213 */ /* 0x001fc60000000000 */
[----:B------:R-:W-:-:S04]  /*0140*/  IMAD.HI.U32 R4, R5, R3, R4 ;  /* 0x0000000305047227 */ /* 0x000fc800078e0004 */
[----:B------:R-:W-:Y:S02]  /*0150*/  IMAD.MOV.U32 R3, RZ, RZ, RZ ;  /* 0x000000ffff037224 */ /* 0x000fe400078e00ff */
[----:B-1----:R-:W-:-:S04]  /*0160*/  IMAD.WIDE.U32 R6, R7, UR7, R2 ;  /* 0x0000000707067c25 */ /* 0x002fc8000f8e0002 */
[----:B------:R-:W-:Y:S01]  /*0170*/  IMAD.HI.U32 R2, R4, R0, RZ ;  /* 0x0000000004027227 */ /* 0x000fe200078e00ff */
[----:B------:R-:W-:-:S03]  /*0180*/  ISETP.GE.U32.AND P0, PT, R6, UR4, PT ;  /* 0x0000000406007c0c */ /* 0x000fc6000bf06070 */
[----:B------:R-:W-:Y:S01]  /*0190*/  IMAD.MOV R3, RZ, RZ, -R2 ;  /* 0x000000ffff037224 */ /* 0x000fe200078e0a02 */
[----:B------:R-:W-:-:S03]  /*01a0*/  ISETP.GE.AND.EX P0, PT, R7, UR5, PT, P0 ;  /* 0x0000000507007c0c */ /* 0x000fc6000bf06300 */
[----:B------:R-:W-:-:S05]  /*01b0*/  IMAD R0, R9, R3, R0 ;  /* 0x0000000309007224 */ /* 0x000fca00078e0200 */
[----:B------:R-:W-:-:S05]  /*01c0*/  ISETP.GT.U32.AND P1, PT, R9, R0, PT ;  /* 0x000000000900720c */ /* 0x000fca0003f24070 */
[----:B--2---:R-:W-:Y:S08]  /*01d0*/  @P0 EXIT ;  /* 0x000000000000094d */ /* 0x004ff00003800000 */
[----:B------:R-:W0:Y:S01]  /*01e0*/  LDCU.64 UR10, c[0x0][0x410] ;  /* 0x00008200ff0a77ac */ /* 0x000e220008000a00 */
[----:B------:R-:W-:Y:S02]  /*01f0*/  @!P1 IMAD.IADD R0, R0, 0x1, -R9 ;  /* 0x0000000100009824 */ /* 0x000fe400078e0a09 */
[----:B------:R-:W-:Y:S01]  /*0200*/  @!P1 VIADD R2, R2, 0x1 ;  /* 0x0000000102029836 */ /* 0x000fe20000000000 */
[----:B------:R-:W1:Y:S01]  /*0210*/  LDCU UR5, c[0x0][0x394] ;  /* 0x00007280ff0577ac */ /* 0x000e620008000800 */
[----:B------:R-:W-:Y:S01]  /*0220*/  ISETP.NE.AND P1, PT, R8, RZ, PT ;  /* 0x000000ff0800720c */ /* 0x000fe20003f25270 */
[----:B------:R-:W-:Y:S01]  /*0230*/  IMAD.MOV.U32 R3, RZ, RZ, R7 ;  /* 0x000000ffff037224 */ /* 0x000fe200078e0007 */
[----:B------:R-:W-:Y:S01]  /*0240*/  ISETP.GE.U32.AND P0, PT, R0, R9, PT ;  /* 0x000000090000720c */ /* 0x000fe20003f06070 */
[----:B------:R-:W2:Y:S01]  /*0250*/  LDCU UR8, c[0x0][0x398] ;  /* 0x00007300ff0877ac */ /* 0x000ea20008000800 */
[----:B------:R-:W-:Y:S01]  /*0260*/  LOP3.LUT R0, R11, R8, RZ, 0x3c, !PT ;  /* 0x000000080b007212 */ /* 0x000fe200078e3cff */
[----:B------:R-:W3:Y:S03]  /*0270*/  LDCU UR7, c[0x0][0x370] ;  /* 0x00006e00ff0777ac */ /* 0x000ee60008000800 */
[----:B------:R-:W-:Y:S01]  /*0280*/  ISETP.GE.AND P2, PT, R0, RZ, PT ;  /* 0x000000ff0000720c */ /* 0x000fe20003f46270 */
[----:B0-----:R-:W-:-:S06]  /*0290*/  UISETP.NE.U32.AND UP0, UPT, UR10, URZ, UPT ;  /* 0x000000ff0a00728c */ /* 0x001fcc000bf05070 */
[----:B------:R-:W-:Y:S01]  /*02a0*/  @P0 VIADD R2, R2, 0x1 ;  /* 0x0000000102020836 */ /* 0x000fe20000000000 */
[----:B------:R-:W-:Y:S02]  /*02b0*/  UISETP.NE.AND.EX UP0, UPT, UR11, URZ, UPT, UP0 ;  /* 0x000000ff0b00728c */ /* 0x000fe4000bf05300 */
[----:B-1----:R-:W-:-:S03]  /*02c0*/  UIADD3 UR5, UPT, UPT, UR5, -0x3, URZ ;  /* 0xfffffffd05057890 */ /* 0x002fc6000fffe0ff */
[----:B------:R-:W-:Y:S01]  /*02d0*/  @!P2 IMAD.MOV R2, RZ, RZ, -R2 ;  /* 0x000000ffff02a224 */ /* 0x000fe200078e0a02 */
[----:B------:R-:W-:Y:S01]  /*02e0*/  @!P1 LOP3.LUT R2, RZ, R8, RZ, 0x33, !PT ;  /* 0x00000008ff029212 */ /* 0x000fe200078e33ff */
[----:B--2---:R-:W-:Y:S02]  /*02f0*/  UIMAD UR5, UR5, UR8, URZ ;  /* 0x00000008050572a4 */ /* 0x004fe4000f8e02ff */
[----:B---3--:R-:W-:Y:S01]  /*0300*/  UIMAD UR6, UR6, UR7, URZ ;  /* 0x00000007060672a4 */ /* 0x008fe2000f8e02ff */
[----:B------:R-:W0:Y:S01]  /*0310*/  LDCU.64 UR10, c[0x0][0x358] ;  /* 0x00006b00ff0a77ac */ /* 0x000e220008000a00 */
[----:B------:R-:W-:Y:S02]  /*0320*/  USHF.R.S32.HI UR9, URZ, 0x1f, UR8 ;  /* 0x0000001fff097899 */ /* 0x000fe40008011408 */
[----:B------:R-:W-:Y:S01]  /*0330*/  USHF.R.S32.HI UR7, URZ, 0x1f, UR5 ;  /* 0x0000001fff077899 */ /* 0x000fe20008011405 */
[----:B------:R-:W-:Y:S11]  /*0340*/  BRA.U !UP0, `(.L_x_598) ;  /* 0x0000001d08dc7547 */ /* 0x000ff6000b800000 */
[----:B------:R-:W1:Y:S01]  /*0350*/  LDC R0, c[0x0][0x3c8] ;  /* 0x0000f200ff007b82 */ /* 0x000e620000000800 */
[----:B------:R-:W-:Y:S01]  /*0360*/  BSSY.RECONVERGENT B0, `(.L_x_599) ;  /* 0x00001f4000007945 */ /* 0x000fe20003800200 */
[----:B------:R-:W-:Y:S01]  /*0370*/  UIADD3 UR5, UP0, UPT, UR5, UR8, URZ ;  /* 0x0000000805057290 */ /* 0x000fe2000ff1e0ff */
[----:B------:R-:W2:Y:S01]  /*0380*/  LDCU UR32, c[0x0][0x3cc] ;  /* 0x00007980ff2077ac */ /* 0x000ea20008000800 */
[----:B------:R-:W3:Y:S01]  /*0390*/  LDCU UR25, c[0x0][0x3fc] ;  /* 0x00007f80ff1977ac */ /* 0x000ee20008000800 */
[----:B------:R-:W4:Y:S01]  /*03a0*/  LDCU.64 UR26, c[0x0][0x418] ;  /* 0x00008300ff1a77ac */ /* 0x000f220008000a00 */
[----:B------:R-:W0:Y:S01]  /*03b0*/  LDCU.64 UR28, c[0x0][0x380] ;  /* 0x00007000ff1c77ac */ /* 0x000e220008000a00 */
[----:B------:R-:W0:Y:S01]  /*03c0*/  LDCU.64 UR30, c[0x0][0x3b0] ;  /* 0x00007600ff1e77ac */ /* 0x000e220008000a00 */
[----:B-1----:R-:W-:Y:S01]  /*03d0*/  IABS R4, R0 ;  /* 0x0000000000047213 */ /* 0x002fe20000000000 */
[----:B------:R-:W1:Y:S01]  /*03e0*/  LDCU.128 UR12, c[0x0][0x3a0] ;  /* 0x00007400ff0c77ac */ /* 0x000e620008000c00 */
[----:B------:R-:W0:Y:S01]  /*03f0*/  LDCU.128 UR16, c[0x0][0x390] ;  /* 0x00007200ff1077ac */ /* 0x000e220008000c00 */
[----:B------:R-:W0:Y:S01]  /*0400*/  LDCU.128 UR20, c[0x0][0x3d0] ;  /* 0x00007a00ff1477ac */ /* 0x000e220008000c00 */
[----:B--234-:R-:W-:-:S12]  /*0410*/  UIADD3.X UR7, UPT, UPT, UR7, UR9, URZ, UP0, !UPT ;  /* 0x0000000907077290 */ /* 0x01cfd800087fe4ff */
.L_x_600:
[----:B------:R-:W2:Y:S01]  /*0420*/  I2F.RP R7, R4 ;  /* 0x0000000400077306 */ /* 0x000ea20000209400 */
[----:B------:R-:W3:Y:S01]  /*0430*/  LDC R0, c[0x0][0x3c4] ;  /* 0x0000f100ff007b82 */ /* 0x000ee20000000800 */
[----:B------:R-:W-:-:S07]  /*0440*/  IABS R12, R6 ;  /* 0x00000006000c7213 */ /* 0x000fce0000000000 */
[----:B------:R-:W4:Y:S01]  /*0450*/  LDC R5, c[0x0][0x3c8] ;  /* 0x0000f200ff057b82 */ /* 0x000f220000000800 */
[----:B--2---:R-:W2:Y:S07]  /*0460*/  MUFU.RCP R7, R7 ;  /* 0x0000000700077308 */ /* 0x004eae0000001000 */
[----:B------:R-:W5:Y:S01]  /*0470*/  LDC.64 R22, c[0x0][0x428] ;  /* 0x00010a00ff167b82 */ /* 0x000f620000000a00 */
[----:B--2---:R-:W-:Y:S01]  /*0480*/  VIADD R8, R7, 0xffffffe ;  /* 0x0ffffffe07087836 */ /* 0x004fe20000000000 */
[----:B---3--:R-:W-:-:S03]  /*0490*/  IABS R7, R0 ;  /* 0x0000000000077213 */ /* 0x008fc60000000000 */
[----:B------:R2:W3:Y:S02]  /*04a0*/  F2I.FTZ.U32.TRUNC.NTZ R9, R8 ;  /* 0x0000000800097305 */ /* 0x0004e4000021f000 */
[----:B--2---:R-:W-:Y:S02]  /*04b0*/  IMAD.MOV.U32 R8, RZ, RZ, RZ ;  /* 0x000000ffff087224 */ /* 0x004fe400078e00ff */
[----:B---3--:R-:W-:-:S04]  /*04c0*/  IMAD.MOV R11, RZ, RZ, -R9 ;  /* 0x000000ffff0b7224 */ /* 0x008fc800078e0a09 */
[----:B------:R-:W-:-:S04]  /*04d0*/  IMAD R11, R11, R4, RZ ;  /* 0x000000040b0b7224 */ /* 0x000fc800078e02ff */
[----:B------:R-:W-:Y:S01]  /*04e0*/  IMAD.HI.U32 R10, R9, R11, R8 ;  /* 0x0000000b090a7227 */ /* 0x000fe200078e0008 */
[----:B----4-:R-:W-:-:S03]  /*04f0*/  IABS R8, R5 ;  /* 0x0000000500087213 */ /* 0x010fc60000000000 */
[----:B------:R-:W-:Y:S02]  /*0500*/  IMAD.MOV.U32 R9, RZ, RZ, R12 ;  /* 0x000000ffff097224 */ /* 0x000fe400078e000c */
[----:B------:R-:W2:Y:S02]  /*0510*/  I2F.RP R12, R7 ;  /* 0x00000007000c7306 */ /* 0x000ea40000209400 */
[----:B------:R-:W-:-:S04]  /*0520*/  IMAD.HI.U32 R19, R10, R9, RZ ;  /* 0x000000090a137227 */ /* 0x000fc800078e00ff */
[----:B------:R-:W-:Y:S02]  /*0530*/  IMAD.MOV.U32 R10, RZ, RZ, R8 ;  /* 0x000000ffff0a7224 */ /* 0x000fe400078e0008 */
[----:B------:R-:W-:-:S04]  /*0540*/  IMAD.MOV R8, RZ, RZ, -R19 ;  /* 0x000000ffff087224 */ /* 0x000fc800078e0a13 */
[----:B------:R-:W-:Y:S02]  /*0550*/  IMAD R9, R10, R8, R9 ;  /* 0x000000080a097224 */ /* 0x000fe400078e0209 */
[----:B------:R-:W3:Y:S01]  /*0560*/  LDC R8, c[0x0][0x3c0] ;  /* 0x0000f000ff087b82 */ /* 0x000ee20000000800 */
[----:B--2---:R-:W2:Y:S02]  /*0570*/  MUFU.RCP R12, R12 ;  /* 0x0000000c000c7308 */ /* 0x004ea40000001000 */
[----:B------:R-:W-:-:S13]  /*0580*/  ISETP.GT.U32.AND P1, PT, R4, R9, PT ;  /* 0x000000090400720c */ /* 0x000fda0003f24070 */
[----:B------:R-:W-:Y:S02]  /*0590*/  @!P1 IMAD.IADD R9, R9, 0x1, -R10 ;  /* 0x0000000109099824 */ /* 0x000fe400078e0a0a */
[----:B------:R-:W-:Y:S01]  /*05a0*/  @!P1 VIADD R19, R19, 0x1 ;  /* 0x0000000113139836 */ /* 0x000fe20000000000 */
[----:B------:R-:W-:Y:S01]  /*05b0*/  ISETP.NE.AND P1, PT, R5, RZ, PT ;  /* 0x000000ff0500720c */ /* 0x000fe20003f25270 */
[----:B--2---:R-:W-:Y:S01]  /*05c0*/  VIADD R10, R12, 0xffffffe ;  /* 0x0ffffffe0c0a7836 */ /* 0x004fe20000000000 */
[----:B------:R-:W-:Y:S02]  /*05d0*/  ISETP.GE.U32.AND P0, PT, R9, R4, PT ;  /* 0x000000040900720c */ /* 0x000fe40003f06070 */
[----:B------:R-:W-:Y:S01]  /*05e0*/  LOP3.LUT R9, R6, R5, RZ, 0x3c, !PT ;  /* 0x0000000506097212 */ /* 0x000fe200078e3cff */
[----:B------:R2:W4:Y:S01]  /*05f0*/  F2I.FTZ.U32.TRUNC.NTZ R11, R10 ;  /* 0x0000000a000b7305 */ /* 0x000522000021f000 */
[----:B---3--:R-:W-:Y:S02]  /*0600*/  IABS R13, R8 ;  /* 0x00000008000d7213 */ /* 0x008fe40000000000 */
[----:B------:R-:W-:Y:S01]  /*0610*/  ISETP.GE.AND P2, PT, R9, RZ, PT ;  /* 0x000000ff0900720c */ /* 0x000fe20003f46270 */
[----:B--2---:R-:W-:-:S06]  /*0620*/  IMAD.MOV.U32 R10, RZ, RZ, RZ ;  /* 0x000000ffff0a7224 */ /* 0x004fcc00078e00ff */
[----:B------:R-:W-:Y:S02]  /*0630*/  @P0 VIADD R19, R19, 0x1 ;  /* 0x0000000113130836 */ /* 0x000fe40000000000 */
[----:B----4-:R-:W-:-:S04]  /*0640*/  IMAD.MOV R12, RZ, RZ, -R11 ;  /* 0x000000ffff0c7224 */ /* 0x010fc800078e0a0b */
[----:B------:R-:W-:Y:S01]  /*0650*/  @!P2 IMAD.MOV R19, RZ, RZ, -R19 ;  /* 0x000000ffff13a224 */ /* 0x000fe200078e0a13 */
[----:B------:R-:W-:Y:S01]  /*0660*/  @!P1 LOP3.LUT R19, RZ, R5, RZ, 0x33, !PT ;  /* 0x00000005ff139212 */ /* 0x000fe200078e33ff */
[----:B------:R-:W-:Y:S02]  /*0670*/  IMAD R9, R12, R7, RZ ;  /* 0x000000070c097224 */ /* 0x000fe400078e02ff */
[----:B------:R-:W-:Y:S01]  /*0680*/  IMAD.MOV.U32 R12, RZ, RZ, R13 ;  /* 0x000000ffff0c7224 */ /* 0x000fe200078e000d */
[----:B------:R-:W-:Y:S01]  /*0690*/  IABS R14, R19 ;  /* 0x00000013000e7213 */ /* 0x000fe20000000000 */
[----:B------:R-:W-:Y:S02]  /*06a0*/  IMAD.HI.U32 R10, R11, R9, R10 ;  /* 0x000000090b0a7227 */ /* 0x000fe400078e000a */
[----:B------:R-:W2:Y:S02]  /*06b0*/  I2F.RP R13, R12 ;  /* 0x0000000c000d7306 */ /* 0x000ea40000209400 */
[----:B------:R-:W-:-:S02]  /*06c0*/  IMAD.MOV R18, RZ, RZ, -R19 ;  /* 0x000000ffff127224 */ /* 0x000fc400078e0a13 */
[----:B------:R-:W-:-:S04]  /*06d0*/  IMAD.HI.U32 R10, R10, R14, RZ ;  /* 0x0000000e0a0a7227 */ /* 0x000fc800078e00ff */
[----:B------:R-:W-:Y:S02]  /*06e0*/  IMAD.MOV R9, RZ, RZ, -R10 ;  /* 0x000000ffff097224 */ /* 0x000fe400078e0a0a */
[----:B------:R-:W-:Y:S02]  /*06f0*/  IMAD R18, R5, R18, R6 ;  /* 0x0000001205127224 */ /* 0x000fe400078e0206 */
[C---:B------:R-:W-:Y:S02]  /*0700*/  IMAD R14, R7.reuse, R9, R14 ;  /* 0x00000009070e7224 */ /* 0x040fe400078e020e */
        /* <DEDUP_REMOVED lines=8> */
[----:B------:R-:W-:Y:S02]  /*0790*/  LOP3.LUT R7, R19, R0, RZ, 0x3c, !PT ;  /* 0x0000000013077212 */ /* 0x000fe400078e3cff */
[----:B---3--:R-:W-:Y:S01]  /*07a0*/  IABS R13, R9 ;  /* 0x00000009000d7213 */ /* 0x008fe20000000000 */
[----:B------:R-:W2:Y:S01]  /*07b0*/  F2I.FTZ.U32.TRUNC.NTZ R11, R11 ;  /* 0x0000000b000b7305 */ /* 0x000ea2000021f000 */
[----:B------:R-:W-:-:S07]  /*07c0*/  ISETP.GE.AND P2, PT, R7, RZ, PT ;  /* 0x000000ff0700720c */ /* 0x000fce0003f46270 */
[----:B------:R-:W-:-:S04]  /*07d0*/  @P0 VIADD R10, R10, 0x1 ;  /* 0x000000010a0a0836 */ /* 0x000fc80000000000 */
[----:B------:R-:W-:Y:S02]  /*07e0*/  IMAD.MOV.U32 R7, RZ, RZ, R10 ;  /* 0x000000ffff077224 */ /* 0x000fe400078e000a */
[----:B------:R-:W-:Y:S02]  /*07f0*/  IMAD.MOV.U32 R10, RZ, RZ, RZ ;  /* 0x000000ffff0a7224 */ /* 0x000fe400078e00ff */
[----:B--2---:R-:W-:Y:S02]  /*0800*/  IMAD.MOV R15, RZ, RZ, -R11 ;  /* 0x000000ffff0f7224 */ /* 0x004fe400078e0a0b */
[----:B------:R-:W-:Y:S01]  /*0810*/  @!P2 IMAD.MOV R7, RZ, RZ, -R7 ;  /* 0x000000ffff07a224 */ /* 0x000fe200078e0a07 */
[----:B------:R-:W-:Y:S01]  /*0820*/  @!P1 LOP3.LUT R7, RZ, R0, RZ, 0x33, !PT ;  /* 0x00000000ff079212 */ /* 0x000fe200078e33ff */
[----:B------:R-:W-:-:S03]  /*0830*/  IMAD R15, R15, R12, RZ ;  /* 0x0000000c0f0f7224 */ /* 0x000fc600078e02ff */
[----:B------:R-:W-:Y:S01]  /*0840*/  IABS R14, R7 ;  /* 0x00000007000e7213 */ /* 0x000fe20000000000 */
[----:B------:R-:W-:Y:S02]  /*0850*/  IMAD.HI.U32 R10, R11, R15, R10 ;  /* 0x0000000f0b0a7227 */ /* 0x000fe400078e000a */
[----:B------:R-:W2:Y:S02]  /*0860*/  I2F.RP R15, R13 ;  /* 0x0000000d000f7306 */ /* 0x000ea40000209400 */
[----:B------:R-:W-:-:S04]  /*0870*/  IMAD.MOV.U32 R11, RZ, RZ, R14 ;  /* 0x000000ffff0b7224 */ /* 0x000fc800078e000e */
[----:B------:R-:W-:-:S04]  /*0880*/  IMAD.HI.U32 R14, R10, R11, RZ ;  /* 0x0000000b0a0e7227 */ /* 0x000fc800078e00ff */
[----:B------:R-:W-:-:S04]  /*0890*/  IMAD.MOV R10, RZ, RZ, -R14 ;  /* 0x000000ffff0a7224 */ /* 0x000fc800078e0a0e */
[----:B------:R-:W-:Y:S01]  /*08a0*/  IMAD R11, R12, R10, R11 ;  /* 0x0000000a0c0b7224 */ /* 0x000fe200078e020b */
[----:B--2---:R-:W2:Y:S01]  /*08b0*/  MUFU.RCP R15, R15 ;  /* 0x0000000f000f7308 */ /* 0x004ea20000001000 */
[----:B------:R-:W-:-:S03]  /*08c0*/  LOP3.LUT R10, R7, R8, RZ, 0x3c, !PT ;  /* 0x00000008070a7212 */ /* 0x000fc600078e3cff */
[----:B------:R-:W-:Y:S02]  /*08d0*/  ISETP.GT.U32.AND P1, PT, R12, R11, PT ;  /* 0x0000000b0c00720c */ /* 0x000fe40003f24070 */
[----:B------:R-:W-:-:S11]  /*08e0*/  ISETP.GE.AND P2, PT, R10, RZ, PT ;  /* 0x000000ff0a00720c */ /* 0x000fd60003f46270 */
[----:B------:R-:W-:Y:S02]  /*08f0*/  @!P1 IMAD.IADD R11, R11, 0x1, -R12 ;  /* 0x000000010b0b9824 */ /* 0x000fe400078e0a0c */
[----:B--2---:R-:W-:Y:S02]  /*0900*/  VIADD R16, R15, 0xffffffe ;  /* 0x0ffffffe0f107836 */ /* 0x004fe40000000000 */
[----:B------:R-:W-:Y:S01]  /*0910*/  @!P1 VIADD R14, R14, 0x1 ;  /* 0x000000010e0e9836 */ /* 0x000fe20000000000 */
[----:B------:R-:W-:Y:S02]  /*0920*/  ISETP.GE.U32.AND P0, PT, R11, R12, PT ;  /* 0x0000000c0b00720c */ /* 0x000fe40003f06070 */
[----:B------:R-:W2:Y:S01]  /*0930*/  F2I.FTZ.U32.TRUNC.NTZ R11, R16 ;  /* 0x00000010000b7305 */ /* 0x000ea2000021f000 */
[----:B------:R-:W-:-:S10]  /*0940*/  ISETP.NE.AND P1, PT, R8, RZ, PT ;  /* 0x000000ff0800720c */ /* 0x000fd40003f25270 */
[----:B------:R-:W-:Y:S02]  /*0950*/  @P0 VIADD R14, R14, 0x1 ;  /* 0x000000010e0e0836 */ /* 0x000fe40000000000 */
[----:B--2---:R-:W-:Y:S02]  /*0960*/  IMAD.MOV R10, RZ, RZ, -R11 ;  /* 0x000000ffff0a7224 */ /* 0x004fe400078e0a0b */
[----:B------:R-:W-:Y:S01]  /*0970*/  @!P2 IMAD.MOV R14, RZ, RZ, -R14 ;  /* 0x000000ffff0ea224 */ /* 0x000fe200078e0a0e */
[----:B------:R-:W-:Y:S01]  /*0980*/  @!P1 LOP3.LUT R14, RZ, R8, RZ, 0x33, !PT ;  /* 0x00000008ff0e9212 */ /* 0x000fe200078e33ff */
[----:B------:R-:W-:Y:S02]  /*0990*/  IMAD R15, R10, R13, RZ ;  /* 0x0000000d0a0f7224 */ /* 0x000fe400078e02ff */
[----:B------:R-:W-:Y:S01]  /*09a0*/  IMAD.MOV.U32 R10, RZ, RZ, RZ ;  /* 0x000000ffff0a7224 */ /* 0x000fe200078e00ff */
[----:B------:R-:W-:-:S03]  /*09b0*/  IABS R12, R14 ;  /* 0x0000000e000c7213 */ /* 0x000fc60000000000 */
[----:B------:R-:W-:Y:S01]  /*09c0*/  IMAD.HI.U32 R10, R11, R15, R10 ;  /* 0x0000000f0b0a7227 */ /* 0x000fe200078e000a */
[----:B------:R-:W-:-:S05]  /*09d0*/  IABS R15, R2 ;  /* 0x00000002000f7213 */ /* 0x000fca0000000000 */
[----:B------:R-:W-:-:S04]  /*09e0*/  IMAD.HI.U32 R11, R10, R12, RZ ;  /* 0x0000000c0a0b7227 */ /* 0x000fc800078e00ff */
[----:B------:R-:W-:Y:S02]  /*09f0*/  IMAD.MOV.U32 R10, RZ, RZ, R15 ;  /* 0x000000ffff0a7224 */ /* 0x000fe400078e000f */
[----:B------:R-:W-:Y:S02]  /*0a00*/  IMAD.MOV R16, RZ, RZ, -R11 ;  /* 0x000000ffff107224 */ /* 0x000fe400078e0a0b */
[----:B------:R-:W2:Y:S02]  /*0a10*/  I2F.RP R15, R10 ;  /* 0x0000000a000f7306 */ /* 0x000ea40000209400 */
[----:B------:R-:W-:-:S05]  /*0a20*/  IMAD R12, R13, R16, R12 ;  /* 0x000000100d0c7224 */ /* 0x000fca00078e020c */
[----:B------:R-:W-:Y:S01]  /*0a30*/  ISETP.GT.U32.AND P1, PT, R13, R12, PT ;  /* 0x0000000c0d00720c */ /* 0x000fe20003f24070 */
[----:B--2---:R-:W2:-:S12]  /*0a40*/  MUFU.RCP R15, R15 ;  /* 0x0000000f000f7308 */ /* 0x004e980000001000 */
[----:B------:R-:W-:Y:S02]  /*0a50*/  @!P1 IMAD.IADD R12, R12, 0x1, -R13 ;  /* 0x000000010c0c9824 */ /* 0x000fe400078e0a0d */
[----:B------:R-:W-:Y:S01]  /*0a60*/  @!P1 VIADD R11, R11, 0x1 ;  /* 0x000000010b0b9836 */ /* 0x000fe20000000000 */
[----:B------:R-:W-:Y:S02]  /*0a70*/  ISETP.NE.AND P1, PT, R9, RZ, PT ;  /* 0x000000ff0900720c */ /* 0x000fe40003f25270 */
[----:B------:R-:W-:Y:S02]  /*0a80*/  ISETP.GE.U32.AND P0, PT, R12, R13, PT ;  /* 0x0000000d0c00720c */ /* 0x000fe40003f06070 */
[----:B------:R-:W-:-:S04]  /*0a90*/  LOP3.LUT R12, R14, R9, RZ, 0x3c, !PT ;  /* 0x000000090e0c7212 */ /* 0x000fc800078e3cff */
[----:B------:R-:W-:Y:S01]  /*0aa0*/  ISETP.GE.AND P2, PT, R12, RZ, PT ;  /* 0x000000ff0c00720c */ /* 0x000fe20003f46270 */
[----:B--2---:R-:W-:-:S06]  /*0ab0*/  VIADD R13, R15, 0xffffffe ;  /* 0x0ffffffe0f0d7836 */ /* 0x004fcc0000000000 */
[----:B------:R-:W-:Y:S01]  /*0ac0*/  @P0 VIADD R11, R11, 0x1 ;  /* 0x000000010b0b0836 */ /* 0x000fe20000000000 */
[----:B------:R-:W2:Y:S05]  /*0ad0*/  F2I.FTZ.U32.TRUNC.NTZ R13, R13 ;  /* 0x0000000d000d7305 */ /* 0x000eaa000021f000 */
[----:B------:R-:W-:Y:S01]  /*0ae0*/  @!P2 IMAD.MOV R11, RZ, RZ, -R11 ;  /* 0x000000ffff0ba224 */ /* 0x000fe200078e0a0b */
[----:B------:R-:W-:Y:S02]  /*0af0*/  @!P1 LOP3.LUT R11, RZ, R9, RZ, 0x33, !PT ;  /* 0x00000009ff0b9212 */ /* 0x000fe400078e33ff */
[----:B------:R-:W-:-:S03]  /*0b00*/  ISETP.NE.AND P2, PT, R2, RZ, PT ;  /* 0x000000ff0200720c */ /* 0x000fc60003f45270 */
[----:B------:R-:W-:-:S04]  /*0b10*/  IMAD.MOV R12, RZ, RZ, -R11 ;  /* 0x000000ffff0c7224 */ /* 0x000fc800078e0a0b */
[--C-:B------:R-:W-:Y:S01]  /*0b20*/  IMAD R9, R9, R12, R14.reuse ;  /* 0x0000000c09097224 */ /* 0x100fe200078e020e */
[----:B------:R-:W-:Y:S01]  /*0b30*/  IABS R12, R2 ;  /* 0x00000002000c7213 */ /* 0x000fe20000000000 */
[----:B--2---:R-:W-:Y:S02]  /*0b40*/  IMAD.MOV R15, RZ, RZ, -R13 ;  /* 0x000000ffff0f7224 */ /* 0x004fe400078e0a0d */
[----:B------:R-:W-:Y:S01]  /*0b50*/  IMAD.MOV R14, RZ, RZ, -R14 ;  /* 0x000000ffff0e7224 */ /* 0x000fe200078e0a0e */
[----:B------:R-:W-:Y:S01]  /*0b60*/  IABS R17, R9 ;  /* 0x0000000900117213 */ /* 0x000fe20000000000 */
[----:B------:R-:W-:Y:S02]  /*0b70*/  IMAD.MOV R16, RZ, RZ, -R12 ;  /* 0x000000ffff107224 */ /* 0x000fe400078e0a0c */
[----:B------:R-:W-:Y:S02]  /*0b80*/  IMAD R15, R15, R10, RZ ;  /* 0x0000000a0f0f7224 */ /* 0x000fe400078e02ff */
[----:B------:R-:W-:-:S02]  /*0b90*/  IMAD.MOV.U32 R12, RZ, RZ, RZ ;  /* 0x000000ffff0c7224 */ /* 0x000fc400078e00ff */
[----:B------:R-:W-:Y:S02]  /*0ba0*/  IMAD R8, R8, R14, R7 ;  /* 0x0000000e08087224 */ /* 0x000fe400078e0207 */
[----:B------:R-:W-:-:S06]  /*0bb0*/  IMAD.HI.U32 R12, R13, R15, R12 ;  /* 0x0000000f0d0c7227 */ /* 0x000fcc00078e000c */
[----:B------:R-:W-:Y:S02]  /*0bc0*/  IMAD.HI.U32 R15, R12, R17, RZ ;  /* 0x000000110c0f7227 */ /* 0x000fe400078e00ff */
[----:B------:R-:W2:Y:S02]  /*0bd0*/  LDC.64 R12, c[0x0][0x420] ;  /* 0x00010800ff0c7b82 */ /* 0x000ea40000000a00 */
[----:B------:R-:W-:Y:S01]  /*0be0*/  IMAD R17, R15, R16, R17 ;  /* 0x000000100f117224 */ /* 0x000fe200078e0211 */
[----:B------:R-:W-:-:S04]  /*0bf0*/  LOP3.LUT R16, R9, R2, RZ, 0x3c, !PT ;  /* 0x0000000209107212 */ /* 0x000fc800078e3cff */
[----:B------:R-:W-:Y:S02]  /*0c00*/  ISETP.GT.U32.AND P1, PT, R10, R17, PT ;  /* 0x000000110a00720c */ /* 0x000fe40003f24070 */
[----:B------:R-:W-:-:S11]  /*0c10*/  ISETP.GE.AND P3, PT, R16, RZ, PT ;  /* 0x000000ff1000720c */ /* 0x000fd60003f66270 */
[----:B------:R-:W-:Y:S02]  /*0c20*/  @!P1 IMAD.IADD R17, R17, 0x1, -R10 ;  /* 0x0000000111119824 */ /* 0x000fe400078e0a0a */
[----:B------:R-:W-:-:S03]  /*0c30*/  @!P1 VIADD R15, R15, 0x1 ;  /* 0x000000010f0f9836 */ /* 0x000fc60000000000 */
[----:B------:R-:W-:Y:S01]  /*0c40*/  ISETP.GE.U32.AND P0, PT, R17, R10, PT ;  /* 0x0000000a1100720c */ /* 0x000fe20003f06070 */
[----:B------:R-:W-:Y:S02]  /*0c50*/  IMAD.MOV R10, RZ, RZ, -R7 ;  /* 0x000000ffff0a7224 */ /* 0x000fe400078e0a07 */
[----:B--2---:R-:W-:Y:S02]  /*0c60*/  IMAD R7, R8, UR26, -R13 ;  /* 0x0000001a08077c24 */ /* 0x004fe4000f8e0a0d */
[----:B------:R-:W-:Y:S02]  /*0c70*/  IMAD R19, R0, R10, R19 ;  /* 0x0000000a00137224 */ /* 0x000fe400078e0213 */
[----:B-----5:R-:W-:Y:S02]  /*0c80*/  IMAD R10, R18, R12, -R23 ;  /* 0x0000000c120a7224 */ /* 0x020fe400078e0a17 */
[----:B------:R-:W-:Y:S01]  /*0c90*/  IMAD R22, R19, UR27, -R22 ;  /* 0x0000001b13167c24 */ /* 0x000fe2000f8e0a16 */
[----:B------:R-:W2:Y:S01]  /*0ca0*/  LDC.64 R12, c[0x0][0x3e0] ;  /* 0x0000f800ff0c7b82 */ /* 0x000ea20000000a00 */
[----:B-1----:R-:W-:-:S02]  /*0cb0*/  IMAD R14, R10, UR15, RZ ;  /* 0x0000000f0a0e7c24 */ /* 0x002fc4000f8e02ff */
[----:B------:R-:W-:Y:S01]  /*0cc0*/  @P0 VIADD R15, R15, 0x1 ;  /* 0x000000010f0f0836 */ /* 0x000fe20000000000 */
[C---:B------:R-:W-:Y:S01]  /*0cd0*/  LOP3.LUT R20, R7.reuse, R22, RZ, 0xfc, !PT ;  /* 0x0000001607147212 */ /* 0x040fe200078efcff */
[C---:B------:R-:W-:Y:S01]  /*0ce0*/  IMAD R5, R22.reuse, UR14, RZ ;  /* 0x0000000e16057c24 */ /* 0x040fe2000f8e02ff */
[--C-:B------:R-:W-:Y:S01]  /*0cf0*/  SHF.R.S32.HI R16, RZ, 0x1f, R14.reuse ;  /* 0x0000001fff107819 */ /* 0x100fe2000001140e */
[----:B------:R-:W-:Y:S01]  /*0d00*/  IMAD R0, R7, UR13, RZ ;  /* 0x0000000d07007c24 */ /* 0x000fe2000f8e02ff */
[----:B0-----:R-:W-:Y:S01]  /*0d10*/  ISETP.GE.AND P1, PT, R22, UR17, PT ;  /* 0x0000001116007c0c */ /* 0x001fe2000bf26270 */
[----:B------:R-:W-:Y:S01]  /*0d20*/  @!P3 IMAD.MOV R15, RZ, RZ, -R15 ;  /* 0x000000ffff0fb224 */ /* 0x000fe200078e0a0f */
[----:B------:R-:W-:Y:S01]  /*0d30*/  @!P2 LOP3.LUT R15, RZ, R2, RZ, 0x33, !PT ;  /* 0x00000002ff0fa212 */ /* 0x000fe200078e33ff */
[----:B------:R-:W-:Y:S01]  /*0d40*/  VIADD R23, R10, 0x1 ;  /* 0x000000010a177836 */ /* 0x000fe20000000000 */
[----:B------:R-:W-:Y:S02]  /*0d50*/  IADD3 R17, P3, P4, R0, R5, R14 ;  /* 0x0000000500117210 */ /* 0x000fe40007c7e00e */
[----:B------:R-:W-:Y:S01]  /*0d60*/  SHF.R.S32.HI R14, RZ, 0x1f, R5 ;  /* 0x0000001fff0e7819 */ /* 0x000fe20000011405 */
[----:B------:R-:W-:Y:S01]  /*0d70*/  IMAD R15, R15, UR12, RZ ;  /* 0x0000000c0f0f7c24 */ /* 0x000fe2000f8e02ff */
[----:B------:R-:W-:Y:S01]  /*0d80*/  SHF.R.S32.HI R5, RZ, 0x1f, R0 ;  /* 0x0000001fff057819 */ /* 0x000fe20000011400 */
[----:B------:R-:W-:Y:S01]  /*0d90*/  IMAD R0, R11, UR19, RZ ;  /* 0x000000130b007c24 */ /* 0x000fe2000f8e02ff */
[----:B------:R-:W-:-:S02]  /*0da0*/  ISETP.GT.AND P0, PT, R20, -0x1, PT ;  /* 0xffffffff1400780c */ /* 0x000fc40003f04270 */
[----:B------:R-:W-:Y:S02]  /*0db0*/  IADD3.X R14, PT, PT, R5, R14, R16, P3, P4 ;  /* 0x0000000e050e7210 */ /* 0x000fe40001fe8410 */
[----:B------:R-:W-:Y:S02]  /*0dc0*/  ISETP.GE.OR P1, PT, R7, UR16, P1 ;  /* 0x0000001007007c0c */ /* 0x000fe40008f26670 */
[C---:B------:R-:W-:Y:S02]  /*0dd0*/  LOP3.LUT R5, R10.reuse, R7, R22, 0xfe, !PT ;  /* 0x000000070a057212 */ /* 0x040fe400078efe16 */
[----:B------:R-:W-:Y:S02]  /*0de0*/  ISETP.LT.OR P2, PT, R10, -0x1, !P0 ;  /* 0xffffffff0a00780c */ /* 0x000fe40004741670 */
[----:B------:R-:W-:Y:S01]  /*0df0*/  ISETP.LT.OR P1, PT, R5, RZ, P1 ;  /* 0x000000ff0500720c */ /* 0x000fe20000f21670 */
[----:B------:R-:W-:Y:S01]  /*0e00*/  IMAD R5, R9, UR25, RZ ;  /* 0x0000001909057c24 */ /* 0x000fe2000f8e02ff */
[----:B------:R-:W-:-:S02]  /*0e10*/  ISETP.GE.OR P2, PT, R7, UR16, P2 ;  /* 0x0000001007007c0c */ /* 0x000fc40009746670 */
[----:B------:R-:W-:Y:S01]  /*0e20*/  IADD3 R16, P3, P4, R15, R17, R0 ;  /* 0x000000110f107210 */ /* 0x000fe20007c7e000 */
[----:B--2---:R-:W-:Y:S01]  /*0e30*/  IMAD.WIDE R12, R5, 0x2, R12 ;  /* 0x00000002050c7825 */ /* 0x004fe200078e020c */
[----:B------:R-:W-:Y:S02]  /*0e40*/  SHF.R.S32.HI R0, RZ, 0x1f, R0 ;  /* 0x0000001fff007819 */ /* 0x000fe40000011400 */
[----:B------:R-:W-:Y:S02]  /*0e50*/  SHF.R.S32.HI R15, RZ, 0x1f, R15 ;  /* 0x0000001fff0f7819 */ /* 0x000fe4000001140f */
[----:B------:R-:W-:Y:S02]  /*0e60*/  ISETP.GE.OR P1, PT, R10, UR18, P1 ;  /* 0x000000120a007c0c */ /* 0x000fe40008f26670 */
[----:B------:R-:W-:Y:S02]  /*0e70*/  ISETP.GE.OR P2, PT, R22, UR17, P2 ;  /* 0x0000001116007c0c */ /* 0x000fe40009746670 */
[C---:B------:R-:W-:Y:S01]  /*0e80*/  ISETP.LT.OR P0, PT, R10.reuse, -0x2, !P0 ;  /* 0xfffffffe0a00780c */ /* 0x040fe20004701670 */
[----:B------:R-:W-:Y:S01]  /*0e90*/  VIADD R5, R10, 0x2 ;  /* 0x000000020a057836 */ /* 0x000fe20000000000 */
[----:B------:R-:W-:Y:S01]  /*0ea0*/  IADD3.X R15, PT, PT, R15, R14, R0, P3, P4 ;  /* 0x0000000e0f0f7210 */ /* 0x000fe20001fe8400 */
[----:B------:R-:W2:Y:S01]  /*0eb0*/  LDG.E.U16 R24, desc[UR10][R12.64+0x2] ;  /* 0x0000020a0c187981 */ /* 0x000ea2000c1e1500 */
[----:B------:R-:W-:-:S02]  /*0ec0*/  LEA R14, P3, R16, UR28, 0x1 ;  /* 0x0000001c100e7c11 */ /* 0x000fc4000f8608ff */
[----:B------:R-:W-:Y:S01]  /*0ed0*/  ISETP.GE.OR P2, PT, R23, UR18, P2 ;  /* 0x0000001217007c0c */ /* 0x000fe20009746670 */
[----:B------:R-:W3:Y:S01]  /*0ee0*/  LDG.E.U16 R21, desc[UR10][R12.64+0x4] ;  /* 0x0000040a0c157981 */ /* 0x000ee2000c1e1500 */
[----:B------:R-:W-:Y:S02]  /*0ef0*/  LEA.HI.X R15, R16, UR29, R15, 0x1, P3 ;  /* 0x0000001d100f7c11 */ /* 0x000fe400098f0c0f */
[----:B------:R-:W-:Y:S01]  /*0f00*/  ISETP.GE.OR P0, PT, R7, UR16, P0 ;  /* 0x0000001007007c0c */ /* 0x000fe20008706670 */
[----:B------:R-:W4:Y:S04]  /*0f10*/  LDG.E.U16 R16, desc[UR10][R12.64] ;  /* 0x0000000a0c107981 */ /* 0x000f28000c1e1500 */
[----:B------:R-:W5:Y:S01]  /*0f20*/  @!P1 LDG.E.U16 R0, desc[UR10][R14.64] ;  /* 0x0000000a0e009981 */ /* 0x000f62000c1e1500 */
[----:B------:R-:W-:-:S03]  /*0f30*/  ISETP.GE.OR P0, PT, R22, UR17, P0 ;  /* 0x0000001116007c0c */ /* 0x000fc60008706670 */
[----:B------:R-:W3:Y:S01]  /*0f40*/  @!P2 LDG.E.U16 R26, desc[UR10][R14.64+0x2] ;  /* 0x0000020a0e1aa981 */ /* 0x000ee2000c1e1500 */
[----:B------:R-:W-:-:S13]  /*0f50*/  ISETP.GE.OR P3, PT, R5, UR18, P0 ;  /* 0x0000001205007c0c */ /* 0x000fda0008766670 */
[----:B------:R0:W3:Y:S01]  /*0f60*/  @!P3 LDG.E.U16 R17, desc[UR10][R14.64+0x4] ;  /* 0x0000040a0e11b981 */ /* 0x0000e2000c1e1500 */
[----:B------:R-:W-:-:S04]  /*0f70*/  ISETP.GT.AND P0, PT, R22, -0x2, PT ;  /* 0xfffffffe1600780c */ /* 0x000fc80003f04270 */
[----:B------:R-:W-:Y:S01]  /*0f80*/  ISETP.GT.AND P4, PT, R7, -0x1, P0 ;  /* 0xffffffff0700780c */ /* 0x000fe20000784270 */
[----:B------:R-:W-:-:S03]  /*0f90*/  VIADD R20, R22, 0x1 ;  /* 0x0000000116147836 */ /* 0x000fc60000000000 */
[----:B------:R-:W-:-:S04]  /*0fa0*/  ISETP.LT.OR P5, PT, R10, RZ, !P4 ;  /* 0x000000ff0a00720c */ /* 0x000fc800067a1670 */
[----:B------:R-:W-:Y:S01]  /*0fb0*/  ISETP.GE.OR P5, PT, R7, UR16, P5 ;  /* 0x0000001007007c0c */ /* 0x000fe2000afa6670 */
[----:B------:R-:W-:Y:S02]  /*0fc0*/  IMAD.U32 R29, RZ, RZ, UR18 ;  /* 0x00000012ff1d7e24 */ /* 0x000fe4000f8e00ff */
[----:B--2---:R-:W-:Y:S02]  /*0fd0*/  IMAD.U32 R27, R24, 0x10000, RZ ;  /* 0x00010000181b7824 */ /* 0x004fe400078e00ff */
[----:B----4-:R-:W-:Y:S02]  /*0fe0*/  IMAD.U32 R16, R16, 0x10000, RZ ;  /* 0x0001000010107824 */ /* 0x010fe400078e00ff */
[----:B-----5:R-:W-:Y:S02]  /*0ff0*/  @!P1 IMAD.U32 R25, R0, 0x10000, RZ ;  /* 0x0001000000199824 */ /* 0x020fe400078e00ff */
[----:B------:R-:W-:Y:S02]  /*1000*/  IMAD.MOV.U32 R0, RZ, RZ, RZ ;  /* 0x000000ffff007224 */ /* 0x000fe400078e00ff */
[----:B------:R-:W-:Y:S01]  /*1010*/  @!P1 FFMA.FTZ R0, R16, R25, RZ ;  /* 0x0000001910009223 */ /* 0x000fe200000100ff */
[----:B---3--:R-:W-:Y:S01]  /*1020*/  @!P2 IMAD.U32 R25, R26, 0x10000, RZ ;  /* 0x000100001a19a824 */ /* 0x008fe200078e00ff */
[----:B------:R-:W-:-:S03]  /*1030*/  ISETP.GE.OR P1, PT, R20, UR17, P5 ;  /* 0x0000001114007c0c */ /* 0x000fc6000af26670 */
[----:B------:R-:W-:Y:S01]  /*1040*/  @!P2 FFMA.FTZ R0, R27, R25, R0 ;  /* 0x000000191b00a223 */ /* 0x000fe20000010000 */
[C---:B------:R-:W-:Y:S02]  /*1050*/  ISETP.LT.OR P2, PT, R10.reuse, -0x1, !P4 ;  /* 0xffffffff0a00780c */ /* 0x040fe40006741670 */
[----:B------:R-:W-:Y:S01]  /*1060*/  ISETP.GE.OR P1, PT, R10, UR18, P1 ;  /* 0x000000120a007c0c */ /* 0x000fe20008f26670 */
[----:B------:R-:W-:Y:S01]  /*1070*/  IMAD.U32 R25, RZ, RZ, UR18 ;  /* 0x00000012ff197e24 */ /* 0x000fe2000f8e00ff */
[----:B------:R-:W-:Y:S01]  /*1080*/  ISETP.GE.OR P2, PT, R7, UR16, P2 ;  /* 0x0000001007007c0c */ /* 0x000fe20009746670 */
[----:B------:R-:W-:Y:S01]  /*1090*/  IMAD.U32 R16, RZ, RZ, UR9 ;  /* 0x00000009ff107e24 */ /* 0x000fe2000f8e00ff */
[----:B0-----:R-:W-:Y:S01]  /*10a0*/  LEA R14, P5, R29, R14, 0x1 ;  /* 0x0000000e1d0e7211 */ /* 0x001fe200078a08ff */
[----:B------:R-:W-:Y:S01]  /*10b0*/  IMAD.U32 R21, R21, 0x10000, RZ ;  /* 0x0001000015157824 */ /* 0x000fe200078e00ff */
[----:B------:R-:W-:Y:S01]  /*10c0*/  ISETP.GE.OR P2, PT, R20, UR17, P2 ;  /* 0x0000001114007c0c */ /* 0x000fe20009746670 */
[----:B------:R-:W-:Y:S01]  /*10d0*/  @!P3 IMAD.U32 R17, R17, 0x10000, RZ ;  /* 0x000100001111b824 */ /* 0x000fe200078e00ff */
[----:B------:R-:W-:-:S02]  /*10e0*/  LEA.HI.X R15, R25, R15, R16, 0x1, P5 ;  /* 0x0000000f190f7211 */ /* 0x000fc400028f0c10 */
[----:B------:R-:W-:Y:S01]  /*10f0*/  ISETP.GE.OR P2, PT, R23, UR18, P2 ;  /* 0x0000001217007c0c */ /* 0x000fe20009746670 */
[----:B------:R-:W-:Y:S01]  /*1100*/  @!P3 FFMA.FTZ R0, R21, R17, R0 ;  /* 0x000000111500b223 */ /* 0x000fe20000010000 */
[----:B------:R-:W-:Y:S01]  /*1110*/  ISETP.LT.OR P4, PT, R10, -0x2, !P4 ;  /* 0xfffffffe0a00780c */ /* 0x000fe20006781670 */
[----:B------:R-:W2:Y:S04]  /*1120*/  LDG.E.U16 R21, desc[UR10][R12.64+0x6] ;  /* 0x0000060a0c157981 */ /* 0x000ea8000c1e1500 */
[----:B------:R-:W3:Y:S01]  /*1130*/  @!P1 LDG.E.U16 R24, desc[UR10][R14.64] ;  /* 0x0000000a0e189981 */ /* 0x000ee2000c1e1500 */
[----:B------:R-:W-:-:S03]  /*1140*/  ISETP.GE.OR P4, PT, R7, UR16, P4 ;  /* 0x0000001007007c0c */ /* 0x000fc6000a786670 */
[----:B------:R-:W4:Y:S01]  /*1150*/  LDG.E.U16 R25, desc[UR10][R12.64+0x8] ;  /* 0x0000080a0c197981 */ /* 0x000f22000c1e1500 */
[----:B------:R-:W-:-:S03]  /*1160*/  ISETP.GE.OR P4, PT, R20, UR17, P4 ;  /* 0x0000001114007c0c */ /* 0x000fc6000a786670 */
[----:B------:R-:W5:Y:S01]  /*1170*/  @!P2 LDG.E.U16 R26, desc[UR10][R14.64+0x2] ;  /* 0x0000020a0e1aa981 */ /* 0x000f62000c1e1500 */
[----:B------:R-:W-:-:S03]  /*1180*/  ISETP.GE.OR P4, PT, R5, UR18, P4 ;  /* 0x0000001205007c0c */ /* 0x000fc6000a786670 */
[----:B------:R-:W5:Y:S10]  /*1190*/  LDG.E.U16 R17, desc[UR10][R12.64+0xa] ;  /* 0x00000a0a0c117981 */ /* 0x000f74000c1e1500 */
[----:B------:R0:W5:Y:S01]  /*11a0*/  @!P4 LDG.E.U16 R16, desc[UR10][R14.64+0x4] ;  /* 0x0000040a0e10c981 */ /* 0x000162000c1e1500 */
[----:B------:R-:W-:Y:S01]  /*11b0*/  ISETP.GT.AND P3, PT, R22, -0x3, PT ;  /* 0xfffffffd1600780c */ /* 0x000fe20003f64270 */
[----:B--2---:R-:W-:-:S02]  /*11c0*/  IMAD.U32 R27, R21, 0x10000, RZ ;  /* 0x00010000151b7824 */ /* 0x004fc400078e00ff */
[----:B---3--:R-:W-:-:S04]  /*11d0*/  @!P1 IMAD.U32 R21, R24, 0x10000, RZ ;  /* 0x0001000018159824 */ /* 0x008fc800078e00ff */
[----:B------:R-:W-:Y:S01]  /*11e0*/  @!P1 FFMA.FTZ R0, R27, R21, R0 ;  /* 0x000000151b009223 */ /* 0x000fe20000010000 */
[----:B------:R-:W-:Y:S01]  /*11f0*/  ISETP.GT.AND P1, PT, R7, -0x1, P3 ;  /* 0xffffffff0700780c */ /* 0x000fe20001f24270 */
[----:B----4-:R-:W-:Y:S02]  /*1200*/  IMAD.U32 R27, R25, 0x10000, RZ ;  /* 0x00010000191b7824 */ /* 0x010fe400078e00ff */
[----:B-----5:R-:W-:Y:S01]  /*1210*/  @!P2 IMAD.U32 R25, R26, 0x10000, RZ ;  /* 0x000100001a19a824 */ /* 0x020fe200078e00ff */
[----:B------:R-:W-:Y:S01]  /*1220*/  ISETP.LT.OR P5, PT, R10, RZ, !P1 ;  /* 0x000000ff0a00720c */ /* 0x000fe20004fa1670 */
[----:B------:R-:W-:Y:S02]  /*1230*/  VIADD R21, R22, 0x2 ;  /* 0x0000000216157836 */ /* 0x000fe40000000000 */
[----:B------:R-:W-:Y:S01]  /*1240*/  @!P2 FFMA.FTZ R0, R27, R25, R0 ;  /* 0x000000191b00a223 */ /* 0x000fe20000010000 */
[----:B------:R-:W-:Y:S01]  /*1250*/  ISETP.GE.OR P5, PT, R7, UR16, P5 ;  /* 0x0000001007007c0c */ /* 0x000fe2000afa6670 */
[----:B------:R-:W-:-:S03]  /*1260*/  IMAD.U32 R25, RZ, RZ, UR18 ;  /* 0x00000012ff197e24 */ /* 0x000fc6000f8e00ff */
[----:B------:R-:W-:Y:S01]  /*1270*/  ISETP.GE.OR P5, PT, R21, UR17, P5 ;  /* 0x0000001115007c0c */ /* 0x000fe2000afa6670 */
[----:B------:R-:W-:Y:S01]  /*1280*/  IMAD.U32 R27, RZ, RZ, UR18 ;  /* 0x00000012ff1b7e24 */ /* 0x000fe2000f8e00ff */
[----:B0-----:R-:W-:Y:S01]  /*1290*/  LEA R14, P2, R25, R14, 0x1 ;  /* 0x0000000e190e7211 */ /* 0x001fe200078408ff */
[----:B------:R-:W-:Y:S01]  /*12a0*/  IMAD.U32 R24, RZ, RZ, UR9 ;  /* 0x00000009ff187e24 */ /* 0x000fe2000f8e00ff */
[----:B------:R-:W-:Y:S01]  /*12b0*/  ISETP.GE.OR P5, PT, R10, UR18, P5 ;  /* 0x000000120a007c0c */ /* 0x000fe2000afa6670 */
[----:B------:R-:W-:-:S03]  /*12c0*/  IMAD.U32 R25, R17, 0x10000, RZ ;  /* 0x0001000011197824 */ /* 0x000fc600078e00ff */
[----:B------:R-:W-:Y:S02]  /*12d0*/  LEA.HI.X R15, R27, R15, R24, 0x1, P2 ;  /* 0x0000000f1b0f7211 */ /* 0x000fe400010f0c18 */
[----:B------:R-:W-:Y:S01]  /*12e0*/  ISETP.LT.OR P2, PT, R10, -0x1, !P1 ;  /* 0xffffffff0a00780c */ /* 0x000fe20004f41670 */
[----:B------:R-:W-:Y:S02]  /*12f0*/  @!P4 IMAD.U32 R17, R16, 0x10000, RZ ;  /* 0x000100001011c824 */ /* 0x000fe400078e00ff */
[----:B------:R-:W2:Y:S01]  /*1300*/  LDG.E.U16 R16, desc[UR10][R12.64+0xc] ;  /* 0x00000c0a0c107981 */ /* 0x000ea2000c1e1500 */
[----:B------:R-:W-:Y:S01]  /*1310*/  ISETP.GE.OR P2, PT, R7, UR16, P2 ;  /* 0x0000001007007c0c */ /* 0x000fe20009746670 */
[----:B------:R-:W-:Y:S02]  /*1320*/  @!P4 FFMA.FTZ R0, R25, R17, R0 ;  /* 0x000000111900c223 */ /* 0x000fe40000010000 */
[----:B------:R-:W3:Y:S01]  /*1330*/  @!P5 LDG.E.U16 R17, desc[UR10][R14.64] ;  /* 0x0000000a0e11d981 */ /* 0x000ee2000c1e1500 */
[----:B------:R-:W-:-:S03]  /*1340*/  ISETP.GE.OR P2, PT, R21, UR17, P2 ;  /* 0x0000001115007c0c */ /* 0x000fc60009746670 */
[----:B------:R-:W4:Y:S01]  /*1350*/  LDG.E.U16 R25, desc[UR10][R12.64+0xe] ;  /* 0x00000e0a0c197981 */ /* 0x000f22000c1e1500 */
[----:B------:R-:W-:-:S13]  /*1360*/  ISETP.GE.OR P2, PT, R23, UR18, P2 ;  /* 0x0000001217007c0c */ /* 0x000fda0009746670 */
[----:B------:R-:W5:Y:S01]  /*1370*/  @!P2 LDG.E.U16 R23, desc[UR10][R14.64+0x2] ;  /* 0x0000020a0e17a981 */ /* 0x000f62000c1e1500 */
[----:B------:R-:W-:-:S04]  /*1380*/  ISETP.LT.OR P1, PT, R10, -0x2, !P1 ;  /* 0xfffffffe0a00780c */ /* 0x000fc80004f21670 */
[----:B------:R-:W-:-:S04]  /*1390*/  ISETP.GE.OR P1, PT, R7, UR16, P1 ;  /* 0x0000001007007c0c */ /* 0x000fc80008f26670 */
[----:B------:R-:W-:-:S04]  /*13a0*/  ISETP.GE.OR P1, PT, R21, UR17, P1 ;  /* 0x0000001115007c0c */ /* 0x000fc80008f26670 */
[----:B------:R-:W-:Y:S02]  /*13b0*/  ISETP.GE.OR P4, PT, R5, UR18, P1 ;  /* 0x0000001205007c0c */ /* 0x000fe40008f86670 */
[----:B------:R-:W-:Y:S01]  /*13c0*/  ISETP.GT.AND P1, PT, R22, -0x1, PT ;  /* 0xffffffff1600780c */ /* 0x000fe20003f24270 */
[----:B------:R-:W-:Y:S01]  /*13d0*/  VIADD R24, R7, 0x1 ;  /* 0x0000000107187836 */ /* 0x000fe20000000000 */
[----:B------:R-:W-:Y:S02]  /*13e0*/  USHF.L.U32 UR8, UR5, 0x1, URZ ;  /* 0x0000000105087899 */ /* 0x000fe400080006ff */
[----:B------:R-:W-:Y:S01]  /*13f0*/  USHF.L.U64.HI UR24, UR5, 0x1, UR7 ;  /* 0x0000000105187899 */ /* 0x000fe20008010207 */
[----:B--2---:R-:W-:-:S06]  /*1400*/  IMAD.U32 R27, R16, 0x10000, RZ ;  /* 0x00010000101b7824 */ /* 0x004fcc00078e00ff */
[----:B------:R0:W2:Y:S01]  /*1410*/  @!P4 LDG.E.U16 R16, desc[UR10][R14.64+0x4] ;  /* 0x0000040a0e10c981 */ /* 0x0000a2000c1e1500 */
[----:B---3--:R-:W-:-:S04]  /*1420*/  @!P5 IMAD.U32 R17, R17, 0x10000, RZ ;  /* 0x000100001111d824 */ /* 0x008fc800078e00ff */
[----:B------:R-:W-:Y:S01]  /*1430*/  @!P5 FFMA.FTZ R0, R27, R17, R0 ;  /* 0x000000111b00d223 */ /* 0x000fe20000010000 */
[----:B------:R-:W-:Y:S01]  /*1440*/  ISETP.GT.AND P5, PT, R7, -0x2, P1 ;  /* 0xfffffffe0700780c */ /* 0x000fe20000fa4270 */
[----:B------:R-:W3:Y:S03]  /*1450*/  LDG.E.U16 R17, desc[UR10][R12.64+0x10] ;  /* 0x0000100a0c117981 */ /* 0x000ee6000c1e1500 */
[----:B------:R-:W-:Y:S01]  /*1460*/  ISETP.LT.OR P6, PT, R10, RZ, !P5 ;  /* 0x000000ff0a00720c */ /* 0x000fe20006fc1670 */
[----:B----4-:R-:W-:-:S03]  /*1470*/  IMAD.U32 R25, R25, 0x10000, RZ ;  /* 0x0001000019197824 */ /* 0x010fc600078e00ff */
[----:B------:R-:W-:-:S04]  /*1480*/  ISETP.GE.OR P6, PT, R24, UR16, P6 ;  /* 0x0000001018007c0c */ /* 0x000fc8000b7c6670 */
[----:B------:R-:W-:Y:S01]  /*1490*/  ISETP.GE.OR P6, PT, R22, UR17, P6 ;  /* 0x0000001116007c0c */ /* 0x000fe2000b7c6670 */
[----:B-----5:R-:W-:-:S04]  /*14a0*/  @!P2 IMAD.U32 R23, R23, 0x10000, RZ ;  /* 0x000100001717a824 */ /* 0x020fc800078e00ff */
[----:B------:R-:W-:Y:S01]  /*14b0*/  @!P2 FFMA.FTZ R0, R25, R23, R0 ;  /* 0x000000171900a223 */ /* 0x000fe20000010000 */
[----:B------:R-:W-:Y:S01]  /*14c0*/  ISETP.GE.OR P2, PT, R10, UR18, P6 ;  /* 0x000000120a007c0c */ /* 0x000fe2000b746670 */
[----:B------:R-:W4:Y:S01]  /*14d0*/  LDG.E.U16 R23, desc[UR10][R12.64+0x12] ;  /* 0x0000120a0c177981 */ /* 0x000f22000c1e1500 */
[----:B0-----:R-:W-:-:S04]  /*14e0*/  IADD3 R14, P6, PT, R14, UR8, RZ ;  /* 0x000000080e0e7c10 */ /* 0x001fc8000ffde0ff */
[----:B------:R-:W-:-:S07]  /*14f0*/  IADD3.X R15, PT, PT, R15, UR24, RZ, P6, !PT ;  /* 0x000000180f0f7c10 */ /* 0x000fce000b7fe4ff */
[----:B------:R-:W5:Y:S01]  /*1500*/  @!P2 LDG.E.U16 R26, desc[UR10][R14.64] ;  /* 0x0000000a0e1aa981 */ /* 0x000f62000c1e1500 */
[----:B---3--:R-:W-:Y:S02]  /*1510*/  IMAD.U32 R25, R17, 0x10000, RZ ;  /* 0x0001000011197824 */ /* 0x008fe400078e00ff */
[----:B--2---:R-:W-:Y:S02]  /*1520*/  @!P4 IMAD.U32 R17, R16, 0x10000, RZ ;  /* 0x000100001011c824 */ /* 0x004fe400078e00ff */
[----:B------:R-:W2:Y:S02]  /*1530*/  LDG.E.U16 R16, desc[UR10][R12.64+0x14] ;  /* 0x0000140a0c107981 */ /* 0x000ea4000c1e1500 */
[----:B------:R-:W-:Y:S01]  /*1540*/  @!P4 FFMA.FTZ R0, R25, R17, R0 ;  /* 0x000000111900c223 */ /* 0x000fe20000010000 */
[C---:B------:R-:W-:Y:S01]  /*1550*/  ISETP.LT.OR P4, PT, R10.reuse, -0x1, !P5 ;  /* 0xffffffff0a00780c */ /* 0x040fe20006f81670 */
[----:B------:R-:W-:-:S03]  /*1560*/  VIADD R25, R10, 0x1 ;  /* 0x000000010a197836 */ /* 0x000fc60000000000 */
[----:B------:R-:W-:-:S04]  /*1570*/  ISETP.GE.OR P4, PT, R24, UR16, P4 ;  /* 0x0000001018007c0c */ /* 0x000fc8000a786670 */
[----:B------:R-:W-:-:S04]  /*1580*/  ISETP.GE.OR P4, PT, R22, UR17, P4 ;  /* 0x0000001116007c0c */ /* 0x000fc8000a786670 */
[----:B------:R-:W-:Y:S01]  /*1590*/  ISETP.GE.OR P4, PT, R25, UR18, P4 ;  /* 0x0000001219007c0c */ /* 0x000fe2000a786670 */
[----:B----4-:R-:W-:Y:S02]  /*15a0*/  IMAD.U32 R23, R23, 0x10000, RZ ;  /* 0x0001000017177824 */ /* 0x010fe400078e00ff */
[----:B-----5:R-:W-:Y:S01]  /*15b0*/  @!P2 IMAD.U32 R17, R26, 0x10000, RZ ;  /* 0x000100001a11a824 */ /* 0x020fe200078e00ff */
[----:B------:R-:W-:Y:S01]  /*15c0*/  ISETP.LT.OR P5, PT, R10, -0x2, !P5 ;  /* 0xfffffffe0a00780c */ /* 0x000fe20006fa1670 */
[----:B------:R-:W3:Y:S02]  /*15d0*/  LDG.E.U16 R26, desc[UR10][R12.64+0x16] ;  /* 0x0000160a0c1a7981 */ /* 0x000ee4000c1e1500 */
[----:B------:R-:W-:-:S06]  /*15e0*/  @!P2 FFMA.FTZ R0, R23, R17, R0 ;  /* 0x000000111700a223 */ /* 0x000fcc0000010000 */
[----:B------:R-:W4:Y:S01]  /*15f0*/  @!P4 LDG.E.U16 R17, desc[UR10][R14.64+0x2] ;  /* 0x0000020a0e11c981 */ /* 0x000f22000c1e1500 */
[----:B------:R-:W-:-:S04]  /*1600*/  ISETP.GE.OR P5, PT, R24, UR16, P5 ;  /* 0x0000001018007c0c */ /* 0x000fc8000afa6670 */
[----:B------:R-:W-:-:S04]  /*1610*/  ISETP.GE.OR P5, PT, R22, UR17, P5 ;  /* 0x0000001116007c0c */ /* 0x000fc8000afa6670 */
[----:B------:R-:W-:-:S13]  /*1620*/  ISETP.GE.OR P5, PT, R5, UR18, P5 ;  /* 0x0000001205007c0c */ /* 0x000fda000afa6670 */
[----:B------:R3:W5:Y:S01]  /*1630*/  @!P5 LDG.E.U16 R27, desc[UR10][R14.64+0x4] ;  /* 0x0000040a0e1bd981 */ /* 0x000762000c1e1500 */
[----:B--2---:R-:W-:Y:S02]  /*1640*/  IMAD.U32 R23, R16, 0x10000, RZ ;  /* 0x0001000010177824 */ /* 0x004fe400078e00ff */
[----:B----4-:R-:W-:-:S04]  /*1650*/  @!P4 IMAD.U32 R17, R17, 0x10000, RZ ;  /* 0x000100001111c824 */ /* 0x010fc800078e00ff */
[----:B------:R-:W-:Y:S01]  /*1660*/  @!P4 FFMA.FTZ R0, R23, R17, R0 ;  /* 0x000000111700c223 */ /* 0x000fe20000010000 */
[----:B------:R-:W-:Y:S02]  /*1670*/  IMAD.U32 R17, RZ, RZ, UR18 ;  /* 0x00000012ff117e24 */ /* 0x000fe4000f8e00ff */
[----:B------:R-:W-:-:S03]  /*1680*/  IMAD.U32 R23, RZ, RZ, UR9 ;  /* 0x00000009ff177e24 */ /* 0x000fc6000f8e00ff */
[C---:B------:R-:W-:Y:S02]  /*1690*/  LEA R16, P2, R17.reuse, R14, 0x1 ;  /* 0x0000000e11107211 */ /* 0x040fe400078408ff */
[----:B------:R-:W2:Y:S02]  /*16a0*/  LDG.E.U16 R14, desc[UR10][R12.64+0x18] ;  /* 0x0000180a0c0e7981 */ /* 0x000ea4000c1e1500 */
[----:B------:R-:W-:Y:S02]  /*16b0*/  LEA.HI.X R17, R17, R15, R23, 0x1, P2 ;  /* 0x0000000f11117211 */ /* 0x000fe400010f0c17 */
[----:B------:R-:W-:Y:S02]  /*16c0*/  ISETP.GE.AND P2, PT, R10, RZ, PT ;  /* 0x000000ff0a00720c */ /* 0x000fe40003f46270 */
[----:B------:R-:W-:-:S04]  /*16d0*/  VIMNMX R23, PT, PT, R22, R7, PT ;  /* 0x0000000716177248 */ /* 0x000fc80003fe0100 */
[----:B------:R-:W-:-:S04]  /*16e0*/  ISETP.LT.OR P4, PT, R23, -0x1, !P2 ;  /* 0xffffffff1700780c */ /* 0x000fc80005781670 */
[----:B------:R-:W-:-:S04]  /*16f0*/  ISETP.GE.OR P4, PT, R24, UR16, P4 ;  /* 0x0000001018007c0c */ /* 0x000fc8000a786670 */
[----:B------:R-:W-:-:S04]  /*1700*/  ISETP.GE.OR P4, PT, R20, UR17, P4 ;  /* 0x0000001114007c0c */ /* 0x000fc8000a786670 */
[----:B------:R-:W-:Y:S01]  /*1710*/  ISETP.GE.OR P4, PT, R10, UR18, P4 ;  /* 0x000000120a007c0c */ /* 0x000fe2000a786670 */
[----:B---3--:R-:W-:Y:S02]  /*1720*/  IMAD.U32 R15, R26, 0x10000, RZ ;  /* 0x000100001a0f7824 */ /* 0x008fe400078e00ff */
[----:B-----5:R-:W-:-:S04]  /*1730*/  @!P5 IMAD.U32 R27, R27, 0x10000, RZ ;  /* 0x000100001b1bd824 */ /* 0x020fc800078e00ff */
[----:B------:R-:W-:-:S06]  /*1740*/  @!P5 FFMA.FTZ R0, R15, R27, R0 ;  /* 0x0000001b0f00d223 */ /* 0x000fcc0000010000 */
[----:B------:R-:W3:Y:S01]  /*1750*/  @!P4 LDG.E.U16 R15, desc[UR10][R16.64] ;  /* 0x0000000a100fc981 */ /* 0x000ee2000c1e1500 */
[----:B------:R-:W-:Y:S01]  /*1760*/  ISETP.GT.AND P5, PT, R23, -0x2, PT ;  /* 0xfffffffe1700780c */ /* 0x000fe20003fa4270 */
[----:B--2---:R-:W-:Y:S02]  /*1770*/  IMAD.U32 R27, R14, 0x10000, RZ ;  /* 0x000100000e1b7824 */ /* 0x004fe400078e00ff */
[----:B---3--:R-:W-:-:S04]  /*1780*/  @!P4 IMAD.U32 R15, R15, 0x10000, RZ ;  /* 0x000100000f0fc824 */ /* 0x008fc800078e00ff */
[----:B------:R-:W-:Y:S01]  /*1790*/  @!P4 FFMA.FTZ R0, R27, R15, R0 ;  /* 0x0000000f1b00c223 */ /* 0x000fe20000010000 */
[----:B------:R-:W-:Y:S01]  /*17a0*/  ISETP.LT.OR P4, PT, R10, -0x1, !P5 ;  /* 0xffffffff0a00780c */ /* 0x000fe20006f81670 */
[----:B------:R-:W2:Y:S03]  /*17b0*/  LDG.E.U16 R15, desc[UR10][R12.64+0x1a] ;  /* 0x00001a0a0c0f7981 */ /* 0x000ea6000c1e1500 */
[----:B------:R-:W-:Y:S01]  /*17c0*/  ISETP.GE.OR P4, PT, R24, UR16, P4 ;  /* 0x0000001018007c0c */ /* 0x000fe2000a786670 */
[----:B------:R-:W3:Y:S01]  /*17d0*/  LDG.E.U16 R27, desc[UR10][R12.64+0x1c] ;  /* 0x00001c0a0c1b7981 */ /* 0x000ee2000c1e1500 */
[----:B------:R-:W-:Y:S02]  /*17e0*/  ISETP.LT.OR P5, PT, R10, -0x2, !P5 ;  /* 0xfffffffe0a00780c */ /* 0x000fe40006fa1670 */
[----:B------:R-:W-:Y:S02]  /*17f0*/  ISETP.GE.OR P4, PT, R20, UR17, P4 ;  /* 0x0000001114007c0c */ /* 0x000fe4000a786670 */
[----:B------:R-:W-:-:S02]  /*1800*/  ISETP.GE.OR P5, PT, R24, UR16, P5 ;  /* 0x0000001018007c0c */ /* 0x000fc4000afa6670 */
[----:B------:R-:W-:Y:S02]  /*1810*/  ISETP.GE.OR P4, PT, R25, UR18, P4 ;  /* 0x0000001219007c0c */ /* 0x000fe4000a786670 */
[----:B------:R-:W-:-:S04]  /*1820*/  ISETP.GE.OR P5, PT, R20, UR17, P5 ;  /* 0x0000001114007c0c */ /* 0x000fc8000afa6670 */
[----:B------:R-:W-:-:S07]  /*1830*/  ISETP.GE.OR P5, PT, R5, UR18, P5 ;  /* 0x0000001205007c0c */ /* 0x000fce000afa6670 */
[----:B------:R-:W4:Y:S06]  /*1840*/  @!P4 LDG.E.U16 R26, desc[UR10][R16.64+0x2] ;  /* 0x0000020a101ac981 */ /* 0x000f2c000c1e1500 */
[----:B------:R-:W5:Y:S01]  /*1850*/  @!P5 LDG.E.U16 R14, desc[UR10][R16.64+0x4] ;  /* 0x0000040a100ed981 */ /* 0x000f62000c1e1500 */
[----:B------:R-:W-:-:S04]  /*1860*/  ISETP.GT.AND P3, PT, R7, -0x2, P3 ;  /* 0xfffffffe0700780c */ /* 0x000fc80001f64270 */
[----:B------:R-:W-:Y:S01]  /*1870*/  ISETP.LT.OR P6, PT, R10, -0x1, !P3 ;  /* 0xffffffff0a00780c */ /* 0x000fe20005fc1670 */
[----:B--2---:R-:W-:Y:S02]  /*1880*/  IMAD.U32 R29, R15, 0x10000, RZ ;  /* 0x000100000f1d7824 */ /* 0x004fe400078e00ff */
[----:B---3--:R-:W-:Y:S02]  /*1890*/  IMAD.U32 R27, R27, 0x10000, RZ ;  /* 0x000100001b1b7824 */ /* 0x008fe400078e00ff */
[----:B----4-:R-:W-:-:S04]  /*18a0*/  @!P4 IMAD.U32 R15, R26, 0x10000, RZ ;  /* 0x000100001a0fc824 */ /* 0x010fc800078e00ff */
[----:B------:R-:W-:Y:S01]  /*18b0*/  @!P4 FFMA.FTZ R0, R29, R15, R0 ;  /* 0x0000000f1d00c223 */ /* 0x000fe20000010000 */
[----:B------:R-:W-:Y:S01]  /*18c0*/  ISETP.LT.OR P4, PT, R10, RZ, !P3 ;  /* 0x000000ff0a00720c */ /* 0x000fe20005f81670 */
[----:B-----5:R-:W-:-:S03]  /*18d0*/  @!P5 IMAD.U32 R15, R14, 0x10000, RZ ;  /* 0x000100000e0fd824 */ /* 0x020fc600078e00ff */
[C---:B------:R-:W-:Y:S01]  /*18e0*/  ISETP.GE.OR P4, PT, R24.reuse, UR16, P4 ;  /* 0x0000001018007c0c */ /* 0x040fe2000a786670 */
[----:B------:R-:W-:Y:S01]  /*18f0*/  @!P5 FFMA.FTZ R0, R27, R15, R0 ;  /* 0x0000000f1b00d223 */ /* 0x000fe20000010000 */
[----:B------:R-:W-:Y:S02]  /*1900*/  IMAD.U32 R15, RZ, RZ, UR18 ;  /* 0x00000012ff0f7e24 */ /* 0x000fe4000f8e00ff */
[C---:B------:R-:W-:Y:S02]  /*1910*/  ISETP.GE.OR P5, PT, R21.reuse, UR17, P4 ;  /* 0x0000001115007c0c */ /* 0x040fe4000a7a6670 */
[----:B------:R-:W-:Y:S02]  /*1920*/  ISETP.GE.OR P4, PT, R24, UR16, P6 ;  /* 0x0000001018007c0c */ /* 0x000fe4000b786670 */
[----:B------:R-:W-:Y:S02]  /*1930*/  ISETP.GE.OR P5, PT, R10, UR18, P5 ;  /* 0x000000120a007c0c */ /* 0x000fe4000afa6670 */
[----:B------:R-:W-:-:S02]  /*1940*/  ISETP.GE.OR P4, PT, R21, UR17, P4 ;  /* 0x0000001115007c0c */ /* 0x000fc4000a786670 */
[----:B------:R-:W-:Y:S01]  /*1950*/  LEA R14, P6, R15, R16, 0x1 ;  /* 0x000000100f0e7211 */ /* 0x000fe200078c08ff */
[----:B------:R-:W-:Y:S01]  /*1960*/  IMAD.U32 R16, RZ, RZ, UR9 ;  /* 0x00000009ff107e24 */ /* 0x000fe2000f8e00ff */
[----:B------:R-:W-:Y:S02]  /*1970*/  ISETP.GE.OR P4, PT, R25, UR18, P4 ;  /* 0x0000001219007c0c */ /* 0x000fe4000a786670 */
[----:B------:R-:W2:Y:S02]  /*1980*/  LDG.E.U16 R25, desc[UR10][R12.64+0x20] ;  /* 0x0000200a0c197981 */ /* 0x000ea4000c1e1500 */
[----:B------:R-:W-:Y:S02]  /*1990*/  LEA.HI.X R15, R15, R17, R16, 0x1, P6 ;  /* 0x000000110f0f7211 */ /* 0x000fe400030f0c10 */
[----:B------:R-:W3:Y:S04]  /*19a0*/  LDG.E.U16 R16, desc[UR10][R12.64+0x1e] ;  /* 0x00001e0a0c107981 */ /* 0x000ee8000c1e1500 */
[----:B------:R-:W4:Y:S04]  /*19b0*/  @!P5 LDG.E.U16 R17, desc[UR10][R14.64] ;  /* 0x0000000a0e11d981 */ /* 0x000f28000c1e1500 */
[----:B------:R-:W5:Y:S01]  /*19c0*/  @!P4 LDG.E.U16 R26, desc[UR10][R14.64+0x2] ;  /* 0x0000020a0e1ac981 */ /* 0x000f62000c1e1500 */
[----:B------:R-:W-:-:S02]  /*19d0*/  ISETP.LT.OR P3, PT, R10, -0x2, !P3 ;  /* 0xfffffffe0a00780c */ /* 0x000fc40005f61670 */
[C---:B------:R-:W-:Y:S02]  /*19e0*/  ISETP.GT.AND P1, PT, R7.reuse, -0x3, P1 ;  /* 0xfffffffd0700780c */ /* 0x040fe40000f24270 */
[----:B------:R-:W-:Y:S01]  /*19f0*/  ISETP.GE.OR P3, PT, R24, UR16, P3 ;  /* 0x0000001018007c0c */ /* 0x000fe20009f66670 */
[----:B------:R-:W-:-:S03]  /*1a00*/  VIADD R24, R7, 0x2 ;  /* 0x0000000207187836 */ /* 0x000fc60000000000 */
[----:B------:R-:W-:-:S04]  /*1a10*/  ISETP.GE.OR P3, PT, R21, UR17, P3 ;  /* 0x0000001115007c0c */ /* 0x000fc80009f66670 */
[----:B------:R-:W-:Y:S01]  /*1a20*/  ISETP.GE.OR P3, PT, R5, UR18, P3 ;  /* 0x0000001205007c0c */ /* 0x000fe20009f66670 */
[----:B---3--:R-:W-:Y:S02]  /*1a30*/  IMAD.U32 R27, R16, 0x10000, RZ ;  /* 0x00010000101b7824 */ /* 0x008fe400078e00ff */
[----:B----4-:R-:W-:Y:S02]  /*1a40*/  @!P5 IMAD.U32 R17, R17, 0x10000, RZ ;  /* 0x000100001111d824 */ /* 0x010fe400078e00ff */
[----:B--2---:R-:W-:Y:S02]  /*1a50*/  IMAD.U32 R25, R25, 0x10000, RZ ;  /* 0x0001000019197824 */ /* 0x004fe400078e00ff */
[----:B------:R-:W-:Y:S01]  /*1a60*/  @!P5 FFMA.FTZ R0, R27, R17, R0 ;  /* 0x000000111b00d223 */ /* 0x000fe20000010000 */
[----:B-----5:R-:W-:Y:S01]  /*1a70*/  @!P4 IMAD.U32 R17, R26, 0x10000, RZ ;  /* 0x000100001a11c824 */ /* 0x020fe200078e00ff */
[----:B------:R-:W-:Y:S01]  /*1a80*/  IADD3 R16, P5, PT, R14, UR8, RZ ;  /* 0x000000080e107c10 */ /* 0x000fe2000ffbe0ff */
[----:B------:R-:W2:Y:S02]  /*1a90*/  LDG.E.U16 R26, desc[UR10][R12.64+0x24] ;  /* 0x0000240a0c1a7981 */ /* 0x000ea4000c1e1500 */
[----:B------:R-:W-:Y:S01]  /*1aa0*/  @!P4 FFMA.FTZ R0, R25, R17, R0 ;  /* 0x000000111900c223 */ /* 0x000fe20000010000 */
[----:B------:R-:W-:Y:S01]  /*1ab0*/  ISETP.LT.OR P4, PT, R10, RZ, !P1 ;  /* 0x000000ff0a00720c */ /* 0x000fe20004f81670 */
[----:B------:R-:W3:Y:S03]  /*1ac0*/  LDG.E.U16 R25, desc[UR10][R12.64+0x22] ;  /* 0x0000220a0c197981 */ /* 0x000ee6000c1e1500 */
[----:B------:R-:W-:Y:S01]  /*1ad0*/  ISETP.GE.OR P4, PT, R24, UR16, P4 ;  /* 0x0000001018007c0c */ /* 0x000fe2000a786670 */
[----:B------:R-:W4:Y:S03]  /*1ae0*/  @!P3 LDG.E.U16 R14, desc[UR10][R14.64+0x4] ;  /* 0x0000040a0e0eb981 */ /* 0x000f26000c1e1500 */
[----:B------:R-:W-:-:S04]  /*1af0*/  ISETP.GE.OR P4, PT, R22, UR17, P4 ;  /* 0x0000001116007c0c */ /* 0x000fc8000a786670 */
[----:B------:R-:W-:Y:S02]  /*1b00*/  ISETP.GE.OR P4, PT, R10, UR18, P4 ;  /* 0x000000120a007c0c */ /* 0x000fe4000a786670 */
[----:B------:R-:W-:-:S11]  /*1b10*/  IADD3.X R17, PT, PT, R15, UR24, RZ, P5, !PT ;  /* 0x000000180f117c10 */ /* 0x000fd6000affe4ff */
[----:B------:R-:W5:Y:S01]  /*1b20*/  @!P4 LDG.E.U16 R27, desc[UR10][R16.64] ;  /* 0x0000000a101bc981 */ /* 0x000f62000c1e1500 */
[----:B---3--:R-:W-:Y:S02]  /*1b30*/  IMAD.U32 R29, R25, 0x10000, RZ ;  /* 0x00010000191d7824 */ /* 0x008fe400078e00ff */
[----:B----4-:R-:W-:Y:S02]  /*1b40*/  @!P3 IMAD.U32 R25, R14, 0x10000, RZ ;  /* 0x000100000e19b824 */ /* 0x010fe400078e00ff */
[----:B------:R-:W3:Y:S02]  /*1b50*/  LDG.E.U16 R14, desc[UR10][R12.64+0x26] ;  /* 0x0000260a0c0e7981 */ /* 0x000ee4000c1e1500 */
[----:B------:R-:W-:Y:S01]  /*1b60*/  @!P3 FFMA.FTZ R0, R29, R25, R0 ;  /* 0x000000191d00b223 */ /* 0x000fe20000010000 */
[----:B------:R-:W-:Y:S01]  /*1b70*/  ISETP.LT.OR P3, PT, R10, -0x1, !P1 ;  /* 0xffffffff0a00780c */ /* 0x000fe20004f61670 */
[----:B--2---:R-:W-:Y:S02]  /*1b80*/  IMAD.U32 R25, R26, 0x10000, RZ ;  /* 0x000100001a197824 */ /* 0x004fe400078e00ff */
[----:B-----5:R-:W-:Y:S01]  /*1b90*/  @!P4 IMAD.U32 R27, R27, 0x10000, RZ ;  /* 0x000100001b1bc824 */ /* 0x020fe200078e00ff */
[----:B------:R-:W-:Y:S01]  /*1ba0*/  ISETP.GE.OR P3, PT, R24, UR16, P3 ;  /* 0x0000001018007c0c */ /* 0x000fe20009f66670 */
[----:B------:R-:W2:Y:S02]  /*1bb0*/  LDG.E.U16 R26, desc[UR10][R12.64+0x28] ;  /* 0x0000280a0c1a7981 */ /* 0x000ea4000c1e1500 */
[----:B------:R-:W-:Y:S01]  /*1bc0*/  @!P4 FFMA.FTZ R0, R25, R27, R0 ;  /* 0x0000001b1900c223 */ /* 0x000fe20000010000 */
[----:B------:R-:W-:Y:S01]  /*1bd0*/  VIADD R25, R10, 0x1 ;  /* 0x000000010a197836 */ /* 0x000fe20000000000 */
[----:B------:R-:W-:-:S04]  /*1be0*/  ISETP.GE.OR P3, PT, R22, UR17, P3 ;  /* 0x0000001116007c0c */ /* 0x000fc80009f66670 */
[----:B------:R-:W-:-:S13]  /*1bf0*/  ISETP.GE.OR P3, PT, R25, UR18, P3 ;  /* 0x0000001219007c0c */ /* 0x000fda0009f66670 */
[----:B------:R-:W4:Y:S01]  /*1c00*/  @!P3 LDG.E.U16 R15, desc[UR10][R16.64+0x2] ;  /* 0x0000020a100fb981 */ /* 0x000f22000c1e1500 */
[----:B------:R-:W-:-:S04]  /*1c10*/  ISETP.LT.OR P1, PT, R10, -0x2, !P1 ;  /* 0xfffffffe0a00780c */ /* 0x000fc80004f21670 */
[----:B------:R-:W-:-:S04]  /*1c20*/  ISETP.GE.OR P1, PT, R24, UR16, P1 ;  /* 0x0000001018007c0c */ /* 0x000fc80008f26670 */
[----:B------:R-:W-:Y:S02]  /*1c30*/  ISETP.GE.OR P1, PT, R22, UR17, P1 ;  /* 0x0000001116007c0c */ /* 0x000fe40008f26670 */
[----:B------:R-:W-:Y:S02]  /*1c40*/  ISETP.GT.AND P0, PT, R7, -0x3, P0 ;  /* 0xfffffffd0700780c */ /* 0x000fe40000704270 */
[----:B------:R-:W-:Y:S01]  /*1c50*/  ISETP.GE.OR P1, PT, R5, UR18, P1 ;  /* 0x0000001205007c0c */ /* 0x000fe20008f26670 */
[----:B------:R-:W-:-:S12]  /*1c60*/  IMAD.U32 R7, RZ, RZ, UR18 ;  /* 0x00000012ff077e24 */ /* 0x000fd8000f8e00ff */
[----:B------:R-:W5:Y:S01]  /*1c70*/  @!P1 LDG.E.U16 R22, desc[UR10][R16.64+0x4] ;  /* 0x0000040a10169981 */ /* 0x000f62000c1e1500 */
[----:B---3--:R-:W-:Y:S02]  /*1c80*/  IMAD.U32 R27, R14, 0x10000, RZ ;  /* 0x000100000e1b7824 */ /* 0x008fe400078e00ff */
[----:B----4-:R-:W-:-:S04]  /*1c90*/  @!P3 IMAD.U32 R15, R15, 0x10000, RZ ;  /* 0x000100000f0fb824 */ /* 0x010fc800078e00ff */
[----:B------:R-:W-:Y:S01]  /*1ca0*/  @!P3 FFMA.FTZ R0, R27, R15, R0 ;  /* 0x0000000f1b00b223 */ /* 0x000fe20000010000 */
[----:B------:R-:W-:Y:S01]  /*1cb0*/  ISETP.LT.OR P3, PT, R10, RZ, !P0 ;  /* 0x000000ff0a00720c */ /* 0x000fe20004761670 */
[----:B------:R-:W3:Y:S03]  /*1cc0*/  LDG.E.U16 R27, desc[UR10][R12.64+0x2a] ;  /* 0x00002a0a0c1b7981 */ /* 0x000ee6000c1e1500 */
[----:B------:R-:W-:Y:S01]  /*1cd0*/  ISETP.GE.OR P3, PT, R24, UR16, P3 ;  /* 0x0000001018007c0c */ /* 0x000fe20009f66670 */
[----:B------:R-:W-:-:S03]  /*1ce0*/  IMAD.U32 R15, RZ, RZ, UR18 ;  /* 0x00000012ff0f7e24 */ /* 0x000fc6000f8e00ff */
[----:B------:R-:W-:Y:S02]  /*1cf0*/  ISETP.GE.OR P3, PT, R20, UR17, P3 ;  /* 0x0000001114007c0c */ /* 0x000fe40009f66670 */
[----:B------:R-:W-:Y:S02]  /*1d00*/  LEA R14, P4, R15, R16, 0x1 ;  /* 0x000000100f0e7211 */ /* 0x000fe400078808ff */
[----:B------:R-:W-:Y:S01]  /*1d10*/  ISETP.GE.OR P3, PT, R10, UR18, P3 ;  /* 0x000000120a007c0c */ /* 0x000fe20009f66670 */
[----:B------:R-:W-:-:S05]  /*1d20*/  IMAD.U32 R15, RZ, RZ, UR9 ;  /* 0x00000009ff0f7e24 */ /* 0x000fca000f8e00ff */
[----:B------:R-:W-:-:S07]  /*1d30*/  LEA.HI.X R15, R7, R17, R15, 0x1, P4 ;  /* 0x00000011070f7211 */ /* 0x000fce00020f0c0f */
[----:B------:R-:W4:Y:S01]  /*1d40*/  @!P3 LDG.E.U16 R7, desc[UR10][R14.64] ;  /* 0x0000000a0e07b981 */ /* 0x000f22000c1e1500 */
[----:B------:R-:W-:Y:S01]  /*1d50*/  ISETP.LT.OR P4, PT, R10, -0x1, !P0 ;  /* 0xffffffff0a00780c */ /* 0x000fe20004781670 */
[----:B--2---:R-:W-:Y:S01]  /*1d60*/  IMAD.U32 R29, R26, 0x10000, RZ ;  /* 0x000100001a1d7824 */ /* 0x004fe200078e00ff */
[----:B------:R-:W-:Y:S01]  /*1d70*/  ISETP.LT.OR P6, PT, R10, -0x2, !P0 ;  /* 0xfffffffe0a00780c */ /* 0x000fe200047c1670 */
[----:B-----5:R-:W-:Y:S01]  /*1d80*/  @!P1 IMAD.U32 R17, R22, 0x10000, RZ ;  /* 0x0001000016119824 */ /* 0x020fe200078e00ff */
[C---:B------:R-:W-:Y:S01]  /*1d90*/  ISETP.GE.OR P0, PT, R24.reuse, UR16, P4 ;  /* 0x0000001018007c0c */ /* 0x040fe2000a706670 */
[----:B------:R-:W2:Y:S01]  /*1da0*/  LDG.E.U16 R26, desc[UR10][R12.64+0x30] ;  /* 0x0000300a0c1a7981 */ /* 0x000ea2000c1e1500 */
[----:B------:R-:W-:Y:S01]  /*1db0*/  ISETP.LT.OR P5, PT, R23, -0x2, !P2 ;  /* 0xfffffffe1700780c */ /* 0x000fe200057a1670 */
[----:B------:R-:W-:Y:S01]  /*1dc0*/  @!P1 FFMA.FTZ R0, R29, R17, R0 ;  /* 0x000000111d009223 */ /* 0x000fe20000010000 */
[----:B------:R-:W-:Y:S02]  /*1dd0*/  ISETP.GT.AND P1, PT, R23, -0x3, PT ;  /* 0xfffffffd1700780c */ /* 0x000fe40003f24270 */
[----:B------:R-:W-:Y:S01]  /*1de0*/  ISETP.GE.OR P2, PT, R24, UR16, P6 ;  /* 0x0000001018007c0c */ /* 0x000fe2000b746670 */
[----:B------:R-:W0:Y:S01]  /*1df0*/  LDC.64 R22, c[0x0][0x410] ;  /* 0x00010400ff167b82 */ /* 0x000e220000000a00 */
[----:B------:R-:W-:-:S02]  /*1e00*/  ISETP.GE.OR P0, PT, R20, UR17, P0 ;  /* 0x0000001114007c0c */ /* 0x000fc40008706670 */
[----:B------:R-:W-:Y:S02]  /*1e10*/  ISETP.GE.OR P2, PT, R20, UR17, P2 ;  /* 0x0000001114007c0c */ /* 0x000fe40009746670 */
[----:B------:R-:W-:Y:S02]  /*1e20*/  ISETP.LT.OR P4, PT, R10, -0x1, !P1 ;  /* 0xffffffff0a00780c */ /* 0x000fe40004f81670 */
[C---:B------:R-:W-:Y:S02]  /*1e30*/  ISETP.GE.OR P5, PT, R24.reuse, UR16, P5 ;  /* 0x0000001018007c0c */ /* 0x040fe4000afa6670 */
[----:B------:R-:W-:Y:S02]  /*1e40*/  ISETP.GE.OR P0, PT, R25, UR18, P0 ;  /* 0x0000001219007c0c */ /* 0x000fe40008706670 */
[----:B------:R-:W-:Y:S02]  /*1e50*/  ISETP.GE.OR P4, PT, R24, UR16, P4 ;  /* 0x0000001018007c0c */ /* 0x000fe4000a786670 */
[----:B------:R-:W-:-:S02]  /*1e60*/  ISETP.GE.OR P2, PT, R5, UR18, P2 ;  /* 0x0000001205007c0c */ /* 0x000fc40009746670 */
[C---:B------:R-:W-:Y:S02]  /*1e70*/  ISETP.GE.OR P5, PT, R21.reuse, UR17, P5 ;  /* 0x0000001115007c0c */ /* 0x040fe4000afa6670 */
[C---:B------:R-:W-:Y:S01]  /*1e80*/  ISETP.LT.OR P1, PT, R10.reuse, -0x2, !P1 ;  /* 0xfffffffe0a00780c */ /* 0x040fe20004f21670 */
[----:B------:R-:W-:Y:S01]  /*1e90*/  IMAD.U32 R17, RZ, RZ, UR18 ;  /* 0x00000012ff117e24 */ /* 0x000fe2000f8e00ff */
[----:B------:R-:W-:Y:S02]  /*1ea0*/  ISETP.GE.OR P4, PT, R21, UR17, P4 ;  /* 0x0000001115007c0c */ /* 0x000fe4000a786670 */
[----:B------:R-:W-:Y:S02]  /*1eb0*/  ISETP.GE.OR P5, PT, R10, UR18, P5 ;  /* 0x000000120a007c0c */ /* 0x000fe4000afa6670 */
[----:B------:R-:W-:Y:S01]  /*1ec0*/  ISETP.GE.OR P1, PT, R24, UR16, P1 ;  /* 0x0000001018007c0c */ /* 0x000fe20008f26670 */
[----:B------:R-:W-:Y:S01]  /*1ed0*/  IMAD.U32 R20, RZ, RZ, UR9 ;  /* 0x00000009ff147e24 */ /* 0x000fe2000f8e00ff */
[----:B------:R-:W-:Y:S01]  /*1ee0*/  LEA R16, P6, R17, R14, 0x1 ;  /* 0x0000000e11107211 */ /* 0x000fe200078c08ff */
[----:B------:R-:W5:Y:S01]  /*1ef0*/  @!P0 LDG.E.U16 R10, desc[UR10][R14.64+0x2] ;  /* 0x0000020a0e0a8981 */ /* 0x000f62000c1e1500 */
[----:B------:R-:W-:-:S02]  /*1f00*/  ISETP.GE.OR P4, PT, R25, UR18, P4 ;  /* 0x0000001219007c0c */ /* 0x000fc4000a786670 */
[----:B------:R-:W-:Y:S01]  /*1f10*/  ISETP.GE.OR P1, PT, R21, UR17, P1 ;  /* 0x0000001115007c0c */ /* 0x000fe20008f26670 */
[----:B------:R-:W2:Y:S01]  /*1f20*/  @!P2 LDG.E.U16 R25, desc[UR10][R14.64+0x4] ;  /* 0x0000040a0e19a981 */ /* 0x000ea2000c1e1500 */
[----:B------:R-:W-:Y:S02]  /*1f30*/  LEA.HI.X R17, R17, R15, R20, 0x1, P6 ;  /* 0x0000000f11117211 */ /* 0x000fe400030f0c14 */
[----:B------:R-:W-:Y:S01]  /*1f40*/  ISETP.GE.OR P1, PT, R5, UR18, P1 ;  /* 0x0000001205007c0c */ /* 0x000fe20008f26670 */
[----:B------:R-:W5:Y:S04]  /*1f50*/  LDG.E.U16 R20, desc[UR10][R12.64+0x2e] ;  /* 0x00002e0a0c147981 */ /* 0x000f68000c1e1500 */
[----:B------:R-:W5:Y:S04]  /*1f60*/  @!P5 LDG.E.U16 R24, desc[UR10][R16.64] ;  /* 0x0000000a1018d981 */ /* 0x000f68000c1e1500 */
[----:B------:R-:W5:Y:S04]  /*1f70*/  LDG.E.U16 R5, desc[UR10][R12.64+0x32] ;  /* 0x0000320a0c057981 */ /* 0x000f68000c1e1500 */
[----:B------:R-:W5:Y:S01]  /*1f80*/  @!P4 LDG.E.U16 R21, desc[UR10][R16.64+0x2] ;  /* 0x0000020a1015c981 */ /* 0x000f62000c1e1500 */
[----:B0-----:R-:W-:-:S03]  /*1f90*/  IMAD.WIDE R22, R9, 0x2, R22 ;  /* 0x0000000209167825 */ /* 0x001fc600078e0216 */
[----:B------:R-:W5:Y:S04]  /*1fa0*/  @!P1 LDG.E.U16 R14, desc[UR10][R16.64+0x4] ;  /* 0x0000040a100e9981 */ /* 0x000f68000c1e1500 */
[----:B------:R-:W5:Y:S01]  /*1fb0*/  LDG.E.U16 R22, desc[UR10][R22.64] ;  /* 0x0000000a16167981 */ /* 0x000f62000c1e1500 */
[----:B---3--:R-:W-:Y:S02]  /*1fc0*/  IMAD.U32 R27, R27, 0x10000, RZ ;  /* 0x000100001b1b7824 */ /* 0x008fe400078e00ff */
[----:B----4-:R-:W-:-:S04]  /*1fd0*/  @!P3 IMAD.U32 R7, R7, 0x10000, RZ ;  /* 0x000100000707b824 */ /* 0x010fc800078e00ff */
[----:B------:R-:W-:Y:S02]  /*1fe0*/  @!P3 FFMA.FTZ R0, R27, R7, R0 ;  /* 0x000000071b00b223 */ /* 0x000fe40000010000 */
[----:B------:R-:W3:Y:S04]  /*1ff0*/  LDG.E.U16 R7, desc[UR10][R12.64+0x2c] ;  /* 0x00002c0a0c077981 */ /* 0x000ee8000c1e1500 */
[----:B------:R0:W4:Y:S01]  /*2000*/  LDG.E.U16 R27, desc[UR10][R12.64+0x34] ;  /* 0x0000340a0c1b7981 */ /* 0x000122000c1e1500 */
[----:B------:R-:W-:Y:S02]  /*2010*/  IMAD R18, R18, UR23, RZ ;  /* 0x0000001712127c24 */ /* 0x000fe4000f8e02ff */
[----:B------:R-:W-:Y:S02]  /*2020*/  IMAD R19, R19, UR22, RZ ;  /* 0x0000001613137c24 */ /* 0x000fe4000f8e02ff */
[----:B------:R-:W-:-:S02]  /*2030*/  IMAD R8, R8, UR21, RZ ;  /* 0x0000001508087c24 */ /* 0x000fc4000f8e02ff */
[----:B------:R-:W-:Y:S01]  /*2040*/  IMAD R11, R11, UR32, RZ ;  /* 0x000000200b0b7c24 */ /* 0x000fe2000f8e02ff */
[----:B0-----:R-:W-:Y:S01]  /*2050*/  SHF.R.S32.HI R12, RZ, 0x1f, R18 ;  /* 0x0000001fff0c7819 */ /* 0x001fe20000011412 */
[----:B--2---:R-:W-:Y:S02]  /*2060*/  @!P2 IMAD.U32 R25, R25, 0x10000, RZ ;  /* 0x000100001919a824 */ /* 0x004fe400078e00ff */
[----:B-----5:R-:W-:Y:S02]  /*2070*/  IMAD.U32 R29, R20, 0x10000, RZ ;  /* 0x00010000141d7824 */ /* 0x020fe400078e00ff */
[----:B------:R-:W-:Y:S02]  /*2080*/  IMAD.U32 R5, R5, 0x10000, RZ ;  /* 0x0001000005057824 */ /* 0x000fe400078e00ff */
[----:B------:R-:W-:Y:S01]  /*2090*/  @!P4 IMAD.U32 R21, R21, 0x10000, RZ ;  /* 0x000100001515c824 */ /* 0x000fe200078e00ff */
[----:B------:R-:W-:Y:S01]  /*20a0*/  USHF.R.S32.HI UR8, URZ, 0x1f, UR4 ;  /* 0x0000001fff087899 */ /* 0x000fe20008011404 */
[----:B---3--:R-:W-:-:S02]  /*20b0*/  IMAD.U32 R15, R7, 0x10000, RZ ;  /* 0x00010000070f7824 */ /* 0x008fc400078e00ff */
[----:B------:R-:W-:-:S04]  /*20c0*/  @!P0 IMAD.U32 R7, R10, 0x10000, RZ ;  /* 0x000100000a078824 */ /* 0x000fc800078e00ff */
[----:B------:R-:W-:Y:S01]  /*20d0*/  @!P0 FFMA.FTZ R0, R15, R7, R0 ;  /* 0x000000070f008223 */ /* 0x000fe20000010000 */
[----:B------:R-:W-:Y:S02]  /*20e0*/  IMAD.U32 R15, R26, 0x10000, RZ ;  /* 0x000100001a0f7824 */ /* 0x000fe400078e00ff */
[----:B------:R-:W-:Y:S02]  /*20f0*/  @!P5 IMAD.U32 R7, R24, 0x10000, RZ ;  /* 0x000100001807d824 */ /* 0x000fe400078e00ff */
[----:B------:R-:W-:-:S04]  /*2100*/  @!P2 FFMA.FTZ R0, R29, R25, R0 ;  /* 0x000000191d00a223 */ /* 0x000fc80000010000 */
[----:B------:R-:W-:Y:S01]  /*2110*/  @!P5 FFMA.FTZ R0, R15, R7, R0 ;  /* 0x000000070f00d223 */ /* 0x000fe20000010000 */
[----:B------:R-:W-:Y:S01]  /*2120*/  IADD3 R18, P0, P2, R8, R19, R18 ;  /* 0x0000001308127210 */ /* 0x000fe20007a1e012 */
[----:B----4-:R-:W-:Y:S01]  /*2130*/  IMAD.U32 R27, R27, 0x10000, RZ ;  /* 0x000100001b1b7824 */ /* 0x010fe200078e00ff */
[----:B------:R-:W-:Y:S01]  /*2140*/  SHF.R.S32.HI R7, RZ, 0x1f, R8 ;  /* 0x0000001fff077819 */ /* 0x000fe20000011408 */
[----:B------:R-:W-:Y:S01]  /*2150*/  @!P4 FFMA.FTZ R0, R5, R21, R0 ;  /* 0x000000150500c223 */ /* 0x000fe20000010000 */
[----:B------:R-:W-:Y:S01]  /*2160*/  SHF.R.S32.HI R10, RZ, 0x1f, R19 ;  /* 0x0000001fff0a7819 */ /* 0x000fe20000011413 */
[----:B------:R-:W-:Y:S02]  /*2170*/  @!P1 IMAD.U32 R5, R14, 0x10000, RZ ;  /* 0x000100000e059824 */ /* 0x000fe400078e00ff */
[----:B------:R-:W-:Y:S01]  /*2180*/  IMAD R8, R9, UR20, RZ ;  /* 0x0000001409087c24 */ /* 0x000fe2000f8e02ff */
[----:B------:R-:W-:Y:S01]  /*2190*/  IADD3.X R10, PT, PT, R7, R10, R12, P0, P2 ;  /* 0x0000000a070a7210 */ /* 0x000fe200007e440c */
[----:B------:R-:W-:Y:S01]  /*21a0*/  @!P1 FFMA.FTZ R0, R27, R5, R0 ;  /* 0x000000051b009223 */ /* 0x000fe20000010000 */
[----:B------:R-:W-:-:S02]  /*21b0*/  IMAD.U32 R7, R22, 0x10000, RZ ;  /* 0x0001000016077824 */ /* 0x000fc400078e00ff */
[--C-:B------:R-:W-:Y:S02]  /*21c0*/  IADD3 R5, P0, P1, R11, R18, R8.reuse ;  /* 0x000000120b057210 */ /* 0x100fe4000791e008 */
[----:B------:R-:W-:Y:S02]  /*21d0*/  SHF.R.S32.HI R11, RZ, 0x1f, R11 ;  /* 0x0000001fff0b7819 */ /* 0x000fe4000001140b */
[----:B------:R-:W-:Y:S01]  /*21e0*/  SHF.R.S32.HI R8, RZ, 0x1f, R8 ;  /* 0x0000001fff087819 */ /* 0x000fe20000011408 */
[----:B------:R-:W-:-:S03]  /*21f0*/  FADD.FTZ R7, R7, R0 ;  /* 0x0000000007077221 */ /* 0x000fc60000010000 */
        /* <DEDUP_REMOVED lines=9> */
[----:B--2---:R-:W-:Y:S05]  /*2290*/  @!P0 BRA `(.L_x_600) ;  /* 0xffffffe000608947 */ /* 0x004fea000383ffff */
[----:B------:R-:W-:Y:S05]  /*22a0*/  BSYNC.RECONVERGENT B0 ;  /* 0x0000000000007941 */ /* 0x000fea0003800200 */
.L_x_599:
[----:B------:R-:W-:Y:S05]  /*22b0*/  EXIT ;  /* 0x000000000000794d */ /* 0x000fea0003800000 */
.L_x_598:
        /* <DEDUP_REMOVED lines=13> */
.L_x_602:
[----:B------:R-:W2:Y:S01]  /*2390*/  I2F.RP R0, R4 ;  /* 0x0000000400007306 */ /* 0x000ea20000209400 */
[----:B------:R-:W3:Y:S01]  /*23a0*/  LDC R8, c[0x0][0x3c4] ;  /* 0x0000f100ff087b82 */ /* 0x000ee20000000800 */
[----:B------:R-:W-:Y:S02]  /*23b0*/  IABS R9, R6 ;  /* 0x0000000600097213 */ /* 0x000fe40000000000 */
[----:B------:R-:W-:-:S05]  /*23c0*/  ISETP.NE.AND P4, PT, R2, RZ, PT ;  /* 0x000000ff0200720c */ /* 0x000fca0003f85270 */
[----:B------:R-:W4:Y:S01]  /*23d0*/  LDC R19, c[0x0][0x3c8] ;  /* 0x0000f200ff137b82 */ /* 0x000f220000000800 */
[----:B--2---:R-:W2:Y:S07]  /*23e0*/  MUFU.RCP R0, R0 ;  /* 0x0000000000007308 */ /* 0x004eae0000001000 */
[----:B------:R-:W5:Y:S01]  /*23f0*/  LDC.64 R20, c[0x0][0x420] ;  /* 0x00010800ff147b82 */ /* 0x000f620000000a00 */
[----:B---3--:R-:W-:-:S07]  /*2400*/  IABS R7, R8 ;  /* 0x0000000800077213 */ /* 0x008fce0000000000 */
[----:B------:R-:W3:Y:S01]  /*2410*/  LDC.64 R22, c[0x0][0x428] ;  /* 0x00010a00ff167b82 */ /* 0x000ee20000000a00 */
[----:B------:R-:W1:Y:S01]  /*2420*/  I2F.RP R12, R7 ;  /* 0x00000007000c7306 */ /* 0x000e620000209400 */
[----:B--2---:R-:W-:-:S07]  /*2430*/  VIADD R10, R0, 0xffffffe ;  /* 0x0ffffffe000a7836 */ /* 0x004fce0000000000 */
[----:B------:R2:W0:Y:S08]  /*2440*/  F2I.FTZ.U32.TRUNC.NTZ R11, R10 ;  /* 0x0000000a000b7305 */ /* 0x000430000021f000 */
[----:B-1----:R-:W1:Y:S01]  /*2450*/  MUFU.RCP R12, R12 ;  /* 0x0000000c000c7308 */ /* 0x002e620000001000 */
[----:B--2---:R-:W-:Y:S02]  /*2460*/  IMAD.MOV.U32 R10, RZ, RZ, RZ ;  /* 0x000000ffff0a7224 */ /* 0x004fe400078e00ff */
[----:B0-----:R-:W-:-:S04]  /*2470*/  IMAD.MOV R5, RZ, RZ, -R11 ;  /* 0x000000ffff057224 */ /* 0x001fc800078e0a0b */
[----:B------:R-:W-:-:S04]  /*2480*/  IMAD R5, R5, R4, RZ ;  /* 0x0000000405057224 */ /* 0x000fc800078e02ff */
[----:B------:R-:W-:Y:S01]  /*2490*/  IMAD.HI.U32 R0, R11, R5, R10 ;  /* 0x000000050b007227 */ /* 0x000fe200078e000a */
[----:B----4-:R-:W-:-:S05]  /*24a0*/  IABS R10, R19 ;  /* 0x00000013000a7213 */ /* 0x010fca0000000000 */
[----:B------:R-:W-:-:S04]  /*24b0*/  IMAD.HI.U32 R5, R0, R9, RZ ;  /* 0x0000000900057227 */ /* 0x000fc800078e00ff */
[----:B------:R-:W-:-:S04]  /*24c0*/  IMAD.MOV R0, RZ, RZ, -R5 ;  /* 0x000000ffff007224 */ /* 0x000fc800078e0a05 */
[----:B------:R-:W-:Y:S02]  /*24d0*/  IMAD R9, R10, R0, R9 ;  /* 0x000000000a097224 */ /* 0x000fe400078e0209 */
[----:B------:R-:W0:Y:S03]  /*24e0*/  LDC R0, c[0x0][0x3c0] ;  /* 0x0000f000ff007b82 */ /* 0x000e260000000800 */
[----:B------:R-:W-:-:S13]  /*24f0*/  ISETP.GT.U32.AND P1, PT, R4, R9, PT ;  /* 0x000000090400720c */ /* 0x000fda0003f24070 */
[----:B------:R-:W-:Y:S02]  /*2500*/  @!P1 IMAD.IADD R9, R9, 0x1, -R10 ;  /* 0x0000000109099824 */ /* 0x000fe400078e0a0a */
[----:B-1----:R-:W-:Y:S02]  /*2510*/  VIADD R10, R12, 0xffffffe ;  /* 0x0ffffffe0c0a7836 */ /* 0x002fe40000000000 */
[----:B------:R-:W-:Y:S01]  /*2520*/  @!P1 VIADD R5, R5, 0x1 ;  /* 0x0000000105059836 */ /* 0x000fe20000000000 */
[----:B------:R-:W-:Y:S01]  /*2530*/  ISETP.GE.U32.AND P0, PT, R9, R4, PT ;  /* 0x000000040900720c */ /* 0x000fe20003f06070 */
[----:B------:R1:W2:Y:S01]  /*2540*/  F2I.FTZ.U32.TRUNC.NTZ R11, R10 ;  /* 0x0000000a000b7305 */ /* 0x0002a2000021f000 */
[----:B------:R-:W-:Y:S02]  /*2550*/  LOP3.LUT R9, R6, R19, RZ, 0x3c, !PT ;  /* 0x0000001306097212 */ /* 0x000fe400078e3cff */
[----:B------:R-:W-:Y:S02]  /*2560*/  ISETP.NE.AND P1, PT, R19, RZ, PT ;  /* 0x000000ff1300720c */ /* 0x000fe40003f25270 */
[----:B------:R-:W-:-:S02]  /*2570*/  ISETP.GE.AND P2, PT, R9, RZ, PT ;  /* 0x000000ff0900720c */ /* 0x000fc40003f46270 */
[----:B0-----:R-:W-:Y:S01]  /*2580*/  IABS R9, R0 ;  /* 0x0000000000097213 */ /* 0x001fe20000000000 */
[----:B-1----:R-:W-:-:S04]  /*2590*/  IMAD.MOV.U32 R10, RZ, RZ, RZ ;  /* 0x000000ffff0a7224 */ /* 0x002fc800078e00ff */
[----:B------:R-:W-:Y:S02]  /*25a0*/  @P0 VIADD R5, R5, 0x1 ;  /* 0x0000000105050836 */ /* 0x000fe40000000000 */
[----:B--2---:R-:W-:-:S04]  /*25b0*/  IMAD.MOV R12, RZ, RZ, -R11 ;  /* 0x000000ffff0c7224 */ /* 0x004fc800078e0a0b */
[----:B------:R-:W-:Y:S01]  /*25c0*/  @!P2 IMAD.MOV R5, RZ, RZ, -R5 ;  /* 0x000000ffff05a224 */ /* 0x000fe200078e0a05 */
[----:B------:R-:W-:Y:S01]  /*25d0*/  @!P1 LOP3.LUT R5, RZ, R19, RZ, 0x33, !PT ;  /* 0x00000013ff059212 */ /* 0x000fe200078e33ff */
[----:B------:R-:W-:-:S03]  /*25e0*/  IMAD R13, R12, R7, RZ ;  /* 0x000000070c0d7224 */ /* 0x000fc600078e02ff */
        /* <DEDUP_REMOVED lines=15> */
[----:B------:R-:W-:Y:S02]  /*26e0*/  LOP3.LUT R10, R5, R8, RZ, 0x3c, !PT ;  /* 0x00000008050a7212 */ /* 0x000fe400078e3cff */
[----:B------:R-:W1:Y:S02]  /*26f0*/  F2I.FTZ.U32.TRUNC.NTZ R11, R11 ;  /* 0x0000000b000b7305 */ /* 0x000e64000021f000 */
[----:B------:R-:W-:-:S06]  /*2700*/  ISETP.GE.AND P2, PT, R10, RZ, PT ;  /* 0x000000ff0a00720c */ /* 0x000fcc0003f46270 */
[----:B------:R-:W-:Y:S02]  /*2710*/  @P0 VIADD R13, R13, 0x1 ;  /* 0x000000010d0d0836 */ /* 0x000fe40000000000 */
[----:B-1----:R-:W-:-:S05]  /*2720*/  IMAD.MOV R10, RZ, RZ, -R11 ;  /* 0x000000ffff0a7224 */ /* 0x002fca00078e0a0b */
[----:B------:R-:W-:Y:S01]  /*2730*/  @!P2 IMAD.MOV R13, RZ, RZ, -R13 ;  /* 0x000000ffff0da224 */ /* 0x000fe200078e0a0d */
[----:B------:R-:W-:Y:S01]  /*2740*/  @!P1 LOP3.LUT R13, RZ, R8, RZ, 0x33, !PT ;  /* 0x00000008ff0d9212 */ /* 0x000fe200078e33ff */
[----:B------:R-:W-:Y:S02]  /*2750*/  IMAD R15, R10, R9, RZ ;  /* 0x000000090a0f7224 */ /* 0x000fe400078e02ff */
[----:B------:R-:W-:Y:S01]  /*2760*/  IMAD.MOV.U32 R10, RZ, RZ, RZ ;  /* 0x000000ffff0a7224 */ /* 0x000fe200078e00ff */
[----:B0-----:R-:W-:Y:S02]  /*2770*/  IABS R14, R7 ;  /* 0x00000007000e7213 */ /* 0x001fe40000000000 */
[----:B------:R-:W-:Y:S01]  /*2780*/  IABS R12, R13 ;  /* 0x0000000d000c7213 */ /* 0x000fe20000000000 */
[----:B------:R-:W-:Y:S01]  /*2790*/  IMAD.HI.U32 R15, R11, R15, R10 ;  /* 0x0000000f0b0f7227 */ /* 0x000fe200078e000a */
[----:B------:R-:W0:Y:S03]  /*27a0*/  I2F.RP R16, R14 ;  /* 0x0000000e00107306 */ /* 0x000e260000209400 */
        /* <DEDUP_REMOVED lines=10> */
[----:B------:R-:W-:Y:S01]  /*2850*/  IMAD.MOV.U32 R10, RZ, RZ, RZ ;  /* 0x000000ffff0a7224 */ /* 0x000fe200078e00ff */
[----:B------:R-:W-:Y:S01]  /*2860*/  LOP3.LUT R9, R13, R0, RZ, 0x3c, !PT ;  /* 0x000000000d097212 */ /* 0x000fe200078e3cff */
[----:B------:R-:W0:Y:S01]  /*2870*/  F2I.FTZ.U32.TRUNC.NTZ R11, R11 ;  /* 0x0000000b000b7305 */ /* 0x000e22000021f000 */
[----:B------:R-:W-:Y:S02]  /*2880*/  ISETP.NE.AND P1, PT, R0, RZ, PT ;  /* 0x000000ff0000720c */ /* 0x000fe40003f25270 */
[----:B------:R-:W-:-:S07]  /*2890*/  ISETP.GE.AND P2, PT, R9, RZ, PT ;  /* 0x000000ff0900720c */ /* 0x000fce0003f46270 */
[----:B------:R-:W-:Y:S02]  /*28a0*/  @P0 VIADD R12, R12, 0x1 ;  /* 0x000000010c0c0836 */ /* 0x000fe40000000000 */
[----:B0-----:R-:W-:-:S04]  /*28b0*/  IMAD.MOV R9, RZ, RZ, -R11 ;  /* 0x000000ffff097224 */ /* 0x001fc800078e0a0b */
[----:B------:R-:W-:Y:S01]  /*28c0*/  @!P2 IMAD.MOV R12, RZ, RZ, -R12 ;  /* 0x000000ffff0ca224 */ /* 0x000fe200078e0a0c */
[----:B------:R-:W-:Y:S01]  /*28d0*/  @!P1 LOP3.LUT R12, RZ, R0, RZ, 0x33, !PT ;  /* 0x00000000ff0c9212 */ /* 0x000fe200078e33ff */
[----:B------:R-:W-:-:S03]  /*28e0*/  IMAD R9, R9, R14, RZ ;  /* 0x0000000e09097224 */ /* 0x000fc600078e02ff */
[----:B------:R-:W-:Y:S01]  /*28f0*/  IABS R15, R12 ;  /* 0x0000000c000f7213 */ /* 0x000fe20000000000 */
[----:B------:R-:W-:-:S04]  /*2900*/  IMAD.HI.U32 R10, R11, R9, R10 ;  /* 0x000000090b0a7227 */ /* 0x000fc800078e000a */
[----:B------:R-:W-:Y:S01]  /*2910*/  IMAD.MOV.U32 R11, RZ, RZ, R15 ;  /* 0x000000ffff0b7224 */ /* 0x000fe200078e000f */
[----:B------:R-:W-:-:S03]  /*2920*/  IABS R15, R2 ;  /* 0x00000002000f7213 */ /* 0x000fc60000000000 */
        /* <DEDUP_REMOVED lines=11> */
[----:B------:R-:W-:Y:S01]  /*29e0*/  ISETP.GE.U32.AND P0, PT, R11, R14, PT ;  /* 0x0000000e0b00720c */ /* 0x000fe20003f06070 */
[----:B0-----:R-:W-:-:S06]  /*29f0*/  VIADD R11, R16, 0xffffffe ;  /* 0x0ffffffe100b7836 */ /* 0x001fcc0000000000 */
[----:B------:R-:W0:Y:S06]  /*2a00*/  F2I.FTZ.U32.TRUNC.NTZ R11, R11 ;  /* 0x0000000b000b7305 */ /* 0x000e2c000021f000 */
[----:B------:R-:W-:-:S04]  /*2a10*/  @P0 VIADD R9, R9, 0x1 ;  /* 0x0000000109090836 */ /* 0x000fc80000000000 */
[----:B------:R-:W-:Y:S01]  /*2a20*/  @!P2 IMAD.MOV R9, RZ, RZ, -R9 ;  /* 0x000000ffff09a224 */ /* 0x000fe200078e0a09 */
[----:B------:R-:W-:-:S05]  /*2a30*/  @!P1 LOP3.LUT R9, RZ, R7, RZ, 0x33, !PT ;  /* 0x00000007ff099212 */ /* 0x000fca00078e33ff */
[----:B------:R-:W-:Y:S02]  /*2a40*/  IMAD.MOV R10, RZ, RZ, -R9 ;  /* 0x000000ffff0a7224 */ /* 0x000fe400078e0a09 */
[----:B0-----:R-:W-:Y:S02]  /*2a50*/  IMAD.MOV R14, RZ, RZ, -R11 ;  /* 0x000000ffff0e7224 */ /* 0x001fe400078e0a0b */
[--C-:B------:R-:W-:Y:S01]  /*2a60*/  IMAD R7, R7, R10, R12.reuse ;  /* 0x0000000a07077224 */ /* 0x100fe200078e020c */
[----:B------:R-:W-:Y:S01]  /*2a70*/  IABS R10, R2 ;  /* 0x00000002000a7213 */ /* 0x000fe20000000000 */
[----:B------:R-:W-:Y:S02]  /*2a80*/  IMAD R17, R14, R15, RZ ;  /* 0x0000000f0e117224 */ /* 0x000fe400078e02ff */
[----:B------:R-:W-:Y:S01]  /*2a90*/  IMAD.MOV R12, RZ, RZ, -R12 ;  /* 0x000000ffff0c7224 */ /* 0x000fe200078e0a0c */
[----:B------:R-:W-:Y:S01]  /*2aa0*/  IABS R14, R7 ;  /* 0x00000007000e7213 */ /* 0x000fe20000000000 */
[----:B------:R-:W-:-:S02]  /*2ab0*/  IMAD.MOV R16, RZ, RZ, -R10 ;  /* 0x000000ffff107224 */ /* 0x000fc400078e0a0a */
[----:B------:R-:W-:-:S04]  /*2ac0*/  IMAD.MOV.U32 R10, RZ, RZ, RZ ;  /* 0x000000ffff0a7224 */ /* 0x000fc800078e00ff */
[----:B------:R-:W-:-:S04]  /*2ad0*/  IMAD.HI.U32 R10, R11, R17, R10 ;  /* 0x000000110b0a7227 */ /* 0x000fc800078e000a */
[----:B------:R-:W-:-:S04]  /*2ae0*/  IMAD.MOV.U32 R11, RZ, RZ, R14 ;  /* 0x000000ffff0b7224 */ /* 0x000fc800078e000e */
[----:B------:R-:W-:-:S04]  /*2af0*/  IMAD.HI.U32 R14, R10, R11, RZ ;  /* 0x0000000b0a0e7227 */ /* 0x000fc800078e00ff */
[----:B------:R-:W-:Y:S02]  /*2b00*/  IMAD R10, R14, R16, R11 ;  /* 0x000000100e0a7224 */ /* 0x000fe400078e020b */
[----:B------:R-:W-:-:S03]  /*2b10*/  IMAD.MOV R11, RZ, RZ, -R13 ;  /* 0x000000ffff0b7224 */ /* 0x000fc600078e0a0d */
[----:B------:R-:W-:Y:S01]  /*2b20*/  ISETP.GT.U32.AND P1, PT, R15, R10, PT ;  /* 0x0000000a0f00720c */ /* 0x000fe20003f24070 */
[----:B------:R-:W-:-:S04]  /*2b30*/  IMAD R11, R8, R11, R5 ;  /* 0x0000000b080b7224 */ /* 0x000fc800078e0205 */
[----:B---3--:R-:W-:-:S08]  /*2b40*/  IMAD R22, R11, UR25, -R22 ;  /* 0x000000190b167c24 */ /* 0x008fd0000f8e0a16 */
[----:B------:R-:W-:Y:S02]  /*2b50*/  @!P1 IMAD.IADD R10, R10, 0x1, -R15 ;  /* 0x000000010a0a9824 */ /* 0x000fe400078e0a0f */
[----:B------:R-:W-:Y:S01]  /*2b60*/  @!P1 VIADD R14, R14, 0x1 ;  /* 0x000000010e0e9836 */ /* 0x000fe20000000000 */
[----:B------:R-:W-:Y:S02]  /*2b70*/  ISETP.GE.AND P1, PT, R22, UR17, PT ;  /* 0x0000001116007c0c */ /* 0x000fe4000bf26270 */
[----:B------:R-:W-:Y:S01]  /*2b80*/  ISETP.GE.U32.AND P0, PT, R10, R15, PT ;  /* 0x0000000f0a00720c */ /* 0x000fe20003f06070 */
[----:B------:R-:W-:Y:S01]  /*2b90*/  IMAD.MOV R10, RZ, RZ, -R5 ;  /* 0x000000ffff0a7224 */ /* 0x000fe200078e0a05 */
[----:B------:R-:W-:-:S03]  /*2ba0*/  LOP3.LUT R15, R7, R2, RZ, 0x3c, !PT ;  /* 0x00000002070f7212 */ /* 0x000fc600078e3cff */
[----:B------:R-:W-:Y:S01]  /*2bb0*/  IMAD R19, R19, R10, R6 ;  /* 0x0000000a13137224 */ /* 0x000fe200078e0206 */
[----:B------:R-:W-:Y:S01]  /*2bc0*/  ISETP.GE.AND P2, PT, R15, RZ, PT ;  /* 0x000000ff0f00720c */ /* 0x000fe20003f46270 */
[----:B------:R-:W-:Y:S02]  /*2bd0*/  IMAD R10, R0, R12, R13 ;  /* 0x0000000c000a7224 */ /* 0x000fe400078e020d */
[----:B-----5:R-:W-:Y:S01]  /*2be0*/  IMAD R20, R19, R20, -R23 ;  /* 0x0000001413147224 */ /* 0x020fe200078e0a17 */
[----:B------:R-:W0:Y:S01]  /*2bf0*/  LDC.64 R12, c[0x0][0x3e0] ;  /* 0x0000f800ff0c7b82 */ /* 0x000e220000000a00 */
[----:B------:R-:W-:Y:S02]  /*2c00*/  IMAD R5, R10, UR24, -R21 ;  /* 0x000000180a057c24 */ /* 0x000fe4000f8e0a15 */
[----:B------:R-:W-:Y:S02]  /*2c10*/  @P0 VIADD R14, R14, 0x1 ;  /* 0x000000010e0e0836 */ /* 0x000fe40000000000 */
[----:B------:R-:W-:Y:S01]  /*2c20*/  IMAD R8, R20, UR15, RZ ;  /* 0x0000000f14087c24 */ /* 0x000fe2000f8e02ff */
[C---:B------:R-:W-:Y:S01]  /*2c30*/  LOP3.LUT R21, R5.reuse, R22, RZ, 0xfc, !PT ;  /* 0x0000001605157212 */ /* 0x040fe200078efcff */
[----:B------:R-:W-:Y:S01]  /*2c40*/  IMAD R15, R22, UR14, RZ ;  /* 0x0000000e160f7c24 */ /* 0x000fe2000f8e02ff */
[C---:B------:R-:W-:Y:S01]  /*2c50*/  ISETP.GE.OR P1, PT, R5.reuse, UR16, P1 ;  /* 0x0000001005007c0c */ /* 0x040fe20008f26670 */
[----:B------:R-:W-:Y:S01]  /*2c60*/  IMAD R0, R5, UR13, RZ ;  /* 0x0000000d05007c24 */ /* 0x000fe2000f8e02ff */
[----:B------:R-:W-:Y:S01]  /*2c70*/  SHF.R.S32.HI R16, RZ, 0x1f, R8 ;  /* 0x0000001fff107819 */ /* 0x000fe20000011408 */
[----:B------:R-:W-:Y:S01]  /*2c80*/  @!P2 IMAD.MOV R14, RZ, RZ, -R14 ;  /* 0x000000ffff0ea224 */ /* 0x000fe200078e0a0e */
[----:B------:R-:W-:Y:S01]  /*2c90*/  @!P4 LOP3.LUT R14, RZ, R2, RZ, 0x33, !PT ;  /* 0x00000002ff0ec212 */ /* 0x000fe200078e33ff */
[----:B------:R-:W-:Y:S01]  /*2ca0*/  VIADD R23, R20, 0x1 ;  /* 0x0000000114177836 */ /* 0x000fe20000000000 */
[----:B------:R-:W-:-:S02]  /*2cb0*/  IADD3 R18, P2, P3, R0, R15, R8 ;  /* 0x0000000f00127210 */ /* 0x000fc40007b5e008 */
[----:B------:R-:W-:Y:S01]  /*2cc0*/  SHF.R.S32.HI R17, RZ, 0x1f, R15 ;  /* 0x0000001fff117819 */ /* 0x000fe2000001140f */
[----:B------:R-:W-:Y:S01]  /*2cd0*/  IMAD R15, R14, UR12, RZ ;  /* 0x0000000c0e0f7c24 */ /* 0x000fe2000f8e02ff */
[----:B------:R-:W-:Y:S01]  /*2ce0*/  SHF.R.S32.HI R8, RZ, 0x1f, R0 ;  /* 0x0000001fff087819 */ /* 0x000fe20000011400 */
[----:B------:R-:W-:Y:S01]  /*2cf0*/  IMAD R0, R9, UR19, RZ ;  /* 0x0000001309007c24 */ /* 0x000fe2000f8e02ff */
[----:B------:R-:W-:Y:S02]  /*2d00*/  ISETP.GT.AND P0, PT, R21, -0x1, PT ;  /* 0xffffffff1500780c */ /* 0x000fe40003f04270 */
[----:B------:R-:W-:Y:S02]  /*2d10*/  LOP3.LUT R14, R20, R5, R22, 0xfe, !PT ;  /* 0x00000005140e7212 */ /* 0x000fe400078efe16 */
[----:B------:R-:W-:Y:S02]  /*2d20*/  IADD3.X R16, PT, PT, R8, R17, R16, P2, P3 ;  /* 0x0000001108107210 */ /* 0x000fe400017e6410 */
[----:B------:R-:W-:-:S02]  /*2d30*/  ISETP.LT.OR P2, PT, R20, -0x1, !P0 ;  /* 0xffffffff1400780c */ /* 0x000fc40004741670 */
[----:B------:R-:W-:Y:S02]  /*2d40*/  ISETP.LT.OR P1, PT, R14, RZ, P1 ;  /* 0x000000ff0e00720c */ /* 0x000fe40000f21670 */
[--C-:B------:R-:W-:Y:S02]  /*2d50*/  IADD3 R8, P3, P4, R15, R18, R0.reuse ;  /* 0x000000120f087210 */ /* 0x100fe40007c7e000 */
[----:B------:R-:W-:Y:S02]  /*2d60*/  SHF.R.S32.HI R0, RZ, 0x1f, R0 ;  /* 0x0000001fff007819 */ /* 0x000fe40000011400 */
[----:B------:R-:W-:Y:S01]  /*2d70*/  SHF.R.S32.HI R17, RZ, 0x1f, R15 ;  /* 0x0000001fff117819 */ /* 0x000fe2000001140f */
[----:B------:R-:W-:Y:S01]  /*2d80*/  IMAD R15, R7, UR26, RZ ;  /* 0x0000001a070f7c24 */ /* 0x000fe2000f8e02ff */
[----:B------:R-:W-:Y:S02]  /*2d90*/  ISETP.GE.OR P2, PT, R5, UR16, P2 ;  /* 0x0000001005007c0c */ /* 0x000fe40009746670 */
[----:B------:R-:W-:Y:S01]  /*2da0*/  ISETP.GE.OR P1, PT, R20, UR18, P1 ;  /* 0x0000001214007c0c */ /* 0x000fe20008f26670 */
[----:B0-----:R-:W-:Y:S01]  /*2db0*/  IMAD.WIDE R12, R15, 0x2, R12 ;  /* 0x000000020f0c7825 */ /* 0x001fe200078e020c */
[----:B------:R-:W-:-:S02]  /*2dc0*/  IADD3.X R17, PT, PT, R17, R16, R0, P3, P4 ;  /* 0x0000001011117210 */ /* 0x000fc40001fe8400 */
[----:B------:R-:W-:Y:S02]  /*2dd0*/  ISETP.GE.OR P2, PT, R22, UR17, P2 ;  /* 0x0000001116007c0c */ /* 0x000fe40009746670 */
[----:B------:R-:W-:Y:S02]  /*2de0*/  LEA R14, P3, R8, UR28, 0x1 ;  /* 0x0000001c080e7c11 */ /* 0x000fe4000f8608ff */
[C---:B------:R-:W-:Y:S01]  /*2df0*/  ISETP.LT.OR P0, PT, R20.reuse, -0x2, !P0 ;  /* 0xfffffffe1400780c */ /* 0x040fe20004701670 */
[----:B------:R-:W-:Y:S01]  /*2e00*/  VIADD R18, R20, 0x2 ;  /* 0x0000000214127836 */ /* 0x000fe20000000000 */
[----:B------:R-:W-:Y:S01]  /*2e10*/  ISETP.GE.OR P2, PT, R23, UR18, P2 ;  /* 0x0000001217007c0c */ /* 0x000fe20009746670 */
[----:B------:R-:W2:Y:S01]  /*2e20*/  LDG.E.U16 R24, desc[UR10][R12.64+0x2] ;  /* 0x0000020a0c187981 */ /* 0x000ea2000c1e1500 */
[----:B------:R-:W-:Y:S02]  /*2e30*/  LEA.HI.X R15, R8, UR29, R17, 0x1, P3 ;  /* 0x0000001d080f7c11 */ /* 0x000fe400098f0c11 */
[----:B------:R-:W-:Y:S01]  /*2e40*/  ISETP.GE.OR P0, PT, R5, UR16, P0 ;  /* 0x0000001005007c0c */ /* 0x000fe20008706670 */
[----:B------:R-:W3:Y:S04]  /*2e50*/  LDG.E.U16 R8, desc[UR10][R12.64] ;  /* 0x0000000a0c087981 */ /* 0x000ee8000c1e1500 */
[----:B------:R-:W4:Y:S01]  /*2e60*/  @!P1 LDG.E.U16 R0, desc[UR10][R14.64] ;  /* 0x0000000a0e009981 */ /* 0x000f22000c1e1500 */
[----:B------:R-:W-:-:S03]  /*2e70*/  ISETP.GE.OR P0, PT, R22, UR17, P0 ;  /* 0x0000001116007c0c */ /* 0x000fc60008706670 */
[----:B------:R-:W5:Y:S01]  /*2e80*/  @!P2 LDG.E.U16 R25, desc[UR10][R14.64+0x2] ;  /* 0x0000020a0e19a981 */ /* 0x000f62000c1e1500 */
[----:B------:R-:W-:-:S03]  /*2e90*/  ISETP.GE.OR P3, PT, R18, UR18, P0 ;  /* 0x0000001212007c0c */ /* 0x000fc60008766670 */
[----:B------:R-:W5:Y:S10]  /*2ea0*/  LDG.E.U16 R17, desc[UR10][R12.64+0x4] ;  /* 0x0000040a0c117981 */ /* 0x000f74000c1e1500 */
[----:B------:R0:W5:Y:S01]  /*2eb0*/  @!P3 LDG.E.U16 R16, desc[UR10][R14.64+0x4] ;  /* 0x0000040a0e10b981 */ /* 0x000162000c1e1500 */
[----:B------:R-:W-:-:S04]  /*2ec0*/  ISETP.GT.AND P0, PT, R22, -0x2, PT ;  /* 0xfffffffe1600780c */ /* 0x000fc80003f04270 */
[----:B------:R-:W-:-:S04]  /*2ed0*/  ISETP.GT.AND P4, PT, R5, -0x1, P0 ;  /* 0xffffffff0500780c */ /* 0x000fc80000784270 */
[----:B------:R-:W-:-:S04]  /*2ee0*/  ISETP.LT.OR P5, PT, R20, RZ, !P4 ;  /* 0x000000ff1400720c */ /* 0x000fc800067a1670 */
[----:B------:R-:W-:Y:S01]  /*2ef0*/  ISETP.GE.OR P5, PT, R5, UR16, P5 ;  /* 0x0000001005007c0c */ /* 0x000fe2000afa6670 */
[----:B------:R-:W-:Y:S02]  /*2f00*/  IMAD.U32 R27, RZ, RZ, UR18 ;  /* 0x00000012ff1b7e24 */ /* 0x000fe4000f8e00ff */
[----:B---3--:R-:W-:Y:S02]  /*2f10*/  IMAD.U32 R8, R8, 0x10000, RZ ;  /* 0x0001000008087824 */ /* 0x008fe400078e00ff */
[----:B----4-:R-:W-:Y:S02]  /*2f20*/  @!P1 IMAD.U32 R21, R0, 0x10000, RZ ;  /* 0x0001000000159824 */ /* 0x010fe400078e00ff */
[----:B------:R-:W-:Y:S02]  /*2f30*/  IMAD.MOV.U32 R0, RZ, RZ, RZ ;  /* 0x000000ffff007224 */ /* 0x000fe400078e00ff */
[----:B------:R-:W-:Y:S01]  /*2f40*/  @!P1 FFMA.FTZ R0, R8, R21, RZ ;  /* 0x0000001508009223 */ /* 0x000fe200000100ff */
[----:B------:R-:W-:-:S02]  /*2f50*/  VIADD R8, R22, 0x1 ;  /* 0x0000000116087836 */ /* 0x000fc40000000000 */
[----:B--2---:R-:W-:Y:S02]  /*2f60*/  IMAD.U32 R21, R24, 0x10000, RZ ;  /* 0x0001000018157824 */ /* 0x004fe400078e00ff */
[----:B-----5:R-:W-:Y:S01]  /*2f70*/  @!P2 IMAD.U32 R25, R25, 0x10000, RZ ;  /* 0x000100001919a824 */ /* 0x020fe200078e00ff */
        /* <DEDUP_REMOVED lines=12> */
[----:B------:R-:W-:Y:S01]  /*3040*/  ISETP.LT.OR P4, PT, R20, -0x2, !P4 ;  /* 0xfffffffe1400780c */ /* 0x000fe20006781670 */
[----:B------:R-:W-:Y:S01]  /*3050*/  @!P3 FFMA.FTZ R0, R21, R17, R0 ;  /* 0x000000111500b223 */ /* 0x000fe20000010000 */
[----:B------:R-:W-:Y:S01]  /*3060*/  ISETP.GE.OR P3, PT, R23, UR18, P2 ;  /* 0x0000001217007c0c */ /* 0x000fe20009766670 */
        /* <DEDUP_REMOVED lines=145> */
[----:B------:R-:W-:Y:S02]  /*3980*/  USHF.L.U32 UR8, UR5, 0x1, URZ ;  /* 0x0000000105087899 */ /* 0x000fe400080006ff */
[----:B------:R-:W-:Y:S01]  /*3990*/  USHF.L.U64.HI UR27, UR5, 0x1, UR7 ;  /* 0x00000001051b7899 */ /* 0x000fe20008010207 */
        /* <DEDUP_REMOVED lines=21> */
[----:B--2---:R-:W-:-:S03]  /*3af0*/  IMAD.U32 R25, R26, 0x10000, RZ ;  /* 0x000100001a197824 */ /* 0x004fc600078e00ff */
[----:B------:R-:W-:-:S04]  /*3b00*/  ISETP.GE.OR P2, PT, R24, UR16, P2 ;  /* 0x0000001018007c0c */ /* 0x000fc80009746670 */
[----:B------:R-:W-:Y:S01]  /*3b10*/  ISETP.GE.OR P2, PT, R22, UR17, P2 ;  /* 0x0000001116007c0c */ /* 0x000fe20009746670 */
[----:B-----5:R-:W-:-:S04]  /*3b20*/  @!P4 IMAD.U32 R27, R27, 0x10000, RZ ;  /* 0x000100001b1bc824 */ /* 0x020fc800078e00ff */
[----:B------:R-:W-:Y:S01]  /*3b30*/  @!P4 FFMA.FTZ R0, R25, R27, R0 ;  /* 0x0000001b1900c223 */ /* 0x000fe20000010000 */
[----:B------:R-:W-:-:S05]  /*3b40*/  VIADD R25, R20, 0x1 ;  /* 0x0000000114197836 */ /* 0x000fca0000000000 */
[----:B------:R-:W-:-:S13]  /*3b50*/  ISETP.GE.OR P2, PT, R25, UR18, P2 ;  /* 0x0000001219007c0c */ /* 0x000fda0009746670 */
[----:B------:R-:W2:Y:S01]  /*3b60*/  @!P2 LDG.E.U16 R15, desc[UR10][R16.64+0x2] ;  /* 0x0000020a100fa981 */ /* 0x000ea2000c1e1500 */
[----:B------:R-:W-:-:S04]  /*3b70*/  ISETP.LT.OR P1, PT, R20, -0x2, !P1 ;  /* 0xfffffffe1400780c */ /* 0x000fc80004f21670 */
[----:B------:R-:W-:-:S04]  /*3b80*/  ISETP.GE.OR P1, PT, R24, UR16, P1 ;  /* 0x0000001018007c0c */ /* 0x000fc80008f26670 */
[----:B------:R-:W-:Y:S02]  /*3b90*/  ISETP.GE.OR P1, PT, R22, UR17, P1 ;  /* 0x0000001116007c0c */ /* 0x000fe40008f26670 */
[----:B------:R-:W4:Y:S02]  /*3ba0*/  LDG.E.U16 R22, desc[UR10][R12.64+0x28] ;  /* 0x0000280a0c167981 */ /* 0x000f24000c1e1500 */
[----:B------:R-:W-:Y:S01]  /*3bb0*/  ISETP.GE.OR P1, PT, R18, UR18, P1 ;  /* 0x0000001212007c0c */ /* 0x000fe20008f26670 */
[----:B------:R-:W-:Y:S02]  /*3bc0*/  IMAD.U32 R26, RZ, RZ, UR9 ;  /* 0x00000009ff1a7e24 */ /* 0x000fe4000f8e00ff */
[----:B---3--:R-:W-:Y:S02]  /*3bd0*/  IMAD.U32 R27, R14, 0x10000, RZ ;  /* 0x000100000e1b7824 */ /* 0x008fe400078e00ff */
[----:B--2---:R-:W-:-:S04]  /*3be0*/  @!P2 IMAD.U32 R15, R15, 0x10000, RZ ;  /* 0x000100000f0fa824 */ /* 0x004fc800078e00ff */
[----:B------:R-:W-:Y:S01]  /*3bf0*/  @!P2 FFMA.FTZ R0, R27, R15, R0 ;  /* 0x0000000f1b00a223 */ /* 0x000fe20000010000 */
[----:B------:R-:W-:-:S03]  /*3c00*/  ISETP.GT.AND P2, PT, R5, -0x3, P0 ;  /* 0xfffffffd0500780c */ /* 0x000fc60000744270 */
[----:B------:R4:W2:Y:S01]  /*3c10*/  @!P1 LDG.E.U16 R5, desc[UR10][R16.64+0x4] ;  /* 0x0000040a10059981 */ /* 0x0008a2000c1e1500 */
[----:B------:R-:W-:-:S04]  /*3c20*/  ISETP.LT.OR P0, PT, R20, RZ, !P2 ;  /* 0x000000ff1400720c */ /* 0x000fc80005701670 */
[----:B------:R-:W-:Y:S01]  /*3c30*/  ISETP.GE.OR P0, PT, R24, UR16, P0 ;  /* 0x0000001018007c0c */ /* 0x000fe20008706670 */
[----:B------:R-:W-:-:S03]  /*3c40*/  IMAD.U32 R15, RZ, RZ, UR18 ;  /* 0x00000012ff0f7e24 */ /* 0x000fc6000f8e00ff */
[----:B------:R-:W-:-:S04]  /*3c50*/  ISETP.GE.OR P0, PT, R8, UR17, P0 ;  /* 0x0000001108007c0c */ /* 0x000fc80008706670 */
[----:B------:R-:W-:Y:S02]  /*3c60*/  ISETP.GE.OR P0, PT, R20, UR18, P0 ;  /* 0x0000001214007c0c */ /* 0x000fe40008706670 */
[----:B------:R-:W-:-:S04]  /*3c70*/  LEA R14, P4, R15, R16, 0x1 ;  /* 0x000000100f0e7211 */ /* 0x000fc800078808ff */
[----:B------:R-:W-:Y:S02]  /*3c80*/  LEA.HI.X R15, R15, R17, R26, 0x1, P4 ;  /* 0x000000110f0f7211 */ /* 0x000fe400020f0c1a */
[----:B------:R-:W3:Y:S05]  /*3c90*/  LDG.E.U16 R26, desc[UR10][R12.64+0x2a] ;  /* 0x00002a0a0c1a7981 */ /* 0x000eea000c1e1500 */
[----:B------:R-:W5:Y:S01]  /*3ca0*/  @!P0 LDG.E.U16 R16, desc[UR10][R14.64] ;  /* 0x0000000a0e108981 */ /* 0x000f62000c1e1500 */
[----:B----4-:R-:W-:Y:S01]  /*3cb0*/  IMAD.U32 R17, R22, 0x10000, RZ ;  /* 0x0001000016117824 */ /* 0x010fe200078e00ff */
[C---:B------:R-:W-:Y:S02]  /*3cc0*/  ISETP.LT.OR P4, PT, R23.reuse, -0x2, !P3 ;  /* 0xfffffffe1700780c */ /* 0x040fe40005f81670 */
[----:B------:R-:W-:Y:S01]  /*3cd0*/  ISETP.GT.AND P3, PT, R23, -0x3, PT ;  /* 0xfffffffd1700780c */ /* 0x000fe20003f64270 */
[----:B------:R-:W4:Y:S01]  /*3ce0*/  LDG.E.U16 R22, desc[UR10][R12.64+0x2e] ;  /* 0x00002e0a0c167981 */ /* 0x000f22000c1e1500 */
[----:B------:R-:W-:-:S02]  /*3cf0*/  ISETP.GE.OR P5, PT, R24, UR16, P4 ;  /* 0x0000001018007c0c */ /* 0x000fc4000a7a6670 */
[----:B------:R-:W-:Y:S02]  /*3d00*/  ISETP.LT.OR P4, PT, R20, -0x1, !P3 ;  /* 0xffffffff1400780c */ /* 0x000fe40005f81670 */
[----:B------:R-:W-:Y:S02]  /*3d10*/  ISETP.GE.OR P6, PT, R21, UR17, P5 ;  /* 0x0000001115007c0c */ /* 0x000fe4000afc6670 */
[----:B------:R-:W-:Y:S02]  /*3d20*/  ISETP.GE.OR P4, PT, R24, UR16, P4 ;  /* 0x0000001018007c0c */ /* 0x000fe4000a786670 */
[C---:B------:R-:W-:Y:S02]  /*3d30*/  ISETP.LT.OR P5, PT, R20.reuse, -0x2, !P3 ;  /* 0xfffffffe1400780c */ /* 0x040fe40005fa1670 */
[----:B------:R-:W-:Y:S02]  /*3d40*/  ISETP.GE.OR P3, PT, R20, UR18, P6 ;  /* 0x0000001214007c0c */ /* 0x000fe4000b766670 */
[----:B------:R-:W-:Y:S01]  /*3d50*/  ISETP.GE.OR P5, PT, R24, UR16, P5 ;  /* 0x0000001018007c0c */ /* 0x000fe2000afa6670 */
[----:B--2---:R-:W-:-:S04]  /*3d60*/  @!P1 IMAD.U32 R5, R5, 0x10000, RZ ;  /* 0x0001000005059824 */ /* 0x004fc800078e00ff */
[----:B------:R-:W-:Y:S01]  /*3d70*/  @!P1 FFMA.FTZ R0, R17, R5, R0 ;  /* 0x0000000511009223 */ /* 0x000fe20000010000 */
[C---:B------:R-:W-:Y:S02]  /*3d80*/  ISETP.LT.OR P1, PT, R20.reuse, -0x1, !P2 ;  /* 0xffffffff1400780c */ /* 0x040fe40005721670 */
[----:B------:R-:W-:Y:S02]  /*3d90*/  ISETP.LT.OR P2, PT, R20, -0x2, !P2 ;  /* 0xfffffffe1400780c */ /* 0x000fe40005741670 */
[C---:B------:R-:W-:Y:S02]  /*3da0*/  ISETP.GE.OR P1, PT, R24.reuse, UR16, P1 ;  /* 0x0000001018007c0c */ /* 0x040fe40008f26670 */
[----:B------:R-:W-:Y:S02]  /*3db0*/  ISETP.GE.OR P2, PT, R24, UR16, P2 ;  /* 0x0000001018007c0c */ /* 0x000fe40009746670 */
[C---:B------:R-:W-:Y:S02]  /*3dc0*/  ISETP.GE.OR P1, PT, R8.reuse, UR17, P1 ;  /* 0x0000001108007c0c */ /* 0x040fe40008f26670 */
[----:B------:R-:W-:-:S02]  /*3dd0*/  ISETP.GE.OR P2, PT, R8, UR17, P2 ;  /* 0x0000001108007c0c */ /* 0x000fc40009746670 */
[----:B------:R-:W-:Y:S01]  /*3de0*/  ISETP.GE.OR P1, PT, R25, UR18, P1 ;  /* 0x0000001219007c0c */ /* 0x000fe20008f26670 */
[----:B------:R-:W-:Y:S01]  /*3df0*/  IMAD.U32 R5, RZ, RZ, UR18 ;  /* 0x00000012ff057e24 */ /* 0x000fe2000f8e00ff */
[----:B------:R-:W-:Y:S01]  /*3e00*/  ISETP.GE.OR P2, PT, R18, UR18, P2 ;  /* 0x0000001212007c0c */ /* 0x000fe20009746670 */
[----:B------:R-:W2:Y:S01]  /*3e10*/  LDG.E.U16 R8, desc[UR10][R12.64+0x2c] ;  /* 0x00002c0a0c087981 */ /* 0x000ea2000c1e1500 */
[----:B---3--:R-:W-:Y:S02]  /*3e20*/  IMAD.U32 R23, R26, 0x10000, RZ ;  /* 0x000100001a177824 */ /* 0x008fe400078e00ff */
[----:B-----5:R-:W-:-:S04]  /*3e30*/  @!P0 IMAD.U32 R17, R16, 0x10000, RZ ;  /* 0x0001000010118824 */ /* 0x020fc800078e00ff */
[----:B------:R-:W-:Y:S01]  /*3e40*/  @!P0 FFMA.FTZ R0, R23, R17, R0 ;  /* 0x0000001117008223 */ /* 0x000fe20000010000 */
[----:B------:R-:W-:Y:S01]  /*3e50*/  ISETP.GE.OR P0, PT, R21, UR17, P4 ;  /* 0x0000001115007c0c */ /* 0x000fe2000a706670 */
[----:B------:R-:W-:Y:S01]  /*3e60*/  IMAD.U32 R17, RZ, RZ, UR18 ;  /* 0x00000012ff117e24 */ /* 0x000fe2000f8e00ff */
[----:B------:R-:W-:Y:S01]  /*3e70*/  LEA R16, P6, R5, R14, 0x1 ;  /* 0x0000000e05107211 */ /* 0x000fe200078c08ff */
[----:B------:R-:W-:Y:S01]  /*3e80*/  IMAD.U32 R23, RZ, RZ, UR9 ;  /* 0x00000009ff177e24 */ /* 0x000fe2000f8e00ff */
[----:B------:R-:W3:Y:S01]  /*3e90*/  @!P1 LDG.E.U16 R5, desc[UR10][R14.64+0x2] ;  /* 0x0000020a0e059981 */ /* 0x000ee2000c1e1500 */
[----:B------:R-:W-:Y:S02]  /*3ea0*/  ISETP.GE.OR P0, PT, R25, UR18, P0 ;  /* 0x0000001219007c0c */ /* 0x000fe40008706670 */
[----:B------:R-:W-:Y:S01]  /*3eb0*/  ISETP.GE.OR P4, PT, R21, UR17, P5 ;  /* 0x0000001115007c0c */ /* 0x000fe2000af86670 */
[----:B------:R-:W5:Y:S01]  /*3ec0*/  @!P2 LDG.E.U16 R20, desc[UR10][R14.64+0x4] ;  /* 0x0000040a0e14a981 */ /* 0x000f62000c1e1500 */
[----:B------:R-:W-:-:S02]  /*3ed0*/  LEA.HI.X R17, R17, R15, R23, 0x1, P6 ;  /* 0x0000000f11117211 */ /* 0x000fc400030f0c17 */
[----:B------:R-:W-:Y:S01]  /*3ee0*/  ISETP.GE.OR P4, PT, R18, UR18, P4 ;  /* 0x0000001212007c0c */ /* 0x000fe2000a786670 */
[----:B------:R-:W5:Y:S04]  /*3ef0*/  LDG.E.U16 R23, desc[UR10][R12.64+0x30] ;  /* 0x0000300a0c177981 */ /* 0x000f68000c1e1500 */
[----:B------:R-:W5:Y:S04]  /*3f00*/  @!P3 LDG.E.U16 R24, desc[UR10][R16.64] ;  /* 0x0000000a1018b981 */ /* 0x000f68000c1e1500 */
[----:B------:R-:W5:Y:S04]  /*3f10*/  LDG.E.U16 R14, desc[UR10][R12.64+0x32] ;  /* 0x0000320a0c0e7981 */ /* 0x000f68000c1e1500 */
[----:B------:R-:W5:Y:S04]  /*3f20*/  @!P0 LDG.E.U16 R18, desc[UR10][R16.64+0x2] ;  /* 0x0000020a10128981 */ /* 0x000f68000c1e1500 */
[----:B------:R0:W5:Y:S04]  /*3f30*/  LDG.E.U16 R15, desc[UR10][R12.64+0x34] ;  /* 0x0000340a0c0f7981 */ /* 0x000168000c1e1500 */
[----:B------:R-:W5:Y:S01]  /*3f40*/  @!P4 LDG.E.U16 R21, desc[UR10][R16.64+0x4] ;  /* 0x0000040a1015c981 */ /* 0x000f62000c1e1500 */
[----:B----4-:R-:W-:-:S02]  /*3f50*/  IMAD.U32 R29, R22, 0x10000, RZ ;  /* 0x00010000161d7824 */ /* 0x010fc400078e00ff */
[----:B------:R-:W-:Y:S02]  /*3f60*/  IMAD R19, R19, UR23, RZ ;  /* 0x0000001713137c24 */ /* 0x000fe4000f8e02ff */
[----:B------:R-:W-:Y:S02]  /*3f70*/  IMAD R11, R11, UR22, RZ ;  /* 0x000000160b0b7c24 */ /* 0x000fe4000f8e02ff */
[----:B------:R-:W-:Y:S01]  /*3f80*/  IMAD R10, R10, UR21, RZ ;  /* 0x000000150a0a7c24 */ /* 0x000fe2000f8e02ff */
[----:B0-----:R-:W-:Y:S01]  /*3f90*/  SHF.R.S32.HI R12, RZ, 0x1f, R19 ;  /* 0x0000001fff0c7819 */ /* 0x001fe20000011413 */
[----:B------:R-:W-:Y:S01]  /*3fa0*/  IMAD R9, R9, UR30, RZ ;  /* 0x0000001e09097c24 */ /* 0x000fe2000f8e02ff */
[----:B------:R-:W-:Y:S01]  /*3fb0*/  USHF.R.S32.HI UR8, URZ, 0x1f, UR4 ;  /* 0x0000001fff087899 */ /* 0x000fe20008011404 */
[----:B--2---:R-:W-:Y:S02]  /*3fc0*/  IMAD.U32 R27, R8, 0x10000, RZ ;  /* 0x00010000081b7824 */ /* 0x004fe400078e00ff */
[----:B------:R-:W-:-:S02]  /*3fd0*/  IMAD R8, R7, UR20, RZ ;  /* 0x0000001407087c24 */ /* 0x000fc4000f8e02ff */
[----:B---3--:R-:W-:Y:S02]  /*3fe0*/  @!P1 IMAD.U32 R5, R5, 0x10000, RZ ;  /* 0x0001000005059824 */ /* 0x008fe400078e00ff */
[----:B-----5:R-:W-:Y:S02]  /*3ff0*/  @!P2 IMAD.U32 R25, R20, 0x10000, RZ ;  /* 0x000100001419a824 */ /* 0x020fe400078e00ff */
[----:B------:R-:W-:Y:S01]  /*4000*/  @!P1 FFMA.FTZ R0, R27, R5, R0 ;  /* 0x000000051b009223 */ /* 0x000fe20000010000 */
[----:B------:R-:W-:-:S03]  /*4010*/  IMAD.U32 R23, R23, 0x10000, RZ ;  /* 0x0001000017177824 */ /* 0x000fc600078e00ff */
[----:B------:R-:W-:Y:S01]  /*4020*/  @!P2 FFMA.FTZ R0, R29, R25, R0 ;  /* 0x000000191d00a223 */ /* 0x000fe20000010000 */
[----:B------:R-:W-:Y:S01]  /*4030*/  @!P3 IMAD.U32 R5, R24, 0x10000, RZ ;  /* 0x000100001805b824 */ /* 0x000fe200078e00ff */
[----:B------:R-:W-:Y:S02]  /*4040*/  IADD3 R19, P1, P2, R10, R11, R19 ;  /* 0x0000000b0a137210 */ /* 0x000fe40007a3e013 */
[----:B------:R-:W-:Y:S01]  /*4050*/  SHF.R.S32.HI R11, RZ, 0x1f, R11 ;  /* 0x0000001fff0b7819 */ /* 0x000fe2000001140b */
[----:B------:R-:W-:Y:S01]  /*4060*/  @!P3 FFMA.FTZ R0, R23, R5, R0 ;  /* 0x000000051700b223 */ /* 0x000fe20000010000 */
[----:B------:R-:W-:Y:S01]  /*4070*/  SHF.R.S32.HI R10, RZ, 0x1f, R10 ;  /* 0x0000001fff0a7819 */ /* 0x000fe2000001140a */
[----:B------:R-:W-:Y:S02]  /*4080*/  IMAD.U32 R13, R14, 0x10000, RZ ;  /* 0x000100000e0d7824 */ /* 0x000fe400078e00ff */
[----:B------:R-:W-:Y:S01]  /*4090*/  @!P0 IMAD.U32 R5, R18, 0x10000, RZ ;  /* 0x0001000012058824 */ /* 0x000fe200078e00ff */
[----:B------:R-:W-:-:S03]  /*40a0*/  IADD3.X R10, PT, PT, R10, R11, R12, P1, P2 ;  /* 0x0000000b0a0a7210 */ /* 0x000fc60000fe440c */
[----:B------:R-:W-:Y:S01]  /*40b0*/  @!P0 FFMA.FTZ R0, R13, R5, R0 ;  /* 0x000000050d008223 */ /* 0x000fe20000010000 */
[--C-:B------:R-:W-:Y:S01]  /*40c0*/  IADD3 R5, P0, P1, R9, R19, R8.reuse ;  /* 0x0000001309057210 */ /* 0x100fe2000791e008 */
[----:B------:R-:W-:Y:S01]  /*40d0*/  IMAD.U32 R15, R15, 0x10000, RZ ;  /* 0x000100000f0f7824 */ /* 0x000fe200078e00ff */
[----:B------:R-:W-:Y:S01]  /*40e0*/  SHF.R.S32.HI R9, RZ, 0x1f, R9 ;  /* 0x0000001fff097819 */ /* 0x000fe20000011409 */
[----:B------:R-:W-:Y:S01]  /*40f0*/  @!P4 IMAD.U32 R21, R21, 0x10000, RZ ;  /* 0x000100001515c824 */ /* 0x000fe200078e00ff */
[----:B------:R-:W-:-:S03]  /*4100*/  SHF.R.S32.HI R8, RZ, 0x1f, R8 ;  /* 0x0000001fff087819 */ /* 0x000fc60000011408 */
[----:B------:R-:W-:Y:S01]  /*4110*/  @!P4 FFMA.FTZ R0, R15, R21, R0 ;  /* 0x000000150f00c223 */ /* 0x000fe20000010000 */
        /* <DEDUP_REMOVED lines=11> */
.L_x_601:
[----:B------:R-:W-:Y:S05]  /*41d0*/  EXIT ;  /* 0x000000000000794d */ /* 0x000fea0003800000 */
.L_x_603:
        /* <DEDUP_REMOVED lines=10> */
.L_x_876:


//--------------------- .text._ZN2at6native51_GLOBAL__N__11011a27_18_DepthwiseConv3d_cu_35e0c7b528conv_depthwise3d_cuda_kernelIN3c104HalfEfLin1ELin1ELin1ELin1ELin1ELin1EEEvNS_27GenericPackedTensorAccessorIKT_Lm5ENS_16DefaultPtrTraitsEiEENS5_IS6_Lm5ES8_iEES9_PS7_iiiiiiiii --------------------------
	.section	.text._ZN2at6native51_GLOBAL__N__11011a27_18_DepthwiseConv3d_cu_35e0c7b528conv_depthwise3d_cuda_kernelIN3c104HalfEfLin1ELin1ELin1ELin1ELin1ELin1EEEvNS_27GenericPackedTensorAccessorIKT_Lm5ENS_16DefaultPtrTraitsEiEENS5_IS6_Lm5ES8_iEES9_PS7_iiiiiiiii,"ax",@progbits
	.align	128
.text._ZN2at6native51_GLOBAL__N__11011a27_18_DepthwiseConv3d_cu_35e0c7b528conv_depthwise3d_cuda_kernelIN3c104HalfEfLin1ELin1ELin1ELin1ELin1ELin1EEEvNS_27GenericPackedTensorAccessorIKT_Lm5ENS_16DefaultPtrTraitsEiEENS5_IS6_Lm5ES8_iEES9_PS7_iiiiiiiii:
        .type           _ZN2at6native51_GLOBAL__N__11011a27_18_DepthwiseConv3d_cu_35e0c7b528conv_depthwise3d_cuda_kernelIN3c104HalfEfLin1ELin1ELin1ELin1ELin1ELin1EEEvNS_27GenericPackedTensorAccessorIKT_Lm5ENS_16DefaultPtrTraitsEiEENS5_IS6_Lm5ES8_iEES9_PS7_iiiiiiiii,@function
        .size           _ZN2at6native51_GLOBAL__N__11011a27_18_DepthwiseConv3d_cu_35e0c7b528conv_depthwise3d_cuda_kernelIN3c104HalfEfLin1ELin1ELin1ELin1ELin1ELin1EEEvNS_27GenericPackedTensorAccessorIKT_Lm5ENS_16DefaultPtrTraitsEiEENS5_IS6_Lm5ES8_iEES9_PS7_iiiiiiiii,(.L_x_877 - _ZN2at6native51_GLOBAL__N__11011a27_18_DepthwiseConv3d_cu_35e0c7b528conv_depthwise3d_cuda_kernelIN3c104HalfEfLin1ELin1ELin1ELin1ELin1ELin1EEEvNS_27GenericPackedTensorAccessorIKT_Lm5ENS_16DefaultPtrTraitsEiEENS5_IS6_Lm5ES8_iEES9_PS7_iiiiiiiii)
        .other          _ZN2at6native51_GLOBAL__N__11011a27_18_DepthwiseConv3d_cu_35e0c7b528conv_depthwise3d_cuda_kernelIN3c104HalfEfLin1ELin1ELin1ELin1ELin1ELin1EEEvNS_27GenericPackedTensorAccessorIKT_Lm5ENS_16DefaultPtrTraitsEiEENS5_IS6_Lm5ES8_iEES9_PS7_iiiiiiiii,@"STO_CUDA_ENTRY STV_DEFAULT"
_ZN2at6native51_GLOBAL__N__11011a27_18_DepthwiseConv3d_cu_35e0c7b528conv_depthwise3d_cuda_kernelIN3c104HalfEfLin1ELin1ELin1ELin1ELin1ELin1EEEvNS_27GenericPackedTensorAccessorIKT_Lm5ENS_16DefaultPtrTraitsEiEENS5_IS6_Lm5ES8_iEES9_PS7_iiiiiiiii:
        /* <DEDUP_REMOVED lines=60> */
.L_x_614:
        /* <DEDUP_REMOVED lines=181> */
.L_x_613:
        /* <DEDUP_REMOVED lines=10> */
.L_x_612:
        /* <DEDUP_REMOVED lines=27> */
.L_x_608:
        /* <DEDUP_REMOVED lines=20> */
[----:B---3--:R-:W-:Y:S02]  /*12a0*/  HADD2.F32 R43, -RZ, R28.H0_H0 ;  /* 0x2000001cff2b7230 */ /* 0x008fe40000004100 */
[----:B----4-:R-:W-:Y:S02]  /*12b0*/  HADD2.F32 R45, -RZ, R42.H0_H0 ;  /* 0x2000002aff2d7230 */ /* 0x010fe40000004100 */
[----:B------:R-:W3:Y:S01]  /*12c0*/  LDG.E.U16 R42, desc[UR10][R18.64+0x6] ;  /* 0x0000060a122a7981 */ /* 0x000ee2000c1e1500 */
[----:B--2---:R-:W-:-:S05]  /*12d0*/  @!P1 HADD2.F32 R29, -RZ, R29.H0_H0 ;  /* 0x2000001dff1d9230 */ /* 0x004fca0000004100 */
[----:B------:R-:W-:Y:S02]  /*12e0*/  @!P1 FFMA.FTZ R8, R43, R29, R8 ;  /* 0x0000001d2b089223 */ /* 0x000fe40000010008 */
[----:B------:R-:W-:Y:S01]  /*12f0*/  @!P2 IMAD.WIDE R28, R41, 0x4, R26 ;  /* 0x00000004291ca825 */ /* 0x000fe200078e021a */
[----:B------:R-:W-:Y:S01]  /*1300*/  ISETP.LT.OR P1, PT, R38, RZ, !P0 ;  /* 0x000000ff2600720c */ /* 0x000fe20004721670 */
[----:B------:R-:W2:Y:S03]  /*1310*/  LDG.E.U16 R43, desc[UR10][R18.64+0x4] ;  /* 0x0000040a122b7981 */ /* 0x000ea6000c1e1500 */
[----:B------:R-:W-:Y:S01]  /*1320*/  ISETP.GE.OR P1, PT, R21, UR6, P1 ;  /* 0x0000000615007c0c */ /* 0x000fe20008f26670 */
[----:B------:R-:W4:Y:S03]  /*1330*/  @!P2 LDG.E.U16 R28, desc[UR10][R28.64] ;  /* 0x0000000a1c1ca981 */ /* 0x000f26000c1e1500 */
[----:B------:R-:W-:-:S04]  /*1340*/  ISETP.GE.OR P1, PT, R32, UR7, P1 ;  /* 0x0000000720007c0c */ /* 0x000fc80008f26670 */
[----:B------:R-:W-:Y:S01]  /*1350*/  ISETP.GE.OR P1, PT, R38, UR8, P1 ;  /* 0x0000000826007c0c */ /* 0x000fe20008f26670 */
[----:B-----5:R-:W-:-:S05]  /*1360*/  @!P3 HADD2.F32 R31, -RZ, R30.H0_H0 ;  /* 0x2000001eff1fb230 */ /* 0x020fca0000004100 */
[----:B------:R-:W-:-:S07]  /*1370*/  @!P3 FFMA.FTZ R8, R45, R31, R8 ;  /* 0x0000001f2d08b223 */ /* 0x000fce0000010008 */
[----:B------:R-:W-:-:S06]  /*1380*/  @!P1 IMAD.WIDE R30, R41, 0x6, R26 ;  /* 0x00000006291e9825 */ /* 0x000fcc00078e021a */
[----:B------:R-:W5:Y:S01]  /*1390*/  @!P1 LDG.E.U16 R30, desc[UR10][R30.64] ;  /* 0x0000000a1e1e9981 */ /* 0x000f62000c1e1500 */
[----:B------:R-:W-:-:S04]  /*13a0*/  ISETP.LT.OR P3, PT, R36, RZ, !P0 ;  /* 0x000000ff2400720c */ /* 0x000fc80004761670 */
[----:B------:R-:W-:-:S04]  /*13b0*/  ISETP.GE.OR P3, PT, R21, UR6, P3 ;  /* 0x0000000615007c0c */ /* 0x000fc80009f66670 */
[----:B------:R-:W-:-:S04]  /*13c0*/  ISETP.GE.OR P3, PT, R32, UR7, P3 ;  /* 0x0000000720007c0c */ /* 0x000fc80009f66670 */
[----:B------:R-:W-:Y:S01]  /*13d0*/  ISETP.GE.OR P3, PT, R36, UR8, P3 ;  /* 0x0000000824007c0c */ /* 0x000fe20009f66670 */
[----:B---3--:R-:W-:Y:S02]  /*13e0*/  HADD2.F32 R45, -RZ, R42.H0_H0 ;  /* 0x2000002aff2d7230 */ /* 0x008fe40000004100 */
[----:B------:R-:W3:Y:S01]  /*13f0*/  LDG.E.U16 R42, desc[UR10][R18.64+0xa] ;  /* 0x00000a0a122a7981 */ /* 0x000ee2000c1e1500 */
[----:B--2---:R-:W-:Y:S02]  /*1400*/  HADD2.F32 R43, -RZ, R43.H0_H0 ;  /* 0x2000002bff2b7230 */ /* 0x004fe40000004100 */
[----:B----4-:R-:W-:-:S05]  /*1410*/  @!P2 HADD2.F32 R29, -RZ, R28.H0_H0 ;  /* 0x2000001cff1da230 */ /* 0x010fca0000004100 */
        /* <DEDUP_REMOVED lines=28> */
[----:B-----5:R-:W-:-:S05]  /*15e0*/  @!P2 HADD2.F32 R31, -RZ, R30.H0_H0 ;  /* 0x2000001eff1fa230 */ /* 0x020fca0000004100 */
[----:B------:R-:W-:-:S07]  /*15f0*/  @!P2 FFMA.FTZ R8, R45, R31, R8 ;  /* 0x0000001f2d08a223 */ /* 0x000fce0000010008 */
[----:B------:R-:W-:-:S06]  /*1600*/  @!P3 IMAD.WIDE R30, R41, 0xe, R26 ;  /* 0x0000000e291eb825 */ /* 0x000fcc00078e021a */
[----:B------:R-:W5:Y:S01]  /*1610*/  @!P3 LDG.E.U16 R30, desc[UR10][R30.64] ;  /* 0x0000000a1e1eb981 */ /* 0x000f62000c1e1500 */
[----:B------:R-:W-:Y:S01]  /*1620*/  VIADD R39, R39, 0x8 ;  /* 0x0000000827277836 */ /* 0x000fe20000000000 */
[C---:B------:R-:W-:Y:S01]  /*1630*/  LEA R17, R41.reuse, R17, 0x3 ;  /* 0x0000001129117211 */ /* 0x040fe200078e18ff */
[C---:B------:R-:W-:Y:S02]  /*1640*/  IMAD R40, R41.reuse, 0x8, R40 ;  /* 0x0000000829287824 */ /* 0x040fe400078e0228 */
[C---:B------:R-:W-:Y:S02]  /*1650*/  IMAD R37, R41.reuse, 0x8, R37 ;  /* 0x0000000829257824 */ /* 0x040fe400078e0225 */
[C---:B------:R-:W-:Y:S02]  /*1660*/  IMAD R38, R41.reuse, 0x8, R38 ;  /* 0x0000000829267824 */ /* 0x040fe400078e0226 */
[C---:B------:R-:W-:Y:S02]  /*1670*/  IMAD R36, R41.reuse, 0x8, R36 ;  /* 0x0000000829247824 */ /* 0x040fe400078e0224 */
[----:B------:R-:W-:-:S02]  /*1680*/  IMAD R35, R41, 0x8, R35 ;  /* 0x0000000829237824 */ /* 0x000fc400078e0223 */
[C---:B------:R-:W-:Y:S02]  /*1690*/  IMAD R34, R41.reuse, 0x8, R34 ;  /* 0x0000000829227824 */ /* 0x040fe400078e0222 */
[C---:B------:R-:W-:Y:S02]  /*16a0*/  IMAD R33, R41.reuse, 0x8, R33 ;  /* 0x0000000829217824 */ /* 0x040fe400078e0221 */
[----:B------:R-:W-:-:S04]  /*16b0*/  IMAD.WIDE R26, R41, 0x10, R26 ;  /* 0x00000010291a7825 */ /* 0x000fc800078e021a */
[----:B--2---:R-:W-:Y:S02]  /*16c0*/  HADD2.F32 R45, -RZ, R43.H0_H0 ;  /* 0x2000002bff2d7230 */ /* 0x004fe40000004100 */
[----:B----4-:R-:W-:-:S05]  /*16d0*/  @!P1 HADD2.F32 R43, -RZ, R28.H0_H0 ;  /* 0x2000001cff2b9230 */ /* 0x010fca0000004100 */
[----:B------:R-:W-:Y:S01]  /*16e0*/  @!P1 FFMA.FTZ R8, R45, R43, R8 ;  /* 0x0000002b2d089223 */ /* 0x000fe20000010008 */
[----:B------:R-:W-:-:S04]  /*16f0*/  IADD3 R28, P1, PT, R18, 0x10, RZ ;  /* 0x00000010121c7810 */ /* 0x000fc80007f3e0ff */
[----:B------:R-:W-:Y:S02]  /*1700*/  IADD3.X R29, PT, PT, RZ, R19, RZ, P1, !PT ;  /* 0x00000013ff1d7210 */ /* 0x000fe40000ffe4ff */
[----:B------:R-:W-:Y:S01]  /*1710*/  ISETP.NE.AND P1, PT, R39, RZ, PT ;  /* 0x000000ff2700720c */ /* 0x000fe20003f25270 */
[----:B---3--:R-:W-:Y:S02]  /*1720*/  HADD2.F32 R43, -RZ, R42.H0_H0 ;  /* 0x2000002aff2b7230 */ /* 0x008fe40000004100 */
[----:B------:R-:W-:Y:S02]  /*1730*/  IMAD.MOV.U32 R18, RZ, RZ, R28 ;  /* 0x000000ffff127224 */ /* 0x000fe400078e001c */
[----:B-----5:R-:W-:-:S05]  /*1740*/  @!P3 HADD2.F32 R19, -RZ, R30.H0_H0 ;  /* 0x2000001eff13b230 */ /* 0x020fca0000004100 */
[----:B------:R-:W-:Y:S01]  /*1750*/  @!P3 FFMA.FTZ R8, R43, R19, R8 ;  /* 0x000000132b08b223 */ /* 0x000fe20000010008 */
[----:B------:R-:W-:Y:S02]  /*1760*/  IMAD.MOV.U32 R19, RZ, RZ, R29 ;  /* 0x000000ffff137224 */ /* 0x000fe400078e001d */
[----:B------:R-:W-:Y:S05]  /*1770*/  @P1 BRA `(.L_x_608) ;  /* 0xfffffff800781947 */ /* 0x000fea000383ffff */
[----:B------:R-:W0:Y:S02]  /*1780*/  LDCU UR6, c[0x0][0x3f8] ;  /* 0x00007f00ff0677ac */ /* 0x000e240008000800 */
[----:B0-----:R-:W-:-:S06]  /*1790*/  ULOP3.LUT UR6, UR6, 0x7ffffff8, URZ, 0xc0, !UPT ;  /* 0x7ffffff806067892 */ /* 0x001fcc000f8ec0ff */
[----:B------:R-:W-:-:S07]  /*17a0*/  IMAD.U32 R36, RZ, RZ, UR6 ;  /* 0x00000006ff247e24 */ /* 0x000fce000f8e00ff */
.L_x_607:
        /* <DEDUP_REMOVED lines=12> */
[----:B0-----:R-:W-:-:S05]  /*1870*/  IMAD R28, R36, R17, R7 ;  /* 0x00000011241c7224 */ /* 0x001fca00078e0207 */
[C---:B------:R-:W-:Y:S02]  /*1880*/  IADD3 R30, PT, PT, R28.reuse, R17, RZ ;  /* 0x000000111c1e7210 */ /* 0x040fe40007ffe0ff */
[----:B------:R-:W-:Y:S02]  /*1890*/  ISETP.LT.OR P1, PT, R28, RZ, !P0 ;  /* 0x000000ff1c00720c */ /* 0x000fe40004721670 */
[C---:B------:R-:W-:Y:S01]  /*18a0*/  ISETP.LT.OR P3, PT, R30.reuse, RZ, !P0 ;  /* 0x000000ff1e00720c */ /* 0x040fe20004761670 */
[--C-:B------:R-:W-:Y:S01]  /*18b0*/  IMAD.IADD R34, R30, 0x1, R17.reuse ;  /* 0x000000011e227824 */ /* 0x100fe200078e0211 */
[C---:B-1----:R-:W-:Y:S02]  /*18c0*/  ISETP.GE.OR P1, PT, R21.reuse, UR8, P1 ;  /* 0x0000000815007c0c */ /* 0x042fe40008f26670 */
[----:B------:R-:W-:Y:S01]  /*18d0*/  ISETP.GE.OR P3, PT, R21, UR8, P3 ;  /* 0x0000000815007c0c */ /* 0x000fe20009f66670 */
[----:B------:R-:W-:Y:S01]  /*18e0*/  IMAD.IADD R31, R34, 0x1, R17 ;  /* 0x00000001221f7824 */ /* 0x000fe200078e0211 */
[----:B------:R-:W-:-:S02]  /*18f0*/  ISETP.GE.OR P1, PT, R32, UR9, P1 ;  /* 0x0000000920007c0c */ /* 0x000fc40008f26670 */
[----:B------:R-:W-:Y:S02]  /*1900*/  ISETP.LT.OR P2, PT, R34, RZ, !P0 ;  /* 0x000000ff2200720c */ /* 0x000fe40004741670 */
[----:B---3--:R-:W-:Y:S01]  /*1910*/  ISETP.GE.OR P1, PT, R28, UR7, P1 ;  /* 0x000000071c007c0c */ /* 0x008fe20008f26670 */
[----:B------:R-:W-:Y:S01]  /*1920*/  IMAD.WIDE R28, R17, 0x2, R26 ;  /* 0x00000002111c7825 */ /* 0x000fe200078e021a */
[----:B------:R-:W-:Y:S02]  /*1930*/  ISETP.GE.OR P2, PT, R21, UR8, P2 ;  /* 0x0000000815007c0c */ /* 0x000fe40009746670 */
[----:B------:R-:W-:Y:S02]  /*1940*/  ISETP.LT.OR P4, PT, R31, RZ, !P0 ;  /* 0x000000ff1f00720c */ /* 0x000fe40004781670 */
[C---:B------:R-:W-:Y:S02]  /*1950*/  ISETP.GE.OR P3, PT, R32.reuse, UR9, P3 ;  /* 0x0000000920007c0c */ /* 0x040fe40009f66670 */
[----:B------:R-:W-:-:S02]  /*1960*/  ISETP.GE.OR P2, PT, R32, UR9, P2 ;  /* 0x0000000920007c0c */ /* 0x000fc40009746670 */
[----:B------:R-:W-:Y:S02]  /*1970*/  ISETP.GE.OR P4, PT, R21, UR8, P4 ;  /* 0x0000000815007c0c */ /* 0x000fe4000a786670 */
[----:B------:R-:W-:Y:S01]  /*1980*/  ISETP.GE.OR P3, PT, R30, UR7, P3 ;  /* 0x000000071e007c0c */ /* 0x000fe20009f66670 */
[----:B------:R-:W3:Y:S01]  /*1990*/  @!P1 LDG.E.U16 R26, desc[UR10][R26.64] ;  /* 0x0000000a1a1a9981 */ /* 0x000ee2000c1e1500 */
[----:B------:R-:W-:Y:S02]  /*19a0*/  ISETP.GE.OR P2, PT, R34, UR7, P2 ;  /* 0x0000000722007c0c */ /* 0x000fe40009746670 */
        /* <DEDUP_REMOVED lines=8> */
[----:B--2---:R-:W-:Y:S02]  /*1a30*/  HADD2.F32 R41, -RZ, R33.H0_H0 ;  /* 0x20000021ff297230 */ /* 0x004fe40000004100 */
[----:B----4-:R-:W-:Y:S02]  /*1a40*/  HADD2.F32 R37, -RZ, R37.H0_H0 ;  /* 0x20000025ff257230 */ /* 0x010fe40000004100 */
[----:B-----5:R-:W-:-:S02]  /*1a50*/  HADD2.F32 R39, -RZ, R39.H0_H0 ;  /* 0x20000027ff277230 */ /* 0x020fc40000004100 */
[----:B---3--:R-:W-:-:S05]  /*1a60*/  @!P1 HADD2.F32 R33, -RZ, R26.H0_H0 ;  /* 0x2000001aff219230 */ /* 0x008fca0000004100 */
[----:B------:R-:W-:Y:S01]  /*1a70*/  @!P1 FFMA.FTZ R8, R41, R33, R8 ;  /* 0x0000002129089223 */ /* 0x000fe20000010008 */
[----:B------:R-:W-:Y:S02]  /*1a80*/  HADD2.F32 R33, -RZ, R38.H0_H0 ;  /* 0x20000026ff217230 */ /* 0x000fe40000004100 */
[----:B------:R-:W-:Y:S02]  /*1a90*/  @!P3 HADD2.F32 R27, -RZ, R28.H0_H0 ;  /* 0x2000001cff1bb230 */ /* 0x000fe40000004100 */
[----:B------:R-:W-:-:S03]  /*1aa0*/  @!P2 HADD2.F32 R29, -RZ, R30.H0_H0 ;  /* 0x2000001eff1da230 */ /* 0x000fc60000004100 */
[----:B------:R-:W-:Y:S01]  /*1ab0*/  @!P3 FFMA.FTZ R8, R37, R27, R8 ;  /* 0x0000001b2508b223 */ /* 0x000fe20000010008 */
[----:B------:R-:W-:Y:S01]  /*1ac0*/  IADD3 R18, P1, PT, R18, 0x8, RZ ;  /* 0x0000000812127810 */ /* 0x000fe20007f3e0ff */
[----:B------:R-:W-:Y:S02]  /*1ad0*/  @!P4 HADD2.F32 R31, -RZ, R40.H0_H0 ;  /* 0x20000028ff1fc230 */ /* 0x000fe40000004100 */
[----:B------:R-:W-:Y:S01]  /*1ae0*/  @!P2 FFMA.FTZ R8, R33, R29, R8 ;  /* 0x0000001d2108a223 */ /* 0x000fe20000010008 */
[----:B------:R-:W-:-:S04]  /*1af0*/  IMAD.WIDE R26, R17, 0x2, R34 ;  /* 0x00000002111a7825 */ /* 0x000fc800078e0222 */
[----:B------:R-:W-:Y:S01]  /*1b00*/  @!P4 FFMA.FTZ R8, R39, R31, R8 ;  /* 0x0000001f2708c223 */ /* 0x000fe20000010008 */
[----:B------:R-:W-:-:S07]  /*1b10*/  IMAD.X R19, RZ, RZ, R19, P1 ;  /* 0x000000ffff137224 */ /* 0x000fce00008e0613 */
.L_x_610:
        /* <DEDUP_REMOVED lines=23> */
[----:B------:R-:W-:Y:S02]  /*1c90*/  VIADD R36, R36, 0x2 ;  /* 0x0000000224247836 */ /* 0x000fe40000000000 */
[----:B--2---:R-:W-:Y:S01]  /*1ca0*/  HADD2.F32 R31, -RZ, R30.H0_H0 ;  /* 0x2000001eff1f7230 */ /* 0x004fe20000004100 */
[----:B------:R-:W-:Y:S01]  /*1cb0*/  IADD3 R30, P3, PT, R18, 0x4, RZ ;  /* 0x00000004121e7810 */ /* 0x000fe20007f7e0ff */
[----:B----4-:R-:W-:-:S04]  /*1cc0*/  HADD2.F32 R37, -RZ, R34.H0_H0 ;  /* 0x20000022ff257230 */ /* 0x010fc80000004100 */
[----:B------:R-:W-:Y:S02]  /*1cd0*/  IMAD.MOV.U32 R18, RZ, RZ, R30 ;  /* 0x000000ffff127224 */ /* 0x000fe400078e001e */
[----:B---3--:R-:W-:-:S05]  /*1ce0*/  @!P1 HADD2.F32 R35, -RZ, R26.H0_H0 ;  /* 0x2000001aff239230 */ /* 0x008fca0000004100 */
[----:B------:R-:W-:Y:S01]  /*1cf0*/  @!P1 FFMA.FTZ R8, R35, R31, R8 ;  /* 0x0000001f23089223 */ /* 0x000fe20000010008 */
[----:B-----5:R-:W-:Y:S01]  /*1d00*/  @!P2 HADD2.F32 R17, -RZ, R17.H0_H0 ;  /* 0x20000011ff11a230 */ /* 0x020fe20000004100 */
[----:B------:R-:W-:Y:S01]  /*1d10*/  IADD3.X R31, PT, PT, RZ, R19, RZ, P3, !PT ;  /* 0x00000013ff1f7210 */ /* 0x000fe20001ffe4ff */
[----:B------:R-:W-:-:S04]  /*1d20*/  IMAD.WIDE R26, R33, 0x2, R28 ;  /* 0x00000002211a7825 */ /* 0x000fc800078e021c */
[----:B------:R-:W-:Y:S01]  /*1d30*/  @!P2 FFMA.FTZ R8, R37, R17, R8 ;  /* 0x000000112508a223 */ /* 0x000fe20000010008 */
[----:B------:R-:W-:-:S07]  /*1d40*/  IMAD.MOV.U32 R19, RZ, RZ, R31 ;  /* 0x000000ffff137224 */ /* 0x000fce00078e001f */
.L_x_611:
        /* <DEDUP_REMOVED lines=14> */
[----:B---3--:R-:W-:Y:S02]  /*1e30*/  HADD2.F32 R17, -RZ, R17.H0_H0 ;  /* 0x20000011ff117230 */ /* 0x008fe40000004100 */
[----:B----4-:R-:W-:-:S05]  /*1e40*/  @!P0 HADD2.F32 R31, -RZ, R28.H0_H0 ;  /* 0x2000001cff1f8230 */ /* 0x010fca0000004100 */
[----:B------:R-:W-:-:S07]  /*1e50*/  @!P0 FFMA.FTZ R8, R31, R17, R8 ;  /* 0x000000111f088223 */ /* 0x000fce0000010008 */
.L_x_609:
[----:B------:R-:W-:-:S05]  /*1e60*/  MOV R17, UR4 ;  /* 0x0000000400117c02 */ /* 0x000fca0008000f00 */
        /* <DEDUP_REMOVED lines=11> */
.L_x_606:
        /* <DEDUP_REMOVED lines=27> */
[----:B-----5:R-:W-:-:S05]  /*20d0*/  @P0 HADD2.F32 R2, -RZ, R2.H0_H0 ;  /* 0x20000002ff020230 */ /* 0x020fca0000004100 */
[----:B------:R-:W-:Y:S01]  /*20e0*/  @P0 FADD.FTZ R8, R2, R8 ;  /* 0x0000000802080221 */ /* 0x000fe20000010000 */
[----:B--2---:R-:W-:-:S04]  /*20f0*/  LEA R2, P0, R3, UR8, 0x1 ;  /* 0x0000000803027c11 */ /* 0x004fc8000f8008ff */
[----:B------:R-:W-:Y:S02]  /*2100*/  LEA.HI.X R3, R3, UR9, R12, 0x1, P0 ;  /* 0x0000000903037c11 */ /* 0x000fe400080f0c0c */
[----:B------:R-:W-:Y:S02]  /*2110*/  F2FP.F16.F32.PACK_AB R0, RZ, R8 ;  /* 0x00000008ff00723e */ /* 0x000fe400000000ff */
[----:B------:R-:W-:-:S03]  /*2120*/  IADD3 R16, P0, PT, R16, UR5, RZ ;  /* 0x0000000510107c10 */ /* 0x000fc6000ff1e0ff */
[----:B------:R0:W-:Y:S02]  /*2130*/  STG.E.U16 desc[UR10][R2.64], R0 ;  /* 0x0000000002007986 */ /* 0x0001e4000c10150a */
[----:B------:R-:W-:Y:S01]  /*2140*/  IMAD.X R15, RZ, RZ, R15, P0 ;  /* 0x000000ffff0f7224 */ /* 0x000fe200000e060f */
[----:B------:R-:W-:-:S04]  /*2150*/  ISETP.GE.U32.AND P0, PT, R16, UR6, PT ;  /* 0x0000000610007c0c */ /* 0x000fc8000bf06070 */
[----:B------:R-:W-:-:S13]  /*2160*/  ISETP.GE.AND.EX P0, PT, R15, UR7, PT, P0 ;  /* 0x000000070f007c0c */ /* 0x000fda000bf06300 */
[----:B0-----:R-:W-:Y:S05]  /*2170*/  @!P0 BRA `(.L_x_614) ;  /* 0xffffffe000908947 */ /* 0x001fea000383ffff */
[----:B------:R-:W-:Y:S05]  /*2180*/  EXIT ;  /* 0x000000000000794d */ /* 0x000fea0003800000 */
.L_x_605:
        /* <DEDUP_REMOVED lines=38> */
.L_x_616:
[----:B------:R-:W-:Y:S01]  /*23f0*/  IMAD.MOV.U32 R5, RZ, RZ, R8 ;  /* 0x000000ffff057224 */ /* 0x000fe200078e0008 */
[----:B------:R-:W-:Y:S01]  /*2400*/  MOV R4, 0x2430 ;  /* 0x0000243000047802 */ /* 0x000fe20000000f00 */
[----:B------:R-:W-:-:S07]  /*2410*/  IMAD.U32 R6, RZ, RZ, UR5 ;  /* 0x00000005ff067e24 */ /* 0x000fce000f8e00ff */
[----:B------:R-:W-:Y:S05]  /*2420*/  CALL.REL.NOINC `($__internal_22_$__cuda_sm20_div_u64) ;  /* 0x0000005000907944 */ /* 0x000fea0003c00000 */
[----:B------:R-:W-:Y:S02]  /*2430*/  IMAD.MOV.U32 R4, RZ, RZ, R6 ;  /* 0x000000ffff047224 */ /* 0x000fe400078e0006 */
[----:B------:R-:W-:-:S07]  /*2440*/  IMAD.MOV.U32 R5, RZ, RZ, R7 ;  /* 0x000000ffff057224 */ /* 0x000fce00078e0007 */
.L_x_617:
[----:B------:R-:W-:Y:S05]  /*2450*/  BSYNC.RECONVERGENT B0 ;  /* 0x0000000000007941 */ /* 0x000fea0003800200 */
.L_x_615:
        /* <DEDUP_REMOVED lines=24> */
[----:B------:R-:W-:Y:S02]  /*25e0*/  IMAD R11, R4, R3, RZ ;  /* 0x00000003040b7224 */ /* 0x000fe400078e02ff */
[----:B------:R-:W-:Y:S02]  /*25f0*/  IMAD.MOV.U32 R4, RZ, RZ, R6 ;  /* 0x000000ffff047224 */ /* 0x000fe400078e0006 */
[----:B------:R-:W-:Y:S02]  /*2600*/  IMAD.MOV.U32 R6, RZ, RZ, RZ ;  /* 0x000000ffff067224 */ /* 0x000fe400078e00ff */
[----:B------:R-:W0:Y:S02]  /*2610*/  I2F.RP R12, R4 ;  /* 0x00000004000c7306 */ /* 0x000e240000209400 */
[----:B------:R-:W-:Y:S01]  /*2620*/  IMAD.HI.U32 R5, R7, R11, R6 ;  /* 0x0000000b07057227 */ /* 0x000fe200078e0006 */
[----:B------:R-:W-:-:S05]  /*2630*/  MOV R6, R8 ;  /* 0x0000000800067202 */ /* 0x000fca0000000f00 */
        /* <DEDUP_REMOVED lines=10> */
[----:B------:R0:W3:Y:S01]  /*26e0*/  F2I.FTZ.U32.TRUNC.NTZ R11, R10 ;  /* 0x0000000a000b7305 */ /* 0x0000e2000021f000 */
[----:B------:R-:W-:Y:S01]  /*26f0*/  @!P2 VIADD R7, R7, 0x1 ;  /* 0x000000010707a836 */ /* 0x000fe20000000000 */
[----:B------:R-:W-:Y:S02]  /*2700*/  ISETP.NE.AND P2, PT, R9, RZ, PT ;  /* 0x000000ff0900720c */ /* 0x000fe40003f45270 */
[----:B------:R-:W-:Y:S02]  /*2710*/  ISETP.GE.U32.AND P1, PT, R6, R3, PT ;  /* 0x000000030600720c */ /* 0x000fe40003f26070 */
[----:B------:R-:W1:Y:S01]  /*2720*/  LDC R6, c[0x0][0x3c0] ;  /* 0x0000f000ff067b82 */ /* 0x000e620000000800 */
[----:B0-----:R-:W-:Y:S02]  /*2730*/  IMAD.MOV.U32 R10, RZ, RZ, RZ ;  /* 0x000000ffff0a7224 */ /* 0x001fe400078e00ff */
[----:B---3--:R-:W-:-:S08]  /*2740*/  IMAD.MOV R13, RZ, RZ, -R11 ;  /* 0x000000ffff0d7224 */ /* 0x008fd000078e0a0b */
[----:B------:R-:W-:-:S05]  /*2750*/  @P1 IADD3 R7, PT, PT, R7, 0x1, RZ ;  /* 0x0000000107071810 */ /* 0x000fca0007ffe0ff */
        /* <DEDUP_REMOVED lines=12> */
[----:B------:R-:W-:Y:S02]  /*2820*/  IMAD.MOV.U32 R14, RZ, RZ, RZ ;  /* 0x000000ffff0e7224 */ /* 0x000fe400078e00ff */
        /* <DEDUP_REMOVED lines=11> */
[----:B------:R-:W1:Y:S04]  /*28e0*/  I2F.RP R20, R18 ;  /* 0x0000001200147306 */ /* 0x000e680000209400 */
[----:B------:R-:W-:Y:S01]  /*28f0*/  @!P5 IADD3 R7, PT, PT, -R7, RZ, RZ ;  /* 0x000000ff0707d210 */ /* 0x000fe20007ffe1ff */
        /* <DEDUP_REMOVED lines=14> */
[----:B------:R-:W-:Y:S01]  /*29e0*/  @!P3 IMAD.IADD R21, R21, 0x1, -R12 ;  /* 0x000000011515b824 */ /* 0x000fe200078e0a0c */
[----:B------:R-:W-:Y:S02]  /*29f0*/  @!P3 IADD3 R14, PT, PT, R14, 0x1, RZ ;  /* 0x000000010e0eb810 */ /* 0x000fe40007ffe0ff */
[----:B------:R-:W-:Y:S02]  /*2a00*/  ISETP.NE.AND P3, PT, R6, RZ, PT ;  /* 0x000000ff0600720c */ /* 0x000fe40003f65270 */
[----:B------:R-:W-:Y:S01]  /*2a10*/  ISETP.GE.U32.AND P1, PT, R21, R12, PT ;  /* 0x0000000c1500720c */ /* 0x000fe20003f26070 */
[----:B0-----:R-:W-:-:S04]  /*2a20*/  IMAD.MOV R15, RZ, RZ, -R7 ;  /* 0x000000ffff0f7224 */ /* 0x001fc800078e0a07 */
[----:B------:R-:W-:-:S08]  /*2a30*/  IMAD R15, R15, R18, RZ ;  /* 0x000000120f0f7224 */ /* 0x000fd000078e02ff */
[----:B------:R-:W-:Y:S01]  /*2a40*/  @P1 VIADD R14, R14, 0x1 ;  /* 0x000000010e0e1836 */ /* 0x000fe20000000000 */
[----:B------:R-:W-:Y:S01]  /*2a50*/  ISETP.NE.U32.AND P1, PT, RZ, UR8, PT ;  /* 0x00000008ff007c0c */ /* 0x000fe2000bf25070 */
[----:B------:R-:W0:Y:S02]  /*2a60*/  LDCU UR8, c[0x0][0x3d4] ;  /* 0x00007a80ff0877ac */ /* 0x000e240008000800 */
[----:B------:R-:W-:Y:S01]  /*2a70*/  IMAD.MOV.U32 R19, RZ, RZ, R14 ;  /* 0x000000ffff137224 */ /* 0x000fe200078e000e */
[----:B------:R-:W-:Y:S01]  /*2a80*/  LOP3.LUT R14, RZ, R6, RZ, 0x33, !PT ;  /* 0x00000006ff0e7212 */ /* 0x000fe200078e33ff */
[----:B------:R-:W-:Y:S01]  /*2a90*/  HFMA2 R6, -RZ, RZ, 0, 0 ;  /* 0x00000000ff067431 */ /* 0x000fe200000001ff */
[----:B------:R-:W-:Y:S01]  /*2aa0*/  ISETP.NE.AND.EX P1, PT, RZ, UR9, PT, P1 ;  /* 0x00000009ff007c0c */ /* 0x000fe2000bf25310 */
[----:B------:R-:W-:Y:S01]  /*2ab0*/  @!P5 IMAD.MOV R19, RZ, RZ, -R19 ;  /* 0x000000ffff13d224 */ /* 0x000fe200078e0a13 */
[----:B------:R-:W1:Y:S02]  /*2ac0*/  LDCU UR9, c[0x0][0x3d8] ;  /* 0x00007b00ff0977ac */ /* 0x000e640008000800 */
[----:B------:R-:W-:-:S02]  /*2ad0*/  IMAD.HI.U32 R6, R7, R15, R6 ;  /* 0x0000000f07067227 */ /* 0x000fc400078e0006 */
[----:B------:R-:W-:-:S04]  /*2ae0*/  SEL R19, R14, R19, !P3 ;  /* 0x000000130e137207 */ /* 0x000fc80005800000 */
[----:B------:R-:W-:-:S05]  /*2af0*/  IABS R23, R19 ;  /* 0x0000001300177213 */ /* 0x000fca0000000000 */
[----:B------:R-:W-:-:S04]  /*2b00*/  IMAD.HI.U32 R20, R6, R23, RZ ;  /* 0x0000001706147227 */ /* 0x000fc800078e00ff */
[----:B------:R-:W-:-:S04]  /*2b10*/  IMAD.MOV R6, RZ, RZ, -R20 ;  /* 0x000000ffff067224 */ /* 0x000fc800078e0a14 */
[C---:B------:R-:W-:Y:S02]  /*2b20*/  IMAD R23, R18.reuse, R6, R23 ;  /* 0x0000000612177224 */ /* 0x040fe400078e0217 */
[----:B------:R-:W3:Y:S03]  /*2b30*/  @P1 LDC.64 R6, c[0x0][0x410] ;  /* 0x00010400ff061b82 */ /* 0x000ee60000000a00 */
        /* <DEDUP_REMOVED lines=22> */
[----:B------:R-:W-:-:S05]  /*2ca0*/  IMAD.HI.U32 R5, R5, R12, RZ ;  /* 0x0000000c05057227 */ /* 0x000fca00078e00ff */
[----:B------:R-:W-:Y:S01]  /*2cb0*/  IADD3 R5, PT, PT, -R5, RZ, RZ ;  /* 0x000000ff05057210 */ /* 0x000fe20007ffe1ff */
[----:B------:R-:W-:Y:S01]  /*2cc0*/  @!P5 IMAD.MOV R21, RZ, RZ, -R21 ;  /* 0x000000ffff15d224 */ /* 0x000fe200078e0a15 */
[----:B------:R-:W-:Y:S01]  /*2cd0*/  ISETP.GT.U32.AND P5, PT, R4, R13, PT ;  /* 0x0000000d0400720c */ /* 0x000fe20003fa4070 */
[----:B------:R-:W-:Y:S02]  /*2ce0*/  IMAD.IADD R4, R13, 0x1, -R4 ;  /* 0x000000010d047824 */ /* 0x000fe400078e0a04 */
[----:B------:R-:W-:Y:S01]  /*2cf0*/  IMAD R12, R3, R5, R12 ;  /* 0x00000005030c7224 */ /* 0x000fe200078e020c */
        /* <DEDUP_REMOVED lines=30> */
[----:B---3--:R-:W-:-:S05]  /*2ee0*/  @P1 HADD2.F32 R6, -RZ, R6.H0_H0 ;  /* 0x20000006ff061230 */ /* 0x008fca0000004100 */
[----:B------:R-:W-:Y:S01]  /*2ef0*/  @P1 FADD.FTZ R3, RZ, R6 ;  /* 0x00000006ff031221 */ /* 0x000fe20000010000 */
[----:B------:R-:W-:Y:S01]  /*2f00*/  IADD3.X R6, PT, PT, R7, R4, R15, P2, P3 ;  /* 0x0000000407067210 */ /* 0x000fe200017e640f */
[----:B------:R-:W-:Y:S01]  /*2f10*/  IMAD.MOV.U32 R15, RZ, RZ, R2 ;  /* 0x000000ffff0f7224 */ /* 0x000fe200078e0002 */
[C---:B0-----:R-:W-:Y:S02]  /*2f20*/  LEA R4, P1, R5.reuse, UR8, 0x1 ;  /* 0x0000000805047c11 */ /* 0x041fe4000f8208ff */
[----:B------:R-:W-:Y:S02]  /*2f30*/  F2FP.F16.F32.PACK_AB R3, RZ, R3 ;  /* 0x00000003ff03723e */ /* 0x000fe400000000ff */
[----:B------:R-:W-:-:S05]  /*2f40*/  LEA.HI.X R5, R5, UR9, R6, 0x1, P1 ;  /* 0x0000000905057c11 */ /* 0x000fca00088f0c06 */
[----:B------:R0:W-:Y:S04]  /*2f50*/  STG.E.U16 desc[UR10][R4.64], R3 ;  /* 0x0000000304007986 */ /* 0x0001e8000c10150a */
.L_x_619:
[----:B------:R-:W-:Y:S05]  /*2f60*/  BSYNC.RECONVERGENT B0 ;  /* 0x0000000000007941 */ /* 0x000fea0003800200 */
.L_x_618:
        /* <DEDUP_REMOVED lines=23> */
.L_x_621:
        /* <DEDUP_REMOVED lines=19> */
[----:B------:R-:W-:Y:S01]  /*3210*/  @!P2 IMAD.IADD R12, R12, 0x1, -R8 ;  /* 0x000000010c0ca824 */ /* 0x000fe200078e0a08 */
[----:B------:R-:W-:-:S02]  /*3220*/  @!P2 IADD3 R21, PT, PT, R21, 0x1, RZ ;  /* 0x000000011515a810 */ /* 0x000fc40007ffe0ff */
[----:B------:R-:W-:Y:S02]  /*3230*/  ISETP.NE.AND P2, PT, R17, RZ, PT ;  /* 0x000000ff1100720c */ /* 0x000fe40003f45270 */
[----:B------:R-:W-:Y:S01]  /*3240*/  ISETP.GE.U32.AND P0, PT, R12, R11, PT ;  /* 0x0000000b0c00720c */ /* 0x000fe20003f06070 */
[----:B-1----:R-:W-:-:S04]  /*3250*/  VIADD R18, R2, 0xffffffe ;  /* 0x0ffffffe02127836 */ /* 0x002fc80000000000 */
[----:B------:R1:W3:Y:S08]  /*3260*/  F2I.FTZ.U32.TRUNC.NTZ R19, R18 ;  /* 0x0000001200137305 */ /* 0x0002f0000021f000 */
[----:B------:R-:W-:Y:S01]  /*3270*/  @P0 VIADD R21, R21, 0x1 ;  /* 0x0000000115150836 */ /* 0x000fe20000000000 */
[----:B--2---:R-:W2:Y:S01]  /*3280*/  MUFU.RCP R4, R4 ;  /* 0x0000000400047308 */ /* 0x004ea20000001000 */
[----:B-1----:R-:W-:-:S02]  /*3290*/  IMAD.MOV.U32 R18, RZ, RZ, RZ ;  /* 0x000000ffff127224 */ /* 0x002fc400078e00ff */
[----:B------:R-:W-:Y:S02]  /*32a0*/  @!P3 IMAD.MOV R21, RZ, RZ, -R21 ;  /* 0x000000ffff15b224 */ /* 0x000fe400078e0a15 */
[----:B---3--:R-:W-:-:S03]  /*32b0*/  IMAD.MOV R0, RZ, RZ, -R19 ;  /* 0x000000ffff007224 */ /* 0x008fc600078e0a13 */
[----:B------:R-:W-:Y:S01]  /*32c0*/  SEL R11, R6, R21, !P2 ;  /* 0x00000015060b7207 */ /* 0x000fe20005000000 */
[----:B------:R-:W-:-:S03]  /*32d0*/  IMAD R3, R0, R9, RZ ;  /* 0x0000000900037224 */ /* 0x000fc600078e02ff */
[----:B------:R-:W-:Y:S01]  /*32e0*/  IABS R22, R11 ;  /* 0x0000000b00167213 */ /* 0x000fe20000000000 */
[----:B------:R-:W-:Y:S01]  /*32f0*/  IMAD.HI.U32 R18, R19, R3, R18 ;  /* 0x0000000313127227 */ /* 0x000fe200078e0012 */
[----:B------:R-:W-:-:S03]  /*3300*/  ISETP.GE.AND P6, PT, R11, RZ, PT ;  /* 0x000000ff0b00720c */ /* 0x000fc60003fc6270 */
[----:B--2---:R-:W-:Y:S02]  /*3310*/  VIADD R3, R4, 0xffffffe ;  /* 0x0ffffffe04037836 */ /* 0x004fe40000000000 */
[----:B------:R-:W-:-:S04]  /*3320*/  IMAD.HI.U32 R0, R18, R22, RZ ;  /* 0x0000001612007227 */ /* 0x000fc800078e00ff */
[----:B------:R-:W1:Y:S01]  /*3330*/  F2I.FTZ.U32.TRUNC.NTZ R3, R3 ;  /* 0x0000000300037305 */ /* 0x000e62000021f000 */
[----:B------:R-:W-:-:S05]  /*3340*/  IADD3 R2, PT, PT, -R0, RZ, RZ ;  /* 0x000000ff00027210 */ /* 0x000fca0007ffe1ff */
[----:B------:R-:W-:Y:S01]  /*3350*/  IMAD R22, R9, R2, R22 ;  /* 0x0000000209167224 */ /* 0x000fe200078e0216 */
[----:B------:R-:W-:Y:S02]  /*3360*/  LOP3.LUT R2, R11, R14, RZ, 0x3c, !PT ;  /* 0x0000000e0b027212 */ /* 0x000fe400078e3cff */
[----:B------:R-:W-:Y:S02]  /*3370*/  MOV R11, R8 ;  /* 0x00000008000b7202 */ /* 0x000fe40000000f00 */
[----:B------:R-:W-:Y:S02]  /*3380*/  ISETP.GT.U32.AND P3, PT, R9, R22, PT ;  /* 0x000000160900720c */ /* 0x000fe40003f64070 */
[----:B------:R-:W-:Y:S01]  /*3390*/  ISETP.GE.AND P4, PT, R2, RZ, PT ;  /* 0x000000ff0200720c */ /* 0x000fe20003f86270 */
[----:B------:R-:W-:Y:S01]  /*33a0*/  IMAD.MOV.U32 R2, RZ, RZ, RZ ;  /* 0x000000ffff027224 */ /* 0x000fe200078e00ff */
[----:B-1----:R-:W-:-:S05]  /*33b0*/  IADD3 R19, PT, PT, RZ, -R3, RZ ;  /* 0x80000003ff137210 */ /* 0x002fca0007ffe0ff */
        /* <DEDUP_REMOVED lines=15> */
[----:B------:R-:W-:Y:S01]  /*34b0*/  IMAD.MOV R3, RZ, RZ, -R2 ;  /* 0x000000ffff037224 */ /* 0x000fe200078e0a02 */
[----:B------:R-:W-:-:S03]  /*34c0*/  LOP3.LUT R4, RZ, R13, RZ, 0x33, !PT ;  /* 0x0000000dff047212 */ /* 0x000fc600078e33ff */
[C---:B------:R-:W-:Y:S01]  /*34d0*/  IMAD R23, R10.reuse, R3, R23 ;  /* 0x000000030a177224 */ /* 0x040fe200078e0217 */
[----:B0-----:R-:W0:Y:S04]  /*34e0*/  MUFU.RCP R20, R20 ;  /* 0x0000001400147308 */ /* 0x001e280000001000 */
[----:B------:R-:W-:-:S13]  /*34f0*/  ISETP.GT.U32.AND P4, PT, R10, R23, PT ;  /* 0x000000170a00720c */ /* 0x000fda0003f84070 */
[----:B------:R-:W-:Y:S02]  /*3500*/  @!P4 IMAD.IADD R23, R23, 0x1, -R10 ;  /* 0x000000011717c824 */ /* 0x000fe400078e0a0a */
[----:B------:R-:W-:Y:S01]  /*3510*/  @!P4 VIADD R2, R2, 0x1 ;  /* 0x000000010202c836 */ /* 0x000fe20000000000 */
[----:B------:R-:W-:Y:S02]  /*3520*/  ISETP.GT.U32.AND P4, PT, R9, R22, PT ;  /* 0x000000160900720c */ /* 0x000fe40003f84070 */
[----:B0-----:R-:W-:Y:S02]  /*3530*/  IADD3 R3, PT, PT, R20, 0xffffffe, RZ ;  /* 0x0ffffffe14037810 */ /* 0x001fe40007ffe0ff */
[----:B------:R-:W-:-:S04]  /*3540*/  ISETP.GE.U32.AND P3, PT, R23, R10, PT ;  /* 0x0000000a1700720c */ /* 0x000fc80003f66070 */
[----:B------:R-:W0:Y:S09]  /*3550*/  F2I.FTZ.U32.TRUNC.NTZ R3, R3 ;  /* 0x0000000300037305 */ /* 0x000e32000021f000 */
[----:B------:R-:W-:Y:S01]  /*3560*/  @P3 VIADD R2, R2, 0x1 ;  /* 0x0000000102023836 */ /* 0x000fe20000000000 */
[----:B------:R-:W-:-:S03]  /*3570*/  ISETP.NE.AND P3, PT, R13, RZ, PT ;  /* 0x000000ff0d00720c */ /* 0x000fc60003f65270 */
[----:B------:R-:W-:Y:S01]  /*3580*/  @!P5 IMAD.MOV R2, RZ, RZ, -R2 ;  /* 0x000000ffff02d224 */ /* 0x000fe200078e0a02 */
[----:B------:R-:W-:Y:S01]  /*3590*/  ISETP.GE.AND P5, PT, R26, RZ, PT ;  /* 0x000000ff1a00720c */ /* 0x000fe20003fa6270 */
[----:B0-----:R-:W-:Y:S01]  /*35a0*/  IMAD.MOV R21, RZ, RZ, -R3 ;  /* 0x000000ffff157224 */ /* 0x001fe200078e0a03 */
[----:B------:R-:W0:Y:S02]  /*35b0*/  I2F.RP R26, R8 ;  /* 0x00000008001a7306 */ /* 0x000e240000209400 */
[----:B------:R-:W-:Y:S01]  /*35c0*/  SEL R24, R4, R2, !P3 ;  /* 0x0000000204187207 */ /* 0x000fe20005800000 */
[----:B------:R-:W-:Y:S01]  /*35d0*/  IMAD R21, R21, R0, RZ ;  /* 0x0000000015157224 */ /* 0x000fe200078e02ff */
[----:B------:R-:W-:Y:S02]  /*35e0*/  MOV R2, RZ ;  /* 0x000000ff00027202 */ /* 0x000fe40000000f00 */
[----:B------:R-:W-:-:S03]  /*35f0*/  IABS R27, R24 ;  /* 0x00000018001b7213 */ /* 0x000fc60000000000 */
[----:B------:R-:W-:-:S04]  /*3600*/  IMAD.HI.U32 R20, R3, R21, R2 ;  /* 0x0000001503147227 */ /* 0x000fc800078e0002 */
[----:B------:R-:W-:Y:S02]  /*3610*/  IMAD.IADD R3, R22, 0x1, -R9 ;  /* 0x0000000116037824 */ /* 0x000fe400078e0a09 */
[----:B------:R-:W-:Y:S01]  /*3620*/  IMAD.HI.U32 R21, R20, R27, RZ ;  /* 0x0000001b14157227 */ /* 0x000fe200078e00ff */
[----:B0-----:R-:W0:Y:S02]  /*3630*/  MUFU.RCP R26, R26 ;  /* 0x0000001a001a7308 */ /* 0x001e240000001000 */
[----:B------:R-:W-:Y:S01]  /*3640*/  SEL R28, R3, R22, !P4 ;  /* 0x00000016031c7207 */ /* 0x000fe20006000000 */
[----:B------:R-:W-:-:S04]  /*3650*/  IMAD.MOV R2, RZ, RZ, -R21 ;  /* 0x000000ffff027224 */ /* 0x000fc800078e0a15 */
[----:B------:R-:W-:Y:S02]  /*3660*/  IMAD R27, R0, R2, R27 ;  /* 0x00000002001b7224 */ /* 0x000fe400078e021b */
[----:B------:R-:W-:Y:S01]  /*3670*/  @!P6 IMAD.MOV R28, RZ, RZ, -R28 ;  /* 0x000000ffff1ce224 */ /* 0x000fe200078e0a1c */
[----:B------:R-:W-:Y:S01]  /*3680*/  ISETP.GT.U32.AND P6, PT, R10, R23, PT ;  /* 0x000000170a00720c */ /* 0x000fe20003fc4070 */
[----:B------:R-:W-:Y:S01]  /*3690*/  IMAD.IADD R2, R23, 0x1, -R10 ;  /* 0x0000000117027824 */ /* 0x000fe200078e0a0a */
[----:B------:R-:W-:-:S04]  /*36a0*/  ISETP.GT.U32.AND P4, PT, R0, R27, PT ;  /* 0x0000001b0000720c */ /* 0x000fc80003f84070 */
[----:B------:R-:W-:Y:S01]  /*36b0*/  SEL R29, R2, R23, !P6 ;  /* 0x00000017021d7207 */ /* 0x000fe20007000000 */
[----:B------:R-:W-:Y:S01]  /*36c0*/  IMAD.IADD R23, R12, 0x1, -R8 ;  /* 0x000000010c177824 */ /* 0x000fe200078e0a08 */
[----:B------:R-:W1:Y:S01]  /*36d0*/  @P1 LDC.64 R2, c[0x0][0x410] ;  /* 0x00010400ff021b82 */ /* 0x000e620000000a00 */
[-C--:B------:R-:W-:Y:S02]  /*36e0*/  ISETP.GT.U32.AND P6, PT, R11, R12.reuse, PT ;  /* 0x0000000c0b00720c */ /* 0x080fe40003fc4070 */
        /* <DEDUP_REMOVED lines=9> */
[----:B------:R-:W-:Y:S02]  /*3780*/  @!P5 IADD3 R25, PT, PT, -R25, RZ, RZ ;  /* 0x000000ff1919d210 */ /* 0x000fe40007ffe1ff */
[----:B------:R-:W-:Y:S02]  /*3790*/  ISETP.NE.AND P5, PT, R7, RZ, PT ;  /* 0x000000ff0700720c */ /* 0x000fe40003fa5270 */
[----:B------:R-:W-:Y:S02]  /*37a0*/  ISETP.GE.AND P6, PT, R16, RZ, PT ;  /* 0x000000ff1000720c */ /* 0x000fe40003fc6270 */
[----:B------:R-:W-:-:S05]  /*37b0*/  SEL R25, R12, R25, !P5 ;  /* 0x000000190c197207 */ /* 0x000fca0006800000 */
[----:B-1----:R-:W-:-:S06]  /*37c0*/  @P1 IMAD.WIDE R22, R25, 0x2, R2 ;  /* 0x0000000219161825 */ /* 0x002fcc00078e0202 */
[----:B------:R1:W2:Y:S01]  /*37d0*/  @P1 LDG.E.U16 R22, desc[UR10][R22.64] ;  /* 0x0000000a16161981 */ /* 0x0002a2000c1e1500 */
[----:B------:R-:W-:Y:S01]  /*37e0*/  @!P6 IMAD.MOV R31, RZ, RZ, -R31 ;  /* 0x000000ffff1fe224 */ /* 0x000fe200078e0a1f */
[----:B------:R-:W-:Y:S01]  /*37f0*/  ISETP.GE.U32.AND P6, PT, R27, R0, PT ;  /* 0x000000001b00720c */ /* 0x000fe20003fc6070 */
[----:B------:R-:W-:Y:S01]  /*3800*/  @!P4 VIADD R21, R21, 0x1 ;  /* 0x000000011515c836 */ /* 0x000fe20000000000 */
[----:B------:R-:W-:Y:S01]  /*3810*/  ISETP.GE.AND P4, PT, R24, RZ, PT ;  /* 0x000000ff1800720c */ /* 0x000fe20003f86270 */
[----:B0-----:R-:W-:Y:S01]  /*3820*/  VIADD R3, R26, 0xffffffe ;  /* 0x0ffffffe1a037836 */ /* 0x001fe20000000000 */
[----:B------:R-:W-:Y:S02]  /*3830*/  SEL R31, R6, R31, !P2 ;  /* 0x0000001f061f7207 */ /* 0x000fe40005000000 */
[----:B------:R-:W-:-:S03]  /*3840*/  SEL R28, R5, R28, !P0 ;  /* 0x0000001c051c7207 */ /* 0x000fc60004000000 */
[----:B------:R-:W0:Y:S01]  /*3850*/  F2I.FTZ.U32.TRUNC.NTZ R3, R3 ;  /* 0x0000000300037305 */ /* 0x000e22000021f000 */
[----:B------:R-:W-:-:S03]  /*3860*/  SEL R29, R4, R29, !P3 ;  /* 0x0000001d041d7207 */ /* 0x000fc60005800000 */
[----:B------:R-:W-:Y:S02]  /*3870*/  @P6 VIADD R21, R21, 0x1 ;  /* 0x0000000115156836 */ /* 0x000fe40000000000 */
[----:B------:R-:W-:-:S03]  /*3880*/  IMAD R31, R31, UR14, RZ ;  /* 0x0000000e1f1f7c24 */ /* 0x000fc6000f8e02ff */
[----:B------:R-:W-:Y:S01]  /*3890*/  @!P4 IADD3 R21, PT, PT, -R21, RZ, RZ ;  /* 0x000000ff1515c210 */ /* 0x000fe20007ffe1ff */
[----:B------:R-:W-:Y:S02]  /*38a0*/  IMAD R28, R28, UR13, RZ ;  /* 0x0000000d1c1c7c24 */ /* 0x000fe4000f8e02ff */
[----:B------:R-:W-:Y:S01]  /*38b0*/  IMAD R24, R29, UR12, RZ ;  /* 0x0000000c1d187c24 */ /* 0x000fe2000f8e02ff */
[----:B------:R-:W-:Y:S01]  /*38c0*/  SEL R21, R12, R21, !P5 ;  /* 0x000000150c157207 */ /* 0x000fe20006800000 */
[----:B------:R-:W-:Y:S01]  /*38d0*/  IMAD R25, R25, UR7, RZ ;  /* 0x0000000719197c24 */ /* 0x000fe2000f8e02ff */
[--C-:B------:R-:W-:Y:S02]  /*38e0*/  SHF.R.S32.HI R2, RZ, 0x1f, R31.reuse ;  /* 0x0000001fff027819 */ /* 0x100fe4000001141f */
[----:B-1----:R-:W-:Y:S02]  /*38f0*/  IADD3 R23, P4, P6, R24, R28, R31 ;  /* 0x0000001c18177210 */ /* 0x002fe40007e9e01f */
[----:B------:R-:W-:Y:S01]  /*3900*/  SHF.R.S32.HI R27, RZ, 0x1f, R24 ;  /* 0x0000001fff1b7819 */ /* 0x000fe20000011418 */
[----:B------:R-:W-:Y:S01]  /*3910*/  IMAD R24, R21, UR4, RZ ;  /* 0x0000000415187c24 */ /* 0x000fe2000f8e02ff */
[----:B------:R-:W-:Y:S01]  /*3920*/  SHF.R.S32.HI R28, RZ, 0x1f, R28 ;  /* 0x0000001fff1c7819 */ /* 0x000fe2000001141c */
[----:B0-----:R-:W-:-:S03]  /*3930*/  IMAD.MOV R26, RZ, RZ, -R3 ;  /* 0x000000ffff1a7224 */ /* 0x001fc600078e0a03 */
[----:B------:R-:W-:Y:S02]  /*3940*/  IADD3.X R2, PT, PT, R27, R28, R2, P4, P6 ;  /* 0x0000001c1b027210 */ /* 0x000fe400027ec402 */
[--C-:B------:R-:W-:Y:S02]  /*3950*/  IADD3 R23, P4, P6, R24, R23, R25.reuse ;  /* 0x0000001718177210 */ /* 0x100fe40007e9e019 */
[----:B------:R-:W-:Y:S01]  /*3960*/  SHF.R.S32.HI R28, RZ, 0x1f, R25 ;  /* 0x0000001fff1c7819 */ /* 0x000fe20000011419 */
[----:B------:R-:W-:Y:S01]  /*3970*/  IMAD.MOV.U32 R25, RZ, RZ, R26 ;  /* 0x000000ffff197224 */ /* 0x000fe200078e001a */
        /* <DEDUP_REMOVED lines=11> */
[----:B------:R-:W-:Y:S01]  /*3a30*/  @!P6 IMAD.IADD R26, R26, 0x1, -R8 ;  /* 0x000000011a1ae824 */ /* 0x000fe200078e0a08 */
[----:B------:R-:W-:-:S04]  /*3a40*/  @!P6 IADD3 R2, PT, PT, R2, 0x1, RZ ;  /* 0x000000010202e810 */ /* 0x000fc80007ffe0ff */
[----:B------:R-:W-:Y:S02]  /*3a50*/  ISETP.GE.U32.AND P6, PT, R26, R11, PT ;  /* 0x0000000b1a00720c */ /* 0x000fe40003fc6070 */
[----:B------:R-:W-:-:S11]  /*3a60*/  LOP3.LUT R17, R24, R17, RZ, 0x3c, !PT ;  /* 0x0000001118117212 */ /* 0x000fd600078e3cff */
        /* <DEDUP_REMOVED lines=36> */
[----:B--2---:R-:W-:-:S10]  /*3cb0*/  @P1 HADD2.F32 R22, -RZ, R22.H0_H0 ;  /* 0x20000016ff161230 */ /* 0x004fd40000004100 */
[----:B------:R-:W-:Y:S02]  /*3cc0*/  @!P6 IMAD.IADD R27, R27, 0x1, -R0 ;  /* 0x000000011b1be824 */ /* 0x000fe400078e0a00 */
[----:B------:R-:W-:Y:S01]  /*3cd0*/  @P1 FADD.FTZ R13, RZ, R22 ;  /* 0x00000016ff0d1221 */ /* 0x000fe20000010000 */
[----:B------:R-:W-:Y:S01]  /*3ce0*/  LEA R2, P1, R23, UR16, 0x1 ;  /* 0x0000001017027c11 */ /* 0x000fe2000f8208ff */
[----:B------:R-:W-:-:S03]  /*3cf0*/  IMAD.IADD R16, R27, 0x1, -R0 ;  /* 0x000000011b107824 */ /* 0x000fc600078e0a00 */
[----:B------:R-:W-:Y:S02]  /*3d00*/  LEA.HI.X R3, R23, UR17, R28, 0x1, P1 ;  /* 0x0000001117037c11 */ /* 0x000fe400088f0c1c */
[----:B------:R-:W-:-:S04]  /*3d10*/  ISETP.GT.U32.AND P1, PT, R0, R27, PT ;  /* 0x0000001b0000720c */ /* 0x000fc80003f24070 */
[----:B------:R-:W-:Y:S02]  /*3d20*/  SEL R23, R16, R27, !P1 ;  /* 0x0000001b10177207 */ /* 0x000fe40004800000 */
[----:B------:R-:W-:Y:S01]  /*3d30*/  ISETP.GE.AND P1, PT, R30, RZ, PT ;  /* 0x000000ff1e00720c */ /* 0x000fe20003f26270 */
[----:B------:R-:W-:-:S04]  /*3d40*/  UISETP.NE.U32.AND UP0, UPT, UR8, URZ, UPT ;  /* 0x000000ff0800728c */ /* 0x000fc8000bf05070 */
[----:B------:R-:W-:-:S08]  /*3d50*/  UISETP.NE.AND.EX UP0, UPT, UR9, URZ, UPT, UP0 ;  /* 0x000000ff0900728c */ /* 0x000fd0000bf05300 */
[----:B------:R-:W-:Y:S01]  /*3d60*/  @!P1 IMAD.MOV R23, RZ, RZ, -R23 ;  /* 0x000000ffff179224 */ /* 0x000fe200078e0a17 */
[----:B------:R-:W-:-:S13]  /*3d70*/  PLOP3.LUT P1, PT, PT, PT, UP0, 0x80, 0x8 ;  /* 0x000000000008781c */ /* 0x000fda0003f2f008 */
[----:B------:R-:W0:Y:S01]  /*3d80*/  @P1 LDC.64 R16, c[0x0][0x410] ;  /* 0x00010400ff101b82 */ /* 0x000e220000000a00 */
[----:B------:R-:W-:Y:S02]  /*3d90*/  F2FP.F16.F32.PACK_AB R22, RZ, R13 ;  /* 0x0000000dff16723e */ /* 0x000fe400000000ff */
[----:B------:R-:W-:-:S03]  /*3da0*/  SEL R13, R12, R23, !P5 ;  /* 0x000000170c0d7207 */ /* 0x000fc60006800000 */
[----:B------:R1:W-:Y:S02]  /*3db0*/  STG.E.U16 desc[UR10][R2.64], R22 ;  /* 0x0000001602007986 */ /* 0x0003e4000c10150a */
[----:B0-----:R-:W-:-:S06]  /*3dc0*/  @P1 IMAD.WIDE R16, R13, 0x2, R16 ;  /* 0x000000020d101825 */ /* 0x001fcc00078e0210 */
[----:B------:R-:W2:Y:S01]  /*3dd0*/  @P1 LDG.E.U16 R16, desc[UR10][R16.64] ;  /* 0x0000000a10101981 */ /* 0x000ea2000c1e1500 */
[----:B------:R-:W-:Y:S01]  /*3de0*/  @!P6 VIADD R20, R20, 0x1 ;  /* 0x000000011414e836 */ /* 0x000fe20000000000 */
[----:B------:R-:W-:-:S13]  /*3df0*/  ISETP.GE.U32.AND P6, PT, R27, R0, PT ;  /* 0x000000001b00720c */ /* 0x000fda0003fc6070 */
[----:B------:R-:W-:Y:S02]  /*3e00*/  @P6 IADD3 R20, PT, PT, R20, 0x1, RZ ;  /* 0x0000000114146810 */ /* 0x000fe40007ffe0ff */
[----:B------:R-:W-:Y:S01]  /*3e10*/  ISETP.GT.U32.AND P6, PT, R10, R19, PT ;  /* 0x000000130a00720c */ /* 0x000fe20003fc4070 */
[----:B------:R-:W-:-:S05]  /*3e20*/  IMAD.IADD R10, R19, 0x1, -R10 ;  /* 0x00000001130a7824 */ /* 0x000fca00078e0a0a */
[----:B------:R-:W-:Y:S02]  /*3e30*/  SEL R19, R10, R19, !P6 ;  /* 0x000000130a137207 */ /* 0x000fe40007000000 */
[----:B------:R-:W-:-:S13]  /*3e40*/  ISETP.GE.AND P6, PT, R14, RZ, PT ;  /* 0x000000ff0e00720c */ /* 0x000fda0003fc6270 */
[----:B------:R-:W-:Y:S01]  /*3e50*/  @!P6 IMAD.MOV R19, RZ, RZ, -R19 ;  /* 0x000000ffff13e224 */ /* 0x000fe200078e0a13 */
[----:B------:R-:W-:Y:S01]  /*3e60*/  ISETP.GT.U32.AND P6, PT, R9, R18, PT ;  /* 0x000000120900720c */ /* 0x000fe20003fc4070 */
[----:B------:R-:W-:-:S05]  /*3e70*/  IMAD.IADD R9, R18, 0x1, -R9 ;  /* 0x0000000112097824 */ /* 0x000fca00078e0a09 */
[----:B------:R-:W-:Y:S02]  /*3e80*/  SEL R18, R9, R18, !P6 ;  /* 0x0000001209127207 */ /* 0x000fe40007000000 */
[----:B------:R-:W-:Y:S01]  /*3e90*/  ISETP.GE.AND P6, PT, R25, RZ, PT ;  /* 0x000000ff1900720c */ /* 0x000fe20003fc6270 */
[----:B-1----:R-:W-:-:S12]  /*3ea0*/  IMAD.IADD R3, R26, 0x1, -R8 ;  /* 0x000000011a037824 */ /* 0x002fd800078e0a08 */
[----:B------:R-:W-:Y:S02]  /*3eb0*/  @!P6 IADD3 R18, PT, PT, -R18, RZ, RZ ;  /* 0x000000ff1212e210 */ /* 0x000fe40007ffe1ff */
        /* <DEDUP_REMOVED lines=13> */
[----:B------:R-:W-:Y:S02]  /*3f90*/  SEL R12, R12, R20, !P5 ;  /* 0x000000140c0c7207 */ /* 0x000fe40006800000 */
[--C-:B------:R-:W-:Y:S01]  /*3fa0*/  SHF.R.S32.HI R2, RZ, 0x1f, R3.reuse ;  /* 0x0000001fff027819 */ /* 0x100fe20000011403 */
[----:B------:R-:W-:Y:S01]  /*3fb0*/  IMAD R13, R13, UR7, RZ ;  /* 0x000000070d0d7c24 */ /* 0x000fe2000f8e02ff */
[----:B------:R-:W-:Y:S01]  /*3fc0*/  IADD3 R3, P0, P2, R4, R5, R3 ;  /* 0x0000000504037210 */ /* 0x000fe20007a1e003 */
[----:B------:R-:W-:Y:S01]  /*3fd0*/  IMAD R12, R12, UR4, RZ ;  /* 0x000000040c0c7c24 */ /* 0x000fe2000f8e02ff */
[----:B------:R-:W-:Y:S02]  /*3fe0*/  SHF.R.S32.HI R6, RZ, 0x1f, R5 ;  /* 0x0000001fff067819 */ /* 0x000fe40000011405 */
[----:B------:R-:W-:Y:S02]  /*3ff0*/  SHF.R.S32.HI R5, RZ, 0x1f, R4 ;  /* 0x0000001fff057819 */ /* 0x000fe40000011404 */
[----:B------:R-:W-:-:S02]  /*4000*/  SHF.R.S32.HI R4, RZ, 0x1f, R13 ;  /* 0x0000001fff047819 */ /* 0x000fc4000001140d */
[----:B------:R-:W-:Y:S02]  /*4010*/  IADD3.X R2, PT, PT, R5, R6, R2, P0, P2 ;  /* 0x0000000605027210 */ /* 0x000fe400007e4402 */
[----:B------:R-:W-:Y:S02]  /*4020*/  IADD3 R3, P0, P2, R12, R3, R13 ;  /* 0x000000030c037210 */ /* 0x000fe40007a1e00d */
[----:B------:R-:W-:Y:S01]  /*4030*/  SHF.R.S32.HI R5, RZ, 0x1f, R12 ;  /* 0x0000001fff057819 */ /* 0x000fe2000001140c */
[----:B------:R-:W-:-:S03]  /*4040*/  IMAD.MOV.U32 R0, RZ, RZ, RZ ;  /* 0x000000ffff007224 */ /* 0x000fc600078e00ff */
[----:B------:R-:W-:Y:S02]  /*4050*/  IADD3.X R4, PT, PT, R5, R2, R4, P0, P2 ;  /* 0x0000000205047210 */ /* 0x000fe400007e4404 */
[----:B------:R-:W-:Y:S01]  /*4060*/  LEA R2, P0, R3, UR16, 0x1 ;  /* 0x0000001003027c11 */ /* 0x000fe2000f8008ff */
[----:B------:R-:W-:-:S03]  /*4070*/  IMAD.X R15, RZ, RZ, R15, P4 ;  /* 0x000000ffff0f7224 */ /* 0x000fc600020e060f */
[----:B------:R-:W-:Y:S01]  /*4080*/  LEA.HI.X R3, R3, UR17, R4, 0x1, P0 ;  /* 0x0000001103037c11 */ /* 0x000fe200080f0c04 */
[----:B--2---:R-:W-:-:S05]  /*4090*/  @P1 HADD2.F32 R16, -RZ, R16.H0_H0 ;  /* 0x20000010ff101230 */ /* 0x004fca0000004100 */
[----:B------:R-:W-:Y:S01]  /*40a0*/  @P1 FADD.FTZ R0, RZ, R16 ;  /* 0x00000010ff001221 */ /* 0x000fe20000010000 */
[----:B------:R-:W-:-:S04]  /*40b0*/  IADD3 R16, P0, PT, R24, UR5, RZ ;  /* 0x0000000518107c10 */ /* 0x000fc8000ff1e0ff */
[----:B------:R-:W-:Y:S02]  /*40c0*/  F2FP.F16.F32.PACK_AB R0, RZ, R0 ;  /* 0x00000000ff00723e */ /* 0x000fe400000000ff */
[----:B------:R-:W-:Y:S02]  /*40d0*/  IADD3.X R15, PT, PT, RZ, R15, RZ, P0, !PT ;  /* 0x0000000fff0f7210 */ /* 0x000fe400007fe4ff */
[----:B------:R-:W-:Y:S01]  /*40e0*/  ISETP.GE.U32.AND P0, PT, R16, UR6, PT ;  /* 0x0000000610007c0c */ /* 0x000fe2000bf06070 */
[----:B------:R0:W-:Y:S03]  /*40f0*/  STG.E.U16 desc[UR10][R2.64], R0 ;  /* 0x0000000002007986 */ /* 0x0001e6000c10150a */
[----:B------:R-:W-:-:S13]  /*4100*/  ISETP.GE.AND.EX P0, PT, R15, UR15, PT, P0 ;  /* 0x0000000f0f007c0c */ /* 0x000fda000bf06300 */
[----:B0-----:R-:W-:Y:S05]  /*4110*/  @!P0 BRA `(.L_x_621) ;  /* 0xffffffec00f08947 */ /* 0x001fea000383ffff */
[----:B------:R-:W-:Y:S05]  /*4120*/  BSYNC.RECONVERGENT B0 ;  /* 0x0000000000007941 */ /* 0x000fea0003800200 */
.L_x_620:
[----:B------:R-:W-:Y:S05]  /*4130*/  EXIT ;  /* 0x000000000000794d */ /* 0x000fea0003800000 */
.L_x_604:
        /* <DEDUP_REMOVED lines=42> */
.L_x_624:
[----:B------:R-:W-:Y:S01]  /*43e0*/  MOV R5, R6 ;  /* 0x0000000600057202 */ /* 0x000fe20000000f00 */
[----:B------:R-:W-:Y:S01]  /*43f0*/  IMAD.U32 R6, RZ, RZ, UR5 ;  /* 0x00000005ff067e24 */ /* 0x000fe2000f8e00ff */
[----:B------:R-:W-:-:S07]  /*4400*/  MOV R4, 0x4420 ;  /* 0x0000442000047802 */ /* 0x000fce0000000f00 */
[----:B------:R-:W-:Y:S05]  /*4410*/  CALL.REL.NOINC `($__internal_22_$__cuda_sm20_div_u64) ;  /* 0x0000003000947944 */ /* 0x000fea0003c00000 */
[----:B------:R-:W-:Y:S02]  /*4420*/  IMAD.MOV.U32 R4, RZ, RZ, R6 ;  /* 0x000000ffff047224 */ /* 0x000fe400078e0006 */
[----:B------:R-:W-:-:S07]  /*4430*/  IMAD.MOV.U32 R5, RZ, RZ, R7 ;  /* 0x000000ffff057224 */ /* 0x000fce00078e0007 */
.L_x_625:
[----:B------:R-:W-:Y:S05]  /*4440*/  BSYNC.RECONVERGENT B0 ;  /* 0x0000000000007941 */ /* 0x000fea0003800200 */
.L_x_623:
        /* <DEDUP_REMOVED lines=37> */
[----:B------:R-:W5:Y:S01]  /*46a0*/  LDC R5, c[0x0][0x3c0] ;  /* 0x0000f000ff057b82 */ /* 0x000f620000000800 */
[----:B------:R-:W-:Y:S01]  /*46b0*/  LOP3.LUT R6, R16, R3, RZ, 0x3c, !PT ;  /* 0x0000000310067212 */ /* 0x000fe200078e3cff */
[----:B0-----:R-:W-:-:S03]  /*46c0*/  HFMA2 R8, -RZ, RZ, 0, 0 ;  /* 0x00000000ff087431 */ /* 0x001fc600000001ff */
        /* <DEDUP_REMOVED lines=24> */
[----:B------:R-:W-:Y:S01]  /*4850*/  @P1 IADD3 R8, PT, PT, R8, 0x1, RZ ;  /* 0x0000000108081810 */ /* 0x000fe20007ffe0ff */
[----:B0-----:R-:W-:-:S04]  /*4860*/  IMAD.MOV.U32 R10, RZ, RZ, RZ ;  /* 0x000000ffff0a7224 */ /* 0x001fc800078e00ff */
[----:B------:R-:W-:Y:S01]  /*4870*/  @!P3 IMAD.MOV R8, RZ, RZ, -R8 ;  /* 0x000000ffff08b224 */ /* 0x000fe200078e0a08 */
[----:B------:R-:W-:Y:S01]  /*4880*/  @!P2 LOP3.LUT R8, RZ, R4, RZ, 0x33, !PT ;  /* 0x00000004ff08a212 */ /* 0x000fe200078e33ff */
[----:B-----5:R-:W-:-:S04]  /*4890*/  IMAD.MOV R12, RZ, RZ, -R11 ;  /* 0x000000ffff0c7224 */ /* 0x020fc800078e0a0b */
[----:B------:R-:W-:Y:S01]  /*48a0*/  IMAD R9, R12, R15, RZ ;  /* 0x0000000f0c097224 */ /* 0x000fe200078e02ff */
[----:B------:R-:W-:Y:S02]  /*48b0*/  IABS R12, R8 ;  /* 0x00000008000c7213 */ /* 0x000fe40000000000 */
[----:B---3--:R-:W-:Y:S01]  /*48c0*/  IABS R13, R6 ;  /* 0x00000006000d7213 */ /* 0x008fe20000000000 */
[----:B------:R-:W-:-:S04]  /*48d0*/  IMAD.HI.U32 R9, R11, R9, R10 ;  /* 0x000000090b097227 */ /* 0x000fc800078e000a */
        /* <DEDUP_REMOVED lines=42> */
[----:B------:R-:W-:Y:S01]  /*4b80*/  MOV R16, R0 ;  /* 0x0000000000107202 */ /* 0x000fe20000000f00 */
[----:B------:R-:W-:Y:S02]  /*4b90*/  IMAD R3, R5, R12, R8 ;  /* 0x0000000c05037224 */ /* 0x000fe400078e0208 */
[----:B------:R-:W-:Y:S01]  /*4ba0*/  @!P3 IMAD.MOV R9, RZ, RZ, -R9 ;  /* 0x000000ffff09b224 */ /* 0x000fe200078e0a09 */
[----:B------:R-:W-:Y:S01]  /*4bb0*/  @!P2 LOP3.LUT R9, RZ, R6, RZ, 0x33, !PT ;  /* 0x00000006ff09a212 */ /* 0x000fe200078e33ff */
[----:B------:R-:W-:Y:S02]  /*4bc0*/  IMAD R5, R10, UR15, RZ ;  /* 0x0000000f0a057c24 */ /* 0x000fe4000f8e02ff */
[----:B------:R-:W-:-:S02]  /*4bd0*/  IMAD R3, R3, UR13, RZ ;  /* 0x0000000d03037c24 */ /* 0x000fc4000f8e02ff */
[----:B------:R-:W-:Y:S01]  /*4be0*/  IMAD.MOV R13, RZ, RZ, -R9 ;  /* 0x000000ffff0d7224 */ /* 0x000fe200078e0a09 */
[--C-:B------:R-:W-:Y:S01]  /*4bf0*/  SHF.R.S32.HI R7, RZ, 0x1f, R5.reuse ;  /* 0x0000001fff077819 */ /* 0x100fe20000011405 */
        /* <DEDUP_REMOVED lines=15> */
.L_x_627:
[----:B------:R-:W-:Y:S05]  /*4cf0*/  BSYNC.RECONVERGENT B0 ;  /* 0x0000000000007941 */ /* 0x000fea0003800200 */
.L_x_626:
        /* <DEDUP_REMOVED lines=15> */
.L_x_629:
[----:B------:R-:W0:Y:S01]  /*4df0*/  LDC R5, c[0x0][0x3c8] ;  /* 0x0000f200ff057b82 */ /* 0x000e220000000800 */
[----:B------:R-:W-:Y:S02]  /*4e00*/  IABS R6, R16 ;  /* 0x0000001000067213 */ /* 0x000fe40000000000 */
[----:B------:R-:W-:-:S03]  /*4e10*/  IADD3 R2, P0, PT, R16, UR5, RZ ;  /* 0x0000000510027c10 */ /* 0x000fc6000ff1e0ff */
        /* <DEDUP_REMOVED lines=38> */
[----:B------:R-:W-:Y:S01]  /*5080*/  @!P6 IMAD.IADD R7, R7, 0x1, -R12 ;  /* 0x000000010707e824 */ /* 0x000fe200078e0a0c */
[----:B------:R-:W-:-:S04]  /*5090*/  @!P6 IADD3 R10, PT, PT, R10, 0x1, RZ ;  /* 0x000000010a0ae810 */ /* 0x000fc80007ffe0ff */
        /* <DEDUP_REMOVED lines=20> */
[C---:B------:R-:W-:Y:S02]  /*51e0*/  IMAD R18, R13.reuse, R10, R18 ;  /* 0x0000000a0d127224 */ /* 0x040fe400078e0212 */
[----:B------:R-:W1:Y:S01]  /*51f0*/  LDC R10, c[0x0][0x3bc] ;  /* 0x0000ef00ff0a7b82 */ /* 0x000e620000000800 */
[----:B------:R-:W-:Y:S01]  /*5200*/  ISETP.GT.U32.AND P5, PT, R13, R14, PT ;  /* 0x0000000e0d00720c */ /* 0x000fe20003fa4070 */
[----:B0-----:R-:W-:Y:S01]  /*5210*/  VIADD R9, R19, 0xffffffe ;  /* 0x0ffffffe13097836 */ /* 0x001fe20000000000 */
[----:B------:R-:W-:-:S05]  /*5220*/  ISETP.GT.U32.AND P6, PT, R13, R18, PT ;  /* 0x000000120d00720c */ /* 0x000fca0003fc4070 */
[----:B------:R-:W0:Y:S06]  /*5230*/  F2I.FTZ.U32.TRUNC.NTZ R9, R9 ;  /* 0x0000000900097305 */ /* 0x000e2c000021f000 */
[----:B------:R-:W-:Y:S02]  /*5240*/  @!P5 IMAD.IADD R14, R14, 0x1, -R13 ;  /* 0x000000010e0ed824 */ /* 0x000fe400078e0a0d */
[-C--:B------:R-:W-:Y:S01]  /*5250*/  @!P6 IADD3 R18, PT, PT, R18, -R13.reuse, RZ ;  /* 0x8000000d1212e210 */ /* 0x080fe20007ffe0ff */
[----:B------:R-:W-:Y:S02]  /*5260*/  @!P5 VIADD R8, R8, 0x1 ;  /* 0x000000010808d836 */ /* 0x000fe40000000000 */
        /* <DEDUP_REMOVED lines=11> */
[----:B------:R-:W-:-:S02]  /*5320*/  ISETP.NE.AND P3, PT, R4, RZ, PT ;  /* 0x000000ff0400720c */ /* 0x000fc40003f65270 */
[----:B------:R-:W-:Y:S02]  /*5330*/  @P4 IADD3 R17, PT, PT, R17, 0x1, RZ ;  /* 0x0000000111114810 */ /* 0x000fe40007ffe0ff */
        /* <DEDUP_REMOVED lines=46> */
[----:B------:R-:W-:-:S02]  /*5620*/  IABS R20, R21 ;  /* 0x0000001500147213 */ /* 0x000fc40000000000 */
[----:B------:R-:W-:-:S03]  /*5630*/  MOV R9, R18 ;  /* 0x0000001200097202 */ /* 0x000fc60000000f00 */
        /* <DEDUP_REMOVED lines=25> */
[----:B------:R-:W-:Y:S01]  /*57d0*/  @P4 IADD3 R12, PT, PT, R12, 0x1, RZ ;  /* 0x000000010c0c4810 */ /* 0x000fe20007ffe0ff */
[----:B------:R-:W-:Y:S01]  /*57e0*/  IMAD R20, R4, R9, R7 ;  /* 0x0000000904147224 */ /* 0x000fe200078e0207 */
[----:B------:R-:W-:Y:S01]  /*57f0*/  IADD3 R9, PT, PT, -R17, RZ, RZ ;  /* 0x000000ff11097210 */ /* 0x000fe20007ffe1ff */
[----:B------:R-:W-:Y:S01]  /*5800*/  @!P2 IMAD.MOV R8, RZ, RZ, -R8 ;  /* 0x000000ffff08a224 */ /* 0x000fe200078e0a08 */
[----:B------:R-:W-:Y:S01]  /*5810*/  ISETP.NE.AND P3, PT, R10, RZ, PT ;  /* 0x000000ff0a00720c */ /* 0x000fe20003f65270 */
[----:B------:R-:W-:-:S02]  /*5820*/  IMAD R22, R5, R14, R2 ;  /* 0x0000000e05167224 */ /* 0x000fc400078e0202 */
[----:B------:R-:W-:Y:S01]  /*5830*/  IMAD.MOV R5, RZ, RZ, -R19 ;  /* 0x000000ffff057224 */ /* 0x000fe200078e0a13 */
[C---:B------:R-:W-:Y:S01]  /*5840*/  SEL R8, R23.reuse, R8, !P3 ;  /* 0x0000000817087207 */ /* 0x040fe20005800000 */
[----:B------:R-:W-:Y:S02]  /*5850*/  @!P1 IMAD.MOV R12, RZ, RZ, -R12 ;  /* 0x000000ffff0c9224 */ /* 0x000fe400078e0a0c */
[----:B------:R-:W-:Y:S02]  /*5860*/  IMAD.MOV R14, RZ, RZ, -R21 ;  /* 0x000000ffff0e7224 */ /* 0x000fe400078e0a15 */
[----:B------:R-:W-:Y:S01]  /*5870*/  IMAD R11, R4, R9, R11 ;  /* 0x00000009040b7224 */ /* 0x000fe200078e020b */
[----:B------:R-:W-:Y:S01]  /*5880*/  SEL R12, R23, R12, !P3 ;  /* 0x0000000c170c7207 */ /* 0x000fe20005800000 */
[C---:B------:R-:W-:Y:S02]  /*5890*/  IMAD R4, R6.reuse, R5, R13 ;  /* 0x0000000506047224 */ /* 0x040fe400078e020d */
[----:B------:R-:W-:-:S02]  /*58a0*/  IMAD R17, R6, R14, R17 ;  /* 0x0000000e06117224 */ /* 0x000fc400078e0211 */
[----:B------:R-:W-:Y:S02]  /*58b0*/  IMAD R6, R18, UR15, RZ ;  /* 0x0000000f12067c24 */ /* 0x000fe4000f8e02ff */
[----:B------:R-:W-:Y:S02]  /*58c0*/  IMAD.MOV R7, RZ, RZ, -R8 ;  /* 0x000000ffff077224 */ /* 0x000fe400078e0a08 */
[----:B------:R-:W-:Y:S02]  /*58d0*/  IMAD R5, R20, UR14, RZ ;  /* 0x0000000e14057c24 */ /* 0x000fe4000f8e02ff */
        /* <DEDUP_REMOVED lines=41> */
.L_x_628:
[----:B------:R-:W-:Y:S05]  /*5b70*/  EXIT ;  /* 0x000000000000794d */ /* 0x000fea0003800000 */
.L_x_622:
        /* <DEDUP_REMOVED lines=15> */
[----:B------:R-:W-:Y:S02]  /*5c70*/  IMAD R9, RZ, RZ, -UR5 ;  /* 0x80000005ff097e24 */ /* 0x000fe4000f8e02ff */
[----:B------:R-:W-:Y:S01]  /*5c80*/  HFMA2 R4, -RZ, RZ, 0, 0 ;  /* 0x00000000ff047431 */ /* 0x000fe200000001ff */
[----:B------:R-:W-:-:S04]  /*5c90*/  ISETP.NE.U32.AND P2, PT, RZ, UR5, PT ;  /* 0x00000005ff007c0c */ /* 0x000fc8000bf45070 */
        /* <DEDUP_REMOVED lines=11> */
[----:B------:R-:W-:Y:S02]  /*5d50*/  ISETP.GE.U32.AND P1, PT, R5, UR5, PT ;  /* 0x0000000505007c0c */ /* 0x000fe4000bf26070 */
[----:B------:R-:W-:-:S11]  /*5d60*/  MOV R5, RZ ;  /* 0x000000ff00057202 */ /* 0x000fd60000000f00 */
[----:B------:R-:W-:Y:S01]  /*5d70*/  @P1 VIADD R4, R4, 0x1 ;  /* 0x0000000104041836 */ /* 0x000fe20000000000 */
[----:B------:R-:W-:Y:S01]  /*5d80*/  @!P2 LOP3.LUT R4, RZ, UR5, RZ, 0x33, !PT ;  /* 0x00000005ff04ac12 */ /* 0x000fe2000f8e33ff */
[----:B------:R-:W-:Y:S06]  /*5d90*/  BRA `(.L_x_632) ;  /* 0x0000000000187947 */ /* 0x000fec0003800000 */
.L_x_631:
[----:B------:R-:W-:Y:S01]  /*5da0*/  IMAD.MOV.U32 R5, RZ, RZ, R6 ;  /* 0x000000ffff057224 */ /* 0x000fe200078e0006 */
[----:B------:R-:W-:Y:S01]  /*5db0*/  MOV R4, 0x5de0 ;  /* 0x00005de000047802 */ /* 0x000fe20000000f00 */
[----:B------:R-:W-:-:S07]  /*5dc0*/  IMAD.U32 R6, RZ, RZ, UR5 ;  /* 0x00000005ff067e24 */ /* 0x000fce000f8e00ff */
[----:B------:R-:W-:Y:S05]  /*5dd0*/  CALL.REL.NOINC `($__internal_22_$__cuda_sm20_div_u64) ;  /* 0x0000001800247944 */ /* 0x000fea0003c00000 */
[----:B------:R-:W-:Y:S02]  /*5de0*/  IMAD.MOV.U32 R4, RZ, RZ, R6 ;  /* 0x000000ffff047224 */ /* 0x000fe400078e0006 */
[----:B------:R-:W-:-:S07]  /*5df0*/  IMAD.MOV.U32 R5, RZ, RZ, R7 ;  /* 0x000000ffff057224 */ /* 0x000fce00078e0007 */
.L_x_632:
[----:B------:R-:W-:Y:S05]  /*5e00*/  BSYNC.RECONVERGENT B0 ;  /* 0x0000000000007941 */ /* 0x000fea0003800200 */
.L_x_630:
        /* <DEDUP_REMOVED lines=40> */
[----:B0-----:R-:W-:-:S05]  /*6090*/  IMAD.MOV.U32 R8, RZ, RZ, RZ ;  /* 0x000000ffff087224 */ /* 0x001fca00078e00ff */
[----:B------:R-:W-:Y:S02]  /*60a0*/  @P2 VIADD R7, R7, 0x1 ;  /* 0x0000000107072836 */ /* 0x000fe40000000000 */
[----:B---3--:R-:W-:-:S04]  /*60b0*/  IMAD.MOV R6, RZ, RZ, -R9 ;  /* 0x000000ffff067224 */ /* 0x008fc800078e0a09 */
[----:B------:R-:W-:Y:S01]  /*60c0*/  IMAD R13, R6, R11, RZ ;  /* 0x0000000b060d7224 */ /* 0x000fe200078e02ff */
[----:B------:R-:W-:Y:S02]  /*60d0*/  @!P3 IADD3 R7, PT, PT, -R7, RZ, RZ ;  /* 0x000000ff0707b210 */ /* 0x000fe40007ffe1ff */
[----:B------:R-:W-:Y:S01]  /*60e0*/  @!P1 LOP3.LUT R7, RZ, R3, RZ, 0x33, !PT ;  /* 0x00000003ff079212 */ /* 0x000fe200078e33ff */
[----:B------:R-:W-:-:S03]  /*60f0*/  IMAD.HI.U32 R13, R9, R13, R8 ;  /* 0x0000000d090d7227 */ /* 0x000fc600078e0008 */
[----:B------:R-:W-:Y:S02]  /*6100*/  IABS R6, R7 ;  /* 0x0000000700067213 */ /* 0x000fe40000000000 */
[----:B-----5:R-:W-:-:S03]  /*6110*/  IABS R15, R5 ;  /* 0x00000005000f7213 */ /* 0x020fc60000000000 */
        /* <DEDUP_REMOVED lines=11> */
[----:B------:R-:W-:Y:S02]  /*61d0*/  ISETP.NE.AND P2, PT, R4, RZ, PT ;  /* 0x000000ff0400720c */ /* 0x000fe40003f45270 */
[----:B0-----:R-:W-:Y:S02]  /*61e0*/  IADD3 R10, PT, PT, R12, 0xffffffe, RZ ;  /* 0x0ffffffe0c0a7810 */ /* 0x001fe40007ffe0ff */
[----:B------:R-:W-:Y:S02]  /*61f0*/  ISETP.GE.U32.AND P1, PT, R8, R11, PT ;  /* 0x0000000b0800720c */ /* 0x000fe40003f26070 */
[----:B------:R-:W0:Y:S01]  /*6200*/  LDC R8, c[0x0][0x3bc] ;  /* 0x0000ef00ff087b82 */ /* 0x000e220000000800 */
[----:B------:R3:W5:Y:S02]  /*6210*/  F2I.FTZ.U32.TRUNC.NTZ R11, R10 ;  /* 0x0000000a000b7305 */ /* 0x000764000021f000 */
[----:B---3--:R-:W-:-:S08]  /*6220*/  HFMA2 R10, -RZ, RZ, 0, 0 ;  /* 0x00000000ff0a7431 */ /* 0x008fd000000001ff */
[----:B------:R-:W-:-:S04]  /*6230*/  @P1 VIADD R6, R6, 0x1 ;  /* 0x0000000106061836 */ /* 0x000fc80000000000 */
[----:B------:R-:W-:Y:S01]  /*6240*/  @!P3 IMAD.MOV R6, RZ, RZ, -R6 ;  /* 0x000000ffff06b224 */ /* 0x000fe200078e0a06 */
[----:B------:R-:W-:Y:S01]  /*6250*/  @!P2 LOP3.LUT R6, RZ, R4, RZ, 0x33, !PT ;  /* 0x00000004ff06a212 */ /* 0x000fe200078e33ff */
[----:B-----5:R-:W-:-:S04]  /*6260*/  IMAD.MOV R12, RZ, RZ, -R11 ;  /* 0x000000ffff0c7224 */ /* 0x020fc800078e0a0b */
[----:B------:R-:W-:Y:S01]  /*6270*/  IMAD R9, R12, R15, RZ ;  /* 0x0000000f0c097224 */ /* 0x000fe200078e02ff */
        /* <DEDUP_REMOVED lines=39> */
[----:B------:R-:W-:-:S05]  /*64f0*/  @P1 IADD3 R9, PT, PT, R9, 0x1, RZ ;  /* 0x0000000109091810 */ /* 0x000fca0007ffe0ff */
[----:B------:R-:W-:-:S04]  /*6500*/  IMAD.MOV.U32 R12, RZ, RZ, R9 ;  /* 0x000000ffff0c7224 */ /* 0x000fc800078e0009 */
[----:B------:R-:W-:Y:S01]  /*6510*/  @!P3 IMAD.MOV R12, RZ, RZ, -R12 ;  /* 0x000000ffff0cb224 */ /* 0x000fe200078e0a0c */
[----:B------:R-:W-:-:S05]  /*6520*/  @!P2 LOP3.LUT R12, RZ, R8, RZ, 0x33, !PT ;  /* 0x00000008ff0ca212 */ /* 0x000fca00078e33ff */
[----:B------:R-:W-:-:S04]  /*6530*/  IMAD.MOV R13, RZ, RZ, -R12 ;  /* 0x000000ffff0d7224 */ /* 0x000fc800078e0a0c */
[----:B------:R-:W-:-:S04]  /*6540*/  IMAD R13, R8, R13, R15 ;  /* 0x0000000d080d7224 */ /* 0x000fc800078e020f */
[----:B0-----:R-:W-:-:S06]  /*6550*/  IMAD.WIDE R8, R13, 0x2, R10 ;  /* 0x000000020d087825 */ /* 0x001fcc00078e020a */
[----:B------:R-:W3:Y:S01]  /*6560*/  LDG.E.U16 R8, desc[UR10][R8.64] ;  /* 0x0000000a08087981 */ /* 0x000ee2000c1e1500 */
[----:B------:R-:W-:Y:S01]  /*6570*/  IMAD.MOV R10, RZ, RZ, -R7 ;  /* 0x000000ffff0a7224 */ /* 0x000fe200078e0a07 */
        /* <DEDUP_REMOVED lines=23> */
[----:B---3--:R-:W-:-:S05]  /*66f0*/  HADD2.F32 R8, -RZ, R8.H0_H0 ;  /* 0x20000008ff087230 */ /* 0x008fca0000004100 */
[----:B------:R-:W-:-:S05]  /*6700*/  FADD.FTZ R8, RZ, R8 ;  /* 0x00000008ff087221 */ /* 0x000fca0000010000 */
[----:B------:R-:W-:-:S05]  /*6710*/  F2FP.F16.F32.PACK_AB R8, RZ, R8 ;  /* 0x00000008ff08723e */ /* 0x000fca00000000ff */
[----:B------:R0:W-:Y:S02]  /*6720*/  STG.E.U16 desc[UR10][R4.64], R8 ;  /* 0x0000000804007986 */ /* 0x0001e4000c10150a */
.L_x_634:
[----:B------:R-:W-:Y:S05]  /*6730*/  BSYNC.RECONVERGENT B0 ;  /* 0x0000000000007941 */ /* 0x000fea0003800200 */
.L_x_633:
        /* <DEDUP_REMOVED lines=11> */
[----:B0-----:R-:W-:Y:S01]  /*67f0*/  IMAD.MOV.U32 R2, RZ, RZ, RZ ;  /* 0x000000ffff027224 */ /* 0x001fe200078e00ff */
[----:B----4-:R-:W-:-:S05]  /*6800*/  IADD3 R5, PT, PT, RZ, -R3, RZ ;  /* 0x80000003ff057210 */ /* 0x010fca0007ffe0ff */
[----:B------:R-:W-:-:S04]  /*6810*/  IMAD R5, R5, R4, RZ ;  /* 0x0000000405057224 */ /* 0x000fc800078e02ff */
[----:B-123--:R-:W-:-:S07]  /*6820*/  IMAD.HI.U32 R5, R3, R5, R2 ;  /* 0x0000000503057227 */ /* 0x00efce00078e0002 */
.L_x_636:
        /* <DEDUP_REMOVED lines=23> */
[----:B------:R-:W-:Y:S01]  /*69a0*/  @!P1 IMAD.IADD R3, R3, 0x1, -R11 ;  /* 0x0000000103039824 */ /* 0x000fe200078e0a0b */
[----:B------:R-:W-:-:S04]  /*69b0*/  @!P1 IADD3 R5, PT, PT, R5, 0x1, RZ ;  /* 0x0000000105059810 */ /* 0x000fc80007ffe0ff */
[----:B------:R-:W-:Y:S01]  /*69c0*/  ISETP.GE.U32.AND P0, PT, R3, R4, PT ;  /* 0x000000040300720c */ /* 0x000fe20003f06070 */
[----:B--2---:R-:W-:-:S04]  /*69d0*/  VIADD R18, R6, 0xffffffe ;  /* 0x0ffffffe06127836 */ /* 0x004fc80000000000 */
[----:B------:R1:W2:Y:S01]  /*69e0*/  F2I.FTZ.U32.TRUNC.NTZ R19, R18 ;  /* 0x0000001200137305 */ /* 0x0002a2000021f000 */
[----:B0-----:R-:W-:-:S07]  /*69f0*/  IADD3 R31, PT, PT, R22, 0xffffffe, RZ ;  /* 0x0ffffffe161f7810 */ /* 0x001fce0007ffe0ff */
[----:B------:R-:W-:Y:S01]  /*6a00*/  @P0 VIADD R5, R5, 0x1 ;  /* 0x0000000105050836 */ /* 0x000fe20000000000 */
[----:B------:R-:W-:Y:S01]  /*6a10*/  ISETP.NE.AND P0, PT, R9, RZ, PT ;  /* 0x000000ff0900720c */ /* 0x000fe20003f05270 */
[----:B-1----:R-:W-:Y:S02]  /*6a20*/  IMAD.MOV.U32 R18, RZ, RZ, RZ ;  /* 0x000000ffff127224 */ /* 0x002fe400078e00ff */
[----:B------:R-:W-:Y:S02]  /*6a30*/  @!P2 IMAD.MOV R5, RZ, RZ, -R5 ;  /* 0x000000ffff05a224 */ /* 0x000fe400078e0a05 */
[----:B--2---:R-:W-:-:S03]  /*6a40*/  IMAD.MOV R3, RZ, RZ, -R19 ;  /* 0x000000ffff037224 */ /* 0x004fc600078e0a13 */
[----:B------:R-:W-:Y:S02]  /*6a50*/  SEL R13, R17, R5, !P0 ;  /* 0x00000005110d7207 */ /* 0x000fe40004000000 */
[----:B------:R-:W0:Y:S01]  /*6a60*/  I2F.RP R5, R14 ;  /* 0x0000000e00057306 */ /* 0x000e220000209400 */
[----:B------:R-:W-:Y:S01]  /*6a70*/  IMAD R3, R3, R10, RZ ;  /* 0x0000000a03037224 */ /* 0x000fe200078e02ff */
[----:B------:R-:W-:-:S03]  /*6a80*/  IABS R2, R13 ;  /* 0x0000000d00027213 */ /* 0x000fc60000000000 */
        /* <DEDUP_REMOVED lines=8> */
[----:B------:R-:W-:Y:S01]  /*6b10*/  ISETP.GE.AND P3, PT, R4, RZ, PT ;  /* 0x000000ff0400720c */ /* 0x000fe20003f66270 */
[----:B0-----:R-:W-:Y:S02]  /*6b20*/  VIADD R6, R5, 0xffffffe ;  /* 0x0ffffffe05067836 */ /* 0x001fe40000000000 */
[----:B------:R-:W0:Y:S08]  /*6b30*/  I2F.RP R5, R20 ;  /* 0x0000001400057306 */ /* 0x000e300000209400 */
[----:B------:R-:W-:-:S02]  /*6b40*/  @!P2 IMAD.IADD R3, R3, 0x1, -R10 ;  /* 0x000000010303a824 */ /* 0x000fc400078e0a0a */
[----:B------:R-:W-:-:S03]  /*6b50*/  @!P2 VIADD R2, R2, 0x1 ;  /* 0x000000010202a836 */ /* 0x000fc60000000000 */
[----:B------:R-:W-:Y:S02]  /*6b60*/  ISETP.GE.U32.AND P1, PT, R3, R10, PT ;  /* 0x0000000a0300720c */ /* 0x000fe40003f26070 */
[----:B------:R-:W1:Y:S08]  /*6b70*/  F2I.FTZ.U32.TRUNC.NTZ R3, R6 ;  /* 0x0000000600037305 */ /* 0x000e70000021f000 */
[----:B0-----:R-:W0:Y:S03]  /*6b80*/  MUFU.RCP R5, R5 ;  /* 0x0000000500057308 */ /* 0x001e260000001000 */
[----:B------:R-:W-:-:S02]  /*6b90*/  @P1 IADD3 R2, PT, PT, R2, 0x1, RZ ;  /* 0x0000000102021810 */ /* 0x000fc40007ffe0ff */
[----:B------:R-:W-:Y:S01]  /*6ba0*/  ISETP.NE.AND P1, PT, R0, RZ, PT ;  /* 0x000000ff0000720c */ /* 0x000fe20003f25270 */
[----:B-1----:R-:W-:Y:S02]  /*6bb0*/  IMAD.MOV R23, RZ, RZ, -R3 ;  /* 0x000000ffff177224 */ /* 0x002fe400078e0a03 */
[----:B------:R-:W-:Y:S02]  /*6bc0*/  @!P3 IMAD.MOV R2, RZ, RZ, -R2 ;  /* 0x000000ffff02b224 */ /* 0x000fe400078e0a02 */
[----:B------:R-:W-:-:S03]  /*6bd0*/  IMAD R23, R23, R14, RZ ;  /* 0x0000000e17177224 */ /* 0x000fc600078e02ff */
[----:B------:R-:W-:Y:S01]  /*6be0*/  SEL R19, R21, R2, !P1 ;  /* 0x0000000215137207 */ /* 0x000fe20004800000 */
[----:B------:R-:W-:-:S03]  /*6bf0*/  IMAD.MOV.U32 R2, RZ, RZ, RZ ;  /* 0x000000ffff027224 */ /* 0x000fc600078e00ff */
[----:B------:R-:W-:Y:S01]  /*6c00*/  IABS R4, R19 ;  /* 0x0000001300047213 */ /* 0x000fe20000000000 */
[----:B------:R-:W-:-:S04]  /*6c10*/  IMAD.HI.U32 R23, R3, R23, R2 ;  /* 0x0000001703177227 */ /* 0x000fc800078e0002 */
[----:B------:R-:W-:Y:S02]  /*6c20*/  IMAD.MOV.U32 R3, RZ, RZ, R4 ;  /* 0x000000ffff037224 */ /* 0x000fe400078e0004 */
[----:B0-----:R-:W-:Y:S02]  /*6c30*/  VIADD R6, R5, 0xffffffe ;  /* 0x0ffffffe05067836 */ /* 0x001fe40000000000 */
[----:B------:R-:W-:Y:S01]  /*6c40*/  IMAD.HI.U32 R2, R23, R3, RZ ;  /* 0x0000000317027227 */ /* 0x000fe200078e00ff */
[----:B------:R-:W-:Y:S04]  /*6c50*/  F2I.FTZ.U32.TRUNC.NTZ R5, R31 ;  /* 0x0000001f00057305 */ /* 0x000fe8000021f000 */
[----:B------:R-:W-:-:S05]  /*6c60*/  IADD3 R4, PT, PT, -R2, RZ, RZ ;  /* 0x000000ff02047210 */ /* 0x000fca0007ffe1ff */
        /* <DEDUP_REMOVED lines=10> */
[----:B------:R-:W-:Y:S01]  /*6d10*/  @!P4 IMAD.MOV R2, RZ, RZ, -R2 ;  /* 0x000000ffff02c224 */ /* 0x000fe200078e0a02 */
[----:B0-----:R-:W-:-:S04]  /*6d20*/  IADD3 R27, PT, PT, RZ, -R3, RZ ;  /* 0x80000003ff1b7210 */ /* 0x001fc80007ffe0ff */
[----:B------:R-:W-:Y:S01]  /*6d30*/  SEL R25, R26, R2, !P2 ;  /* 0x000000021a197207 */ /* 0x000fe20005000000 */
[----:B------:R-:W-:Y:S02]  /*6d40*/  IMAD R27, R27, R20, RZ ;  /* 0x000000141b1b7224 */ /* 0x000fe400078e02ff */
[----:B------:R-:W-:Y:S01]  /*6d50*/  IMAD.MOV.U32 R2, RZ, RZ, RZ ;  /* 0x000000ffff027224 */ /* 0x000fe200078e00ff */
        /* <DEDUP_REMOVED lines=9> */
[-C--:B------:R-:W-:Y:S01]  /*6df0*/  @!P4 IADD3 R3, PT, PT, R3, -R20.reuse, RZ ;  /* 0x800000140303c210 */ /* 0x080fe20007ffe0ff */
[----:B------:R-:W-:Y:S01]  /*6e00*/  @!P4 VIADD R4, R4, 0x1 ;  /* 0x000000010404c836 */ /* 0x000fe20000000000 */
[----:B------:R-:W-:Y:S02]  /*6e10*/  ISETP.NE.AND P4, PT, R12, RZ, PT ;  /* 0x000000ff0c00720c */ /* 0x000fe40003f85270 */
[----:B------:R-:W-:Y:S02]  /*6e20*/  ISETP.GE.U32.AND P3, PT, R3, R20, PT ;  /* 0x000000140300720c */ /* 0x000fe40003f66070 */
[----:B------:R-:W0:Y:S11]  /*6e30*/  LDC.64 R2, c[0x0][0x410] ;  /* 0x00010400ff027b82 */ /* 0x000e360000000a00 */
[----:B------:R-:W-:-:S04]  /*6e40*/  @P3 VIADD R4, R4, 0x1 ;  /* 0x0000000104043836 */ /* 0x000fc80000000000 */
        /* <DEDUP_REMOVED lines=10> */
[----:B------:R-:W-:Y:S01]  /*6ef0*/  IABS R30, R22 ;  /* 0x00000016001e7213 */ /* 0x000fe20000000000 */
[----:B------:R-:W-:Y:S02]  /*6f00*/  IMAD.MOV.U32 R4, RZ, RZ, RZ ;  /* 0x000000ffff047224 */ /* 0x000fe400078e00ff */
[----:B------:R-:W-:Y:S02]  /*6f10*/  IMAD R25, R8, R25, R19 ;  /* 0x0000001908197224 */ /* 0x000fe400078e0213 */
[----:B------:R-:W-:-:S04]  /*6f20*/  IMAD.HI.U32 R5, R5, R33, R4 ;  /* 0x0000002105057227 */ /* 0x000fc800078e0004 */
[----:B------:R-:W-:Y:S02]  /*6f30*/  IMAD.MOV.U32 R4, RZ, RZ, R30 ;  /* 0x000000ffff047224 */ /* 0x000fe400078e001e */
[----:B------:R-:W-:Y:S02]  /*6f40*/  IMAD R28, R28, UR4, RZ ;  /* 0x000000041c1c7c24 */ /* 0x000fe4000f8e02ff */
[----:B------:R-:W-:-:S04]  /*6f50*/  IMAD.HI.U32 R30, R5, R4, RZ ;  /* 0x00000004051e7227 */ /* 0x000fc800078e00ff */
[----:B------:R-:W-:Y:S02]  /*6f60*/  IMAD.MOV R31, RZ, RZ, -R30 ;  /* 0x000000ffff1f7224 */ /* 0x000fe400078e0a1e */
[----:B------:R-:W-:Y:S02]  /*6f70*/  IMAD R29, R29, UR12, RZ ;  /* 0x0000000c1d1d7c24 */ /* 0x000fe4000f8e02ff */
[----:B0-----:R-:W-:Y:S01]  /*6f80*/  IMAD R7, R11, R31, R4 ;  /* 0x0000001f0b077224 */ /* 0x001fe200078e0204 */
[----:B------:R-:W-:-:S04]  /*6f90*/  MOV R4, R11 ;  /* 0x0000000b00047202 */ /* 0x000fc80000000f00 */
[----:B------:R-:W-:-:S13]  /*6fa0*/  ISETP.GT.U32.AND P6, PT, R4, R7, PT ;  /* 0x000000070400720c */ /* 0x000fda0003fc4070 */
[----:B------:R-:W-:Y:S02]  /*6fb0*/  @!P6 IMAD.IADD R7, R7, 0x1, -R11 ;  /* 0x000000010707e824 */ /* 0x000fe400078e0a0b */
[----:B------:R-:W-:-:S03]  /*6fc0*/  @!P6 VIADD R30, R30, 0x1 ;  /* 0x000000011e1ee836 */ /* 0x000fc60000000000 */
[----:B------:R-:W-:Y:S02]  /*6fd0*/  ISETP.GE.U32.AND P5, PT, R7, R4, PT ;  /* 0x000000040700720c */ /* 0x000fe40003fa6070 */
[----:B------:R-:W-:-:S04]  /*6fe0*/  LOP3.LUT R7, R22, R9, RZ, 0x3c, !PT ;  /* 0x0000000916077212 */ /* 0x000fc800078e3cff */
[----:B------:R-:W-:-:S07]  /*6ff0*/  ISETP.GE.AND P6, PT, R7, RZ, PT ;  /* 0x000000ff0700720c */ /* 0x000fce0003fc6270 */
[----:B------:R-:W-:-:S06]  /*7000*/  @P5 VIADD R30, R30, 0x1 ;  /* 0x000000011e1e5836 */ /* 0x000fcc0000000000 */
        /* <DEDUP_REMOVED lines=31> */
[----:B------:R-:W-:-:S04]  /*7200*/  ISETP.GE.AND P2, PT, R14, RZ, PT ;  /* 0x000000ff0e00720c */ /* 0x000fc80003f46270 */
[----:B------:R-:W-:-:S05]  /*7210*/  IADD3 R10, PT, PT, -R27, RZ, RZ ;  /* 0x000000ff1b0a7210 */ /* 0x000fca0007ffe1ff */
[----:B------:R-:W-:Y:S02]  /*7220*/  IMAD R11, R20, R10, R11 ;  /* 0x0000000a140b7224 */ /* 0x000fe400078e020b */
[----:B------:R-:W-:-:S03]  /*7230*/  IMAD.MOV R10, RZ, RZ, -R13 ;  /* 0x000000ffff0a7224 */ /* 0x000fc600078e0a0d */
[----:B------:R-:W-:Y:S01]  /*7240*/  ISETP.GT.U32.AND P1, PT, R20, R11, PT ;  /* 0x0000000b1400720c */ /* 0x000fe20003f24070 */
[----:B------:R-:W-:-:S12]  /*7250*/  IMAD R10, R9, R10, R16 ;  /* 0x0000000a090a7224 */ /* 0x000fd800078e0210 */
[----:B------:R-:W-:Y:S01]  /*7260*/  @!P1 IMAD.IADD R11, R11, 0x1, -R20 ;  /* 0x000000010b0b9824 */ /* 0x000fe200078e0a14 */
[----:B------:R-:W-:-:S04]  /*7270*/  @!P1 IADD3 R27, PT, PT, R27, 0x1, RZ ;  /* 0x000000011b1b9810 */ /* 0x000fc80007ffe0ff */
        /* <DEDUP_REMOVED lines=8> */
[----:B------:R-:W-:Y:S01]  /*7300*/  IADD3 R13, P0, P1, R10, R11, R13 ;  /* 0x0000000b0a0d7210 */ /* 0x000fe2000791e00d */
[----:B------:R-:W-:Y:S01]  /*7310*/  @!P2 IMAD.MOV R27, RZ, RZ, -R27 ;  /* 0x000000ffff1ba224 */ /* 0x000fe200078e0a1b */
[----:B------:R-:W-:Y:S02]  /*7320*/  SHF.R.S32.HI R11, RZ, 0x1f, R11 ;  /* 0x0000001fff0b7819 */ /* 0x000fe4000001140b */
[----:B------:R-:W-:Y:S02]  /*7330*/  SHF.R.S32.HI R10, RZ, 0x1f, R10 ;  /* 0x0000001fff0a7819 */ /* 0x000fe4000001140a */
[----:B------:R-:W-:Y:S02]  /*7340*/  SEL R24, R24, R27, !P4 ;  /* 0x0000001b18187207 */ /* 0x000fe40006000000 */
[----:B------:R-:W-:Y:S02]  /*7350*/  IADD3.X R10, PT, PT, R10, R11, R14, P0, P1 ;  /* 0x0000000b0a0a7210 */ /* 0x000fe400007e240e */
[----:B------:R-:W-:Y:S01]  /*7360*/  IADD3 R11, P0, P1, R28, R13, R29 ;  /* 0x0000000d1c0b7210 */ /* 0x000fe2000791e01d */
[----:B------:R-:W-:Y:S01]  /*7370*/  IMAD.MOV R13, RZ, RZ, -R24 ;  /* 0x000000ffff0d7224 */ /* 0x000fe200078e0a18 */
[----:B------:R-:W-:-:S02]  /*7380*/  SHF.R.S32.HI R28, RZ, 0x1f, R28 ;  /* 0x0000001fff1c7819 */ /* 0x000fc4000001141c */
[----:B------:R-:W-:Y:S01]  /*7390*/  SHF.R.S32.HI R29, RZ, 0x1f, R29 ;  /* 0x0000001fff1d7819 */ /* 0x000fe2000001141d */
[----:B------:R-:W-:-:S03]  /*73a0*/  IMAD R13, R12, R13, R7 ;  /* 0x0000000d0c0d7224 */ /* 0x000fc600078e0207 */
[----:B------:R-:W-:Y:S01]  /*73b0*/  IADD3.X R28, PT, PT, R28, R10, R29, P0, P1 ;  /* 0x0000000a1c1c7210 */ /* 0x000fe200007e241d */
[----:B------:R-:W-:Y:S01]  /*73c0*/  IMAD.WIDE R2, R13, 0x2, R2 ;  /* 0x000000020d027825 */ /* 0x000fe200078e0202 */
[----:B------:R-:W-:-:S04]  /*73d0*/  LEA R10, P0, R11, UR8, 0x1 ;  /* 0x000000080b0a7c11 */ /* 0x000fc8000f8008ff */
[----:B------:R-:W-:Y:S01]  /*73e0*/  LEA.HI.X R11, R11, UR9, R28, 0x1, P0 ;  /* 0x000000090b0b7c11 */ /* 0x000fe200080f0c1c */
[----:B--2---:R-:W-:-:S05]  /*73f0*/  HADD2.F32 R6, -RZ, R6.H0_H0 ;  /* 0x20000006ff067230 */ /* 0x004fca0000004100 */
[----:B------:R-:W-:-:S05]  /*7400*/  FADD.FTZ R6, RZ, R6 ;  /* 0x00000006ff067221 */ /* 0x000fca0000010000 */
[----:B------:R-:W-:-:S04]  /*7410*/  F2FP.F16.F32.PACK_AB R6, RZ, R6 ;  /* 0x00000006ff06723e */ /* 0x000fc800000000ff */
[----:B------:R-:W-:-:S05]  /*7420*/  PRMT R14, R6, 0x7610, R14 ;  /* 0x00007610060e7816 */ /* 0x000fca000000000e */
[----:B------:R0:W-:Y:S04]  /*7430*/  STG.E.U16 desc[UR10][R10.64], R14 ;  /* 0x0000000e0a007986 */ /* 0x0001e8000c10150a */
[----:B------:R1:W2:Y:S01]  /*7440*/  LDG.E.U16 R2, desc[UR10][R2.64] ;  /* 0x0000000a02027981 */ /* 0x0002a2000c1e1500 */
[----:B------:R-:W-:Y:S01]  /*7450*/  IADD3 R12, PT, PT, -R21, RZ, RZ ;  /* 0x000000ff150c7210 */ /* 0x000fe20007ffe1ff */
        /* <DEDUP_REMOVED lines=8> */
[----:B------:R-:W-:Y:S01]  /*74e0*/  SHF.R.S32.HI R8, RZ, 0x1f, R6 ;  /* 0x0000001fff087819 */ /* 0x000fe20000011406 */
[----:B------:R-:W-:-:S02]  /*74f0*/  IMAD R24, R24, UR4, RZ ;  /* 0x0000000418187c24 */ /* 0x000fc4000f8e02ff */
[----:B------:R-:W-:Y:S01]  /*7500*/  IMAD R13, R13, UR12, RZ ;  /* 0x0000000c0d0d7c24 */ /* 0x000fe2000f8e02ff */
[----:B-1----:R-:W-:Y:S01]  /*7510*/  IADD3 R3, P0, P1, R0, R7, R6 ;  /* 0x0000000700037210 */ /* 0x002fe2000791e006 */
[----:B------:R-:W-:Y:S01]  /*7520*/  IMAD.X R15, RZ, RZ, R15, P3 ;  /* 0x000000ffff0f7224 */ /* 0x000fe200018e060f */
[----:B------:R-:W-:Y:S02]  /*7530*/  SHF.R.S32.HI R7, RZ, 0x1f, R7 ;  /* 0x0000001fff077819 */ /* 0x000fe40000011407 */
[----:B------:R-:W-:-:S04]  /*7540*/  SHF.R.S32.HI R0, RZ, 0x1f, R0 ;  /* 0x0000001fff007819 */ /* 0x000fc80000011400 */
[----:B------:R-:W-:Y:S02]  /*7550*/  IADD3.X R7, PT, PT, R0, R7, R8, P0, P1 ;  /* 0x0000000700077210 */ /* 0x000fe400007e2408 */
[--C-:B------:R-:W-:Y:S02]  /*7560*/  IADD3 R3, P0, P1, R24, R3, R13.reuse ;  /* 0x0000000318037210 */ /* 0x100fe4000791e00d */
[----:B------:R-:W-:Y:S02]  /*7570*/  SHF.R.S32.HI R24, RZ, 0x1f, R24 ;  /* 0x0000001fff187819 */ /* 0x000fe40000011418 */
[----:B------:R-:W-:-:S04]  /*7580*/  SHF.R.S32.HI R13, RZ, 0x1f, R13 ;  /* 0x0000001fff0d7819 */ /* 0x000fc8000001140d */
[----:B------:R-:W-:Y:S01]  /*7590*/  IADD3.X R24, PT, PT, R24, R7, R13, P0, P1 ;  /* 0x0000000718187210 */ /* 0x000fe200007e240d */
[----:B--2---:R-:W-:-:S05]  /*75a0*/  HADD2.F32 R2, -RZ, R2.H0_H0 ;  /* 0x20000002ff027230 */ /* 0x004fca0000004100 */
[----:B------:R-:W-:Y:S01]  /*75b0*/  FADD.FTZ R0, RZ, R2 ;  /* 0x00000002ff007221 */ /* 0x000fe20000010000 */
[----:B------:R-:W-:-:S04]  /*75c0*/  LEA R2, P0, R3, UR8, 0x1 ;  /* 0x0000000803027c11 */ /* 0x000fc8000f8008ff */
        /* <DEDUP_REMOVED lines=8> */
[----:B------:R-:W-:Y:S05]  /*7650*/  BSYNC.RECONVERGENT B0 ;  /* 0x0000000000007941 */ /* 0x000fea0003800200 */
.L_x_635:
[----:B------:R-:W-:Y:S05]  /*7660*/  EXIT ;  /* 0x000000000000794d */ /* 0x000fea0003800000 */
        .weak           $__internal_22_$__cuda_sm20_div_u64
        .type           $__internal_22_$__cuda_sm20_div_u64,@function
        .size           $__internal_22_$__cuda_sm20_div_u64,(.L_x_877 - $__internal_22_$__cuda_sm20_div_u64)
$__internal_22_$__cuda_sm20_div_u64:
        /* <DEDUP_REMOVED lines=71> */
[----:B------:R-:W-:Y:S06]  /*7ae0*/  RET.REL.NODEC R4 `(_ZN2at6native51_GLOBAL__N__11011a27_18_DepthwiseConv3d_cu_35e0c7b528conv_depthwise3d_cuda_kernelIN3c104HalfEfLin1ELin1ELin1ELin1ELin1ELin1EEEvNS_27GenericPackedTensorAccessorIKT_Lm5ENS_16DefaultPtrTraitsEiEENS5_IS6_Lm5ES8_iEES9_PS7_iiiiiiiii) ;  /* 0xffffff8404447950 */ /* 0x000fec0003c3ffff */
.L_x_637:
        /* <DEDUP_REMOVED lines=9> */
.L_x_877:


//--------------------- .text._ZN2at6native51_GLOBAL__N__11011a27_18_DepthwiseConv3d_cu_35e0c7b528conv_depthwise3d_cuda_kernelIN3c104HalfEfLin1ELin1ELin1ELi1ELi1ELi1EEEvNS_27GenericPackedTensorAccessorIKT_Lm5ENS_16DefaultPtrTraitsEiEENS5_IS6_Lm5ES8_iEES9_PS7_iiiiiiiii --------------------------
	.section	.text._ZN2at6native51_GLOBAL__N__11011a27_18_DepthwiseConv3d_cu_35e0c7b528conv_depthwise3d_cuda_kernelIN3c104HalfEfLin1ELin1ELin1ELi1ELi1ELi1EEEvNS_27GenericPackedTensorAccessorIKT_Lm5ENS_16DefaultPtrTraitsEiEENS5_IS6_Lm5ES8_iEES9_PS7_iiiiiiiii,"ax",@progbits
	.align	128
.text._ZN2at6native51_GLOBAL__N__11011a27_18_DepthwiseConv3d_cu_35e0c7b528conv_depthwise3d_cuda_kernelIN3c104HalfEfLin1ELin1ELin1ELi1ELi1ELi1EEEvNS_27GenericPackedTensorAccessorIKT_Lm5ENS_16DefaultPtrTraitsEiEENS5_IS6_Lm5ES8_iEES9_PS7_iiiiiiiii:
        .type           _ZN2at6native51_GLOBAL__N__11011a27_18_DepthwiseConv3d_cu_35e0c7b528conv_depthwise3d_cuda_kernelIN3c104HalfEfLin1ELin1ELin1ELi1ELi1ELi1EEEvNS_27GenericPackedTensorAccessorIKT_Lm5ENS_16DefaultPtrTraitsEiEENS5_IS6_Lm5ES8_iEES9_PS7_iiiiiiiii,@function
        .size           _ZN2at6native51_GLOBAL__N__11011a27_18_DepthwiseConv3d_cu_35e0c7b528conv_depthwise3d_cuda_kernelIN3c104HalfEfLin1ELin1ELin1ELi1ELi1ELi1EEEvNS_27GenericPackedTensorAccessorIKT_Lm5ENS_16DefaultPtrTraitsEiEENS5_IS6_Lm5ES8_iEES9_PS7_iiiiiiiii,(.L_x_879 - _ZN2at6native51_GLOBAL__N__11011a27_18_DepthwiseConv3d_cu_35e0c7b528conv_depthwise3d_cuda_kernelIN3c104HalfEfLin1ELin1ELin1ELi1ELi1ELi1EEEvNS_27GenericPackedTensorAccessorIKT_Lm5ENS_16DefaultPtrTraitsEiEENS5_IS6_Lm5ES8_iEES9_PS7_iiiiiiiii)
        .other          _ZN2at6native51_GLOBAL__N__11011a27_18_DepthwiseConv3d_cu_35e0c7b528conv_depthwise3d_cuda_kernelIN3c104HalfEfLin1ELin1ELin1ELi1ELi1ELi1EEEvNS_27GenericPackedTensorAccessorIKT_Lm5ENS_16DefaultPtrTraitsEiEENS5_IS6_Lm5ES8_iEES9_PS7_iiiiiiiii,@"STO_CUDA_ENTRY STV_DEFAULT"
_ZN2at6native51_GLOBAL__N__11011a27_18_DepthwiseConv3d_cu_35e0c7b528conv_depthwise3d_cuda_kernelIN3c104HalfEfLin1ELin1ELin1ELi1ELi1ELi1EEEvNS_27GenericPackedTensorAccessorIKT_Lm5ENS_16DefaultPtrTraitsEiEENS5_IS6_Lm5ES8_iEES9_PS7_iiiiiiiii:
        /* <DEDUP_REMOVED lines=57> */
[----:B------:R-:W-:-:S07]  /*0390*/  @!P1 LOP3.LUT R0, RZ, R4, RZ, 0x33, !PT ;  /* 0x00000004ff009212 */ /* 0x000fce00078e33ff */
.L_x_648:
        /* <DEDUP_REMOVED lines=20> */
[----:B------:R-:W-:Y:S02]  /*04e0*/  IMAD R3, R10, R4, R3 ;  /* 0x000000040a037224 */ /* 0x000fe400078e0203 */
[----:B------:R-:W-:-:S03]  /*04f0*/  VIADD R4, R6, 0xffffffe ;  /* 0x0ffffffe06047836 */ /* 0x000fc60000000000 */
[----:B------:R-:W-:Y:S01]  /*0500*/  ISETP.GT.U32.AND P1, PT, R10, R3, PT ;  /* 0x000000030a00720c */ /* 0x000fe20003f24070 */
[----:B------:R0:W1:Y:S02]  /*0510*/  F2I.FTZ.U32.TRUNC.NTZ R5, R4 ;  /* 0x0000000400057305 */ /* 0x000064000021f000 */
[----:B0-----:R-:W-:-:S10]  /*0520*/  IMAD.MOV.U32 R4, RZ, RZ, RZ ;  /* 0x000000ffff047224 */ /* 0x001fd400078e00ff */
[-C--:B------:R-:W-:Y:S01]  /*0530*/  @!P1 IADD3 R3, PT, PT, R3, -R10.reuse, RZ ;  /* 0x8000000a03039210 */ /* 0x080fe20007ffe0ff */
        /* <DEDUP_REMOVED lines=31> */
[----:B0-----:R-:W-:-:S06]  /*0730*/  IMAD.MOV.U32 R4, RZ, RZ, RZ ;  /* 0x000000ffff047224 */ /* 0x001fcc00078e00ff */
[----:B------:R-:W-:Y:S02]  /*0740*/  @P0 VIADD R15, R15, 0x1 ;  /* 0x000000010f0f0836 */ /* 0x000fe40000000000 */
[----:B---3--:R-:W-:-:S04]  /*0750*/  IMAD.MOV R2, RZ, RZ, -R5 ;  /* 0x000000ffff027224 */ /* 0x008fc800078e0a05 */
[----:B------:R-:W-:Y:S02]  /*0760*/  @!P2 IADD3 R15, PT, PT, -R15, RZ, RZ ;  /* 0x000000ff0f0fa210 */ /* 0x000fe40007ffe1ff */
        /* <DEDUP_REMOVED lines=21> */
[----:B------:R-:W-:Y:S01]  /*08c0*/  @P0 VIADD R14, R14, 0x1 ;  /* 0x000000010e0e0836 */ /* 0x000fe20000000000 */
[----:B0-----:R-:W-:-:S05]  /*08d0*/  IADD3 R5, PT, PT, RZ, -R3, RZ ;  /* 0x80000003ff057210 */ /* 0x001fca0007ffe0ff */
[----:B------:R-:W-:Y:S01]  /*08e0*/  @!P2 IMAD.MOV R14, RZ, RZ, -R14 ;  /* 0x000000ffff0ea224 */ /* 0x000fe200078e0a0e */
[----:B------:R-:W-:Y:S01]  /*08f0*/  @!P1 LOP3.LUT R14, RZ, R10, RZ, 0x33, !PT ;  /* 0x0000000aff0e9212 */ /* 0x000fe200078e33ff */
[----:B------:R-:W-:-:S03]  /*0900*/  IMAD R5, R5, R6, RZ ;  /* 0x0000000605057224 */ /* 0x000fc600078e02ff */
[----:B------:R-:W-:Y:S01]  /*0910*/  IABS R4, R14 ;  /* 0x0000000e00047213 */ /* 0x000fe20000000000 */
[----:B------:R-:W-:Y:S02]  /*0920*/  IMAD.MOV R18, RZ, RZ, -R14 ;  /* 0x000000ffff127224 */ /* 0x000fe400078e0a0e */
[----:B------:R-:W-:-:S04]  /*0930*/  IMAD.HI.U32 R2, R3, R5, R2 ;  /* 0x0000000503027227 */ /* 0x000fc800078e0002 */
[----:B------:R-:W-:Y:S02]  /*0940*/  IMAD.MOV.U32 R3, RZ, RZ, R4 ;  /* 0x000000ffff037224 */ /* 0x000fe400078e0004 */
[----:B------:R-:W0:Y:S01]  /*0950*/  LDC.64 R4, c[0x0][0x428] ;  /* 0x00010a00ff047b82 */ /* 0x000e220000000a00 */
[----:B------:R-:W-:Y:S02]  /*0960*/  IMAD R10, R10, R18, R15 ;  /* 0x000000120a0a7224 */ /* 0x000fe400078e020f */
[----:B------:R-:W-:Y:S02]  /*0970*/  HFMA2 R15, -RZ, RZ, 0, 0 ;  /* 0x00000000ff0f7431 */ /* 0x000fe400000001ff */
        /* <DEDUP_REMOVED lines=12> */
[----:B------:R-:W-:Y:S02]  /*0a40*/  IMAD.MOV.U32 R6, RZ, RZ, R16 ;  /* 0x000000ffff067224 */ /* 0x000fe400078e0010 */
[----:B------:R-:W-:Y:S02]  /*0a50*/  IMAD.MOV R16, RZ, RZ, -R12 ;  /* 0x000000ffff107224 */ /* 0x000fe400078e0a0c */
        /* <DEDUP_REMOVED lines=19> */
[----:B--2---:R-:W-:-:S02]  /*0b90*/  IMAD R5, R5, UR12, RZ ;  /* 0x0000000c05057c24 */ /* 0x004fc4000f8e02ff */
[----:B-1----:R-:W-:Y:S02]  /*0ba0*/  VIADD R2, R4, 0xffffffe ;  /* 0x0ffffffe04027836 */ /* 0x002fe40000000000 */
[----:B------:R-:W-:-:S03]  /*0bb0*/  IMAD.MOV R4, RZ, RZ, -R19 ;  /* 0x000000ffff047224 */ /* 0x000fc600078e0a13 */
        /* <DEDUP_REMOVED lines=12> */
[----:B------:R-:W-:Y:S01]  /*0c80*/  @!P1 IMAD.IADD R2, R2, 0x1, -R15 ;  /* 0x0000000102029824 */ /* 0x000fe200078e0a0f */
[----:B------:R-:W-:Y:S02]  /*0c90*/  @!P1 IADD3 R3, PT, PT, R3, 0x1, RZ ;  /* 0x0000000103039810 */ /* 0x000fe40007ffe0ff */
[----:B------:R-:W-:Y:S02]  /*0ca0*/  ISETP.NE.AND P1, PT, R0, RZ, PT ;  /* 0x000000ff0000720c */ /* 0x000fe40003f25270 */
[----:B------:R-:W-:Y:S01]  /*0cb0*/  ISETP.GE.U32.AND P0, PT, R2, R15, PT ;  /* 0x0000000f0200720c */ /* 0x000fe20003f06070 */
[----:B------:R-:W-:Y:S01]  /*0cc0*/  IMAD R15, R14, UR6, RZ ;  /* 0x000000060e0f7c24 */ /* 0x000fe2000f8e02ff */
[----:B------:R-:W-:Y:S01]  /*0cd0*/  LOP3.LUT R2, R13, R0, RZ, 0x3c, !PT ;  /* 0x000000000d027212 */ /* 0x000fe200078e3cff */
[----:B------:R-:W0:Y:S03]  /*0ce0*/  LDCU.64 UR6, c[0x0][0x380] ;  /* 0x00007000ff0677ac */ /* 0x000e260008000a00 */
[----:B------:R-:W-:-:S07]  /*0cf0*/  ISETP.GE.AND P2, PT, R2, RZ, PT ;  /* 0x000000ff0200720c */ /* 0x000fce0003f46270 */
[----:B------:R-:W-:-:S04]  /*0d00*/  @P0 VIADD R3, R3, 0x1 ;  /* 0x0000000103030836 */ /* 0x000fc80000000000 */
        /* <DEDUP_REMOVED lines=19> */
.L_x_647:
[----:B------:R-:W0:Y:S01]  /*0e40*/  LDC R17, c[0x0][0x418] ;  /* 0x00010600ff117b82 */ /* 0x000e220000000800 */
[----:B------:R-:W0:Y:S01]  /*0e50*/  LDCU UR7, c[0x0][0x424] ;  /* 0x00008480ff0777ac */ /* 0x000e220008000800 */
[----:B------:R-:W-:Y:S01]  /*0e60*/  IMAD.MOV.U32 R19, RZ, RZ, RZ ;  /* 0x000000ffff137224 */ /* 0x000fe200078e00ff */
[----:B------:R-:W1:Y:S01]  /*0e70*/  LDCU UR6, c[0x0][0x3f0] ;  /* 0x00007e00ff0677ac */ /* 0x000e620008000800 */
[----:B0-----:R-:W-:-:S04]  /*0e80*/  IMAD R17, R10, R17, -UR7 ;  /* 0x800000070a117e24 */ /* 0x001fc8000f8e0211 */
[----:B------:R-:W-:Y:S01]  /*0e90*/  IMAD.IADD R17, R17, 0x1, R16 ;  /* 0x0000000111117824 */ /* 0x000fe200078e0210 */
[----:B------:R-:W-:-:S04]  /*0ea0*/  IADD3 R16, PT, PT, R16, 0x1, RZ ;  /* 0x0000000110107810 */ /* 0x000fc80007ffe0ff */
[----:B-1----:R-:W-:-:S13]  /*0eb0*/  ISETP.NE.AND P4, PT, R16, UR6, PT ;  /* 0x0000000610007c0c */ /* 0x002fda000bf85270 */
.L_x_646:
        /* <DEDUP_REMOVED lines=11> */
.L_x_642:
        /* <DEDUP_REMOVED lines=11> */
[----:B------:R-:W-:-:S04]  /*1020*/  IADD3 R22, PT, PT, R20, 0x1, RZ ;  /* 0x0000000114167810 */ /* 0x000fc80007ffe0ff */
[----:B------:R-:W-:-:S04]  /*1030*/  ISETP.LT.OR P2, PT, R22, RZ, !P0 ;  /* 0x000000ff1600720c */ /* 0x000fc80004741670 */
[----:B------:R-:W-:-:S04]  /*1040*/  ISETP.GE.OR P2, PT, R17, UR6, P2 ;  /* 0x0000000611007c0c */ /* 0x000fc80009746670 */
[----:B------:R-:W-:-:S04]  /*1050*/  ISETP.GE.OR P2, PT, R18, UR7, P2 ;  /* 0x0000000712007c0c */ /* 0x000fc80009746670 */
[----:B------:R-:W-:-:S13]  /*1060*/  ISETP.GE.OR P3, PT, R22, UR12, P2 ;  /* 0x0000000c16007c0c */ /* 0x000fda0009766670 */
[----:B------:R-:W4:Y:S01]  /*1070*/  @!P3 LDG.E.U16 R22, desc[UR8][R4.64+0x2] ;  /* 0x000002080416b981 */ /* 0x000f22000c1e1500 */
[----:B------:R-:W-:-:S05]  /*1080*/  VIADD R26, R20, 0x2 ;  /* 0x00000002141a7836 */ /* 0x000fca0000000000 */
[----:B------:R-:W-:-:S04]  /*1090*/  ISETP.LT.OR P2, PT, R26, RZ, !P0 ;  /* 0x000000ff1a00720c */ /* 0x000fc80004741670 */
[----:B------:R-:W-:-:S04]  /*10a0*/  ISETP.GE.OR P2, PT, R17, UR6, P2 ;  /* 0x0000000611007c0c */ /* 0x000fc80009746670 */
[----:B------:R-:W-:-:S04]  /*10b0*/  ISETP.GE.OR P2, PT, R18, UR7, P2 ;  /* 0x0000000712007c0c */ /* 0x000fc80009746670 */
[----:B------:R-:W-:Y:S01]  /*10c0*/  ISETP.GE.OR P2, PT, R26, UR12, P2 ;  /* 0x0000000c1a007c0c */ /* 0x000fe20009746670 */
[----:B--2---:R-:W-:Y:S02]  /*10d0*/  HADD2.F32 R26, -RZ, R24.H0_H0 ;  /* 0x20000018ff1a7230 */ /* 0x004fe40000004100 */
[----:B-----5:R-:W-:Y:S02]  /*10e0*/  @!P1 HADD2.F32 R24, -RZ, R25.H0_H0 ;  /* 0x20000019ff189230 */ /* 0x020fe40000004100 */
[----:B------:R-:W2:Y:S03]  /*10f0*/  LDG.E.U16 R25, desc[UR8][R2.64+0x4] ;  /* 0x0000040802197981 */ /* 0x000ea6000c1e1500 */
[----:B------:R-:W-:-:S05]  /*1100*/  @!P1 FFMA.FTZ R15, R26, R24, R15 ;  /* 0x000000181a0f9223 */ /* 0x000fca000001000f */
[----:B------:R-:W5:Y:S01]  /*1110*/  @!P2 LDG.E.U16 R24, desc[UR8][R4.64+0x4] ;  /* 0x000004080418a981 */ /* 0x000f62000c1e1500 */
[----:B------:R-:W-:-:S05]  /*1120*/  VIADD R26, R20, 0x3 ;  /* 0x00000003141a7836 */ /* 0x000fca0000000000 */
[----:B------:R-:W-:-:S04]  /*1130*/  ISETP.LT.OR P1, PT, R26, RZ, !P0 ;  /* 0x000000ff1a00720c */ /* 0x000fc80004721670 */
[----:B------:R-:W-:-:S04]  /*1140*/  ISETP.GE.OR P1, PT, R17, UR6, P1 ;  /* 0x0000000611007c0c */ /* 0x000fc80008f26670 */
[----:B------:R-:W-:-:S04]  /*1150*/  ISETP.GE.OR P1, PT, R18, UR7, P1 ;  /* 0x0000000712007c0c */ /* 0x000fc80008f26670 */
[----:B------:R-:W-:Y:S01]  /*1160*/  ISETP.GE.OR P6, PT, R26, UR12, P1 ;  /* 0x0000000c1a007c0c */ /* 0x000fe20008fc6670 */
[----:B---3--:R-:W-:Y:S02]  /*1170*/  HADD2.F32 R26, -RZ, R23.H0_H0 ;  /* 0x20000017ff1a7230 */ /* 0x008fe40000004100 */
[----:B----4-:R-:W-:-:S05]  /*1180*/  @!P3 HADD2.F32 R22, -RZ, R22.H0_H0 ;  /* 0x20000016ff16b230 */ /* 0x010fca0000004100 */
[----:B------:R-:W-:-:S05]  /*1190*/  @!P3 FFMA.FTZ R15, R26, R22, R15 ;  /* 0x000000161a0fb223 */ /* 0x000fca000001000f */
[----:B------:R-:W3:Y:S01]  /*11a0*/  @!P6 LDG.E.U16 R26, desc[UR8][R4.64+0x6] ;  /* 0x00000608041ae981 */ /* 0x000ee2000c1e1500 */
[----:B------:R-:W-:-:S05]  /*11b0*/  VIADD R22, R20, 0x4 ;  /* 0x0000000414167836 */ /* 0x000fca0000000000 */
[----:B------:R-:W-:-:S04]  /*11c0*/  ISETP.LT.OR P1, PT, R22, RZ, !P0 ;  /* 0x000000ff1600720c */ /* 0x000fc80004721670 */
[----:B------:R-:W-:-:S04]  /*11d0*/  ISETP.GE.OR P1, PT, R17, UR6, P1 ;  /* 0x0000000611007c0c */ /* 0x000fc80008f26670 */
[----:B------:R-:W-:-:S04]  /*11e0*/  ISETP.GE.OR P1, PT, R18, UR7, P1 ;  /* 0x0000000712007c0c */ /* 0x000fc80008f26670 */
[----:B------:R-:W-:-:S13]  /*11f0*/  ISETP.GE.OR P1, PT, R22, UR12, P1 ;  /* 0x0000000c16007c0c */ /* 0x000fda0008f26670 */
[----:B------:R-:W4:Y:S01]  /*1200*/  @!P1 LDG.E.U16 R23, desc[UR8][R4.64+0x8] ;  /* 0x0000080804179981 */ /* 0x000f22000c1e1500 */
[----:B--2---:R-:W-:Y:S02]  /*1210*/  HADD2.F32 R22, -RZ, R25.H0_H0 ;  /* 0x20000019ff167230 */ /* 0x004fe40000004100 */
[----:B-----5:R-:W-:-:S05]  /*1220*/  @!P2 HADD2.F32 R24, -RZ, R24.H0_H0 ;  /* 0x20000018ff18a230 */ /* 0x020fca0000004100 */
[----:B------:R-:W-:Y:S02]  /*1230*/  @!P2 FFMA.FTZ R15, R22, R24, R15 ;  /* 0x00000018160fa223 */ /* 0x000fe4000001000f */
[----:B------:R-:W2:Y:S01]  /*1240*/  LDG.E.U16 R22, desc[UR8][R2.64+0x8] ;  /* 0x0000080802167981 */ /* 0x000ea2000c1e1500 */
[----:B------:R-:W-:Y:S02]  /*1250*/  HADD2.F32 R24, -RZ, R27.H0_H0 ;  /* 0x2000001bff187230 */ /* 0x000fe40000004100 */
[----:B------:R-:W-:Y:S02]  /*1260*/  VIADD R25, R20, 0x6 ;  /* 0x0000000614197836 */ /* 0x000fe40000000000 */
[----:B---3--:R-:W-:-:S05]  /*1270*/  @!P6 HADD2.F32 R26, -RZ, R26.H0_H0 ;  /* 0x2000001aff1ae230 */ /* 0x008fca0000004100 */
[----:B------:R-:W-:Y:S01]  /*1280*/  @!P6 FFMA.FTZ R15, R24, R26, R15 ;  /* 0x0000001a180fe223 */ /* 0x000fe2000001000f */
[----:B------:R-:W-:-:S05]  /*1290*/  VIADD R24, R20, 0x5 ;  /* 0x0000000514187836 */ /* 0x000fca0000000000 */
[----:B------:R-:W-:Y:S02]  /*12a0*/  ISETP.LT.OR P2, PT, R24, RZ, !P0 ;  /* 0x000000ff1800720c */ /* 0x000fe40004741670 */
[----:B------:R-:W-:Y:S02]  /*12b0*/  ISETP.LT.OR P3, PT, R25, RZ, !P0 ;  /* 0x000000ff1900720c */ /* 0x000fe40004761670 */
[C---:B------:R-:W-:Y:S02]  /*12c0*/  ISETP.GE.OR P2, PT, R17.reuse, UR6, P2 ;  /* 0x0000000611007c0c */ /* 0x040fe40009746670 */
[----:B------:R-:W-:Y:S02]  /*12d0*/  ISETP.GE.OR P6, PT, R17, UR6, P3 ;  /* 0x0000000611007c0c */ /* 0x000fe40009fc6670 */
[----:B------:R-:W-:Y:S01]  /*12e0*/  ISETP.GE.OR P2, PT, R18, UR7, P2 ;  /* 0x0000000712007c0c */ /* 0x000fe20009746670 */
[----:B------:R-:W-:Y:S01]  /*12f0*/  VIADD R26, R20, 0x7 ;  /* 0x00000007141a7836 */ /* 0x000fe20000000000 */
[----:B------:R-:W-:Y:S01]  /*1300*/  ISETP.GE.OR P6, PT, R18, UR7, P6 ;  /* 0x0000000712007c0c */ /* 0x000fe2000b7c6670 */
[----:B------:R-:W3:Y:S01]  /*1310*/  LDG.E.U16 R20, desc[UR8][R2.64+0xa] ;  /* 0x00000a0802147981 */ /* 0x000ee2000c1e1500 */
[----:B------:R-:W-:-:S02]  /*1320*/  ISETP.GE.OR P2, PT, R24, UR12, P2 ;  /* 0x0000000c18007c0c */ /* 0x000fc40009746670 */
[----:B------:R-:W-:Y:S02]  /*1330*/  ISETP.LT.OR P3, PT, R26, RZ, !P0 ;  /* 0x000000ff1a00720c */ /* 0x000fe40004761670 */
[----:B------:R-:W-:Y:S02]  /*1340*/  ISETP.GE.OR P6, PT, R25, UR12, P6 ;  /* 0x0000000c19007c0c */ /* 0x000fe4000b7c6670 */
[----:B------:R-:W-:Y:S01]  /*1350*/  ISETP.GE.OR P3, PT, R17, UR6, P3 ;  /* 0x0000000611007c0c */ /* 0x000fe20009f66670 */
[----:B------:R-:W5:Y:S03]  /*1360*/  LDG.E.U16 R25, desc[UR8][R2.64+0xc] ;  /* 0x00000c0802197981 */ /* 0x000f66000c1e1500 */
[----:B------:R-:W-:-:S03]  /*1370*/  ISETP.GE.OR P3, PT, R18, UR7, P3 ;  /* 0x0000000712007c0c */ /* 0x000fc60009f66670 */
[----:B------:R-:W5:Y:S01]  /*1380*/  @!P2 LDG.E.U16 R24, desc[UR8][R4.64+0xa] ;  /* 0x00000a080418a981 */ /* 0x000f62000c1e1500 */
[----:B------:R-:W-:-:S03]  /*1390*/  ISETP.GE.OR P3, PT, R26, UR12, P3 ;  /* 0x0000000c1a007c0c */ /* 0x000fc60009f66670 */
[----:B------:R-:W5:Y:S01]  /*13a0*/  @!P6 LDG.E.U16 R26, desc[UR8][R4.64+0xc] ;  /* 0x00000c08041ae981 */ /* 0x000f62000c1e1500 */
[----:B--2---:R-:W-:Y:S02]  /*13b0*/  HADD2.F32 R28, -RZ, R22.H0_H0 ;  /* 0x20000016ff1c7230 */ /* 0x004fe40000004100 */
[----:B----4-:R-:W-:-:S07]  /*13c0*/  @!P1 HADD2.F32 R22, -RZ, R23.H0_H0 ;  /* 0x20000017ff169230 */ /* 0x010fce0000004100 */
[----:B------:R0:W2:Y:S01]  /*13d0*/  @!P3 LDG.E.U16 R23, desc[UR8][R4.64+0xe] ;  /* 0x00000e080417b981 */ /* 0x0000a2000c1e1500 */
[----:B------:R-:W-:-:S03]  /*13e0*/  @!P1 FFMA.FTZ R15, R28, R22, R15 ;  /* 0x000000161c0f9223 */ /* 0x000fc6000001000f */
[----:B------:R1:W4:Y:S01]  /*13f0*/  LDG.E.U16 R22, desc[UR8][R2.64+0xe] ;  /* 0x00000e0802167981 */ /* 0x000322000c1e1500 */
[----:B------:R-:W-:Y:S01]  /*1400*/  IADD3 R21, PT, PT, R21, 0x8, RZ ;  /* 0x0000000815157810 */ /* 0x000fe20007ffe0ff */
[----:B---3--:R-:W-:Y:S02]  /*1410*/  HADD2.F32 R20, -RZ, R20.H0_H0 ;  /* 0x20000014ff147230 */ /* 0x008fe40000004100 */
[----:B-----5:R-:W-:Y:S02]  /*1420*/  @!P2 HADD2.F32 R24, -RZ, R24.H0_H0 ;  /* 0x20000018ff18a230 */ /* 0x020fe40000004100 */
[----:B------:R-:W-:-:S03]  /*1430*/  @!P6 HADD2.F32 R26, -RZ, R26.H0_H0 ;  /* 0x2000001aff1ae230 */ /* 0x000fc60000004100 */
[----:B------:R-:W-:Y:S01]  /*1440*/  @!P2 FFMA.FTZ R15, R20, R24, R15 ;  /* 0x00000018140fa223 */ /* 0x000fe2000001000f */
[----:B------:R-:W-:-:S05]  /*1450*/  HADD2.F32 R20, -RZ, R25.H0_H0 ;  /* 0x20000019ff147230 */ /* 0x000fca0000004100 */
[----:B------:R-:W-:Y:S01]  /*1460*/  @!P6 FFMA.FTZ R15, R20, R26, R15 ;  /* 0x0000001a140fe223 */ /* 0x000fe2000001000f */
[----:B------:R-:W-:Y:S02]  /*1470*/  ISETP.NE.AND P6, PT, R21, UR10, PT ;  /* 0x0000000a15007c0c */ /* 0x000fe4000bfc5270 */
[----:B------:R-:W-:Y:S02]  /*1480*/  IADD3 R20, P1, PT, R2, 0x10, RZ ;  /* 0x0000001002147810 */ /* 0x000fe40007f3e0ff */
[----:B0-----:R-:W-:-:S03]  /*1490*/  IADD3 R4, P2, PT, R4, 0x10, RZ ;  /* 0x0000001004047810 */ /* 0x001fc60007f5e0ff */
[----:B-1----:R-:W-:Y:S02]  /*14a0*/  IMAD.X R3, RZ, RZ, R3, P1 ;  /* 0x000000ffff037224 */ /* 0x002fe400008e0603 */
[----:B------:R-:W-:Y:S02]  /*14b0*/  IMAD.X R5, RZ, RZ, R5, P2 ;  /* 0x000000ffff057224 */ /* 0x000fe400010e0605 */
[----:B--2---:R-:W-:Y:S02]  /*14c0*/  @!P3 HADD2.F32 R2, -RZ, R23.H0_H0 ;  /* 0x20000017ff02b230 */ /* 0x004fe40000004100 */
[----:B----4-:R-:W-:-:S05]  /*14d0*/  HADD2.F32 R22, -RZ, R22.H0_H0 ;  /* 0x20000016ff167230 */ /* 0x010fca0000004100 */
[----:B------:R-:W-:Y:S01]  /*14e0*/  @!P3 FFMA.FTZ R15, R22, R2, R15 ;  /* 0x00000002160fb223 */ /* 0x000fe2000001000f */
[----:B------:R-:W-:Y:S01]  /*14f0*/  IMAD.MOV.U32 R2, RZ, RZ, R20 ;  /* 0x000000ffff027224 */ /* 0x000fe200078e0014 */
[----:B------:R-:W-:Y:S06]  /*1500*/  @P6 BRA `(.L_x_642) ;  /* 0xfffffff800986947 */ /* 0x000fec000383ffff */
[----:B------:R-:W-:-:S07]  /*1510*/  IMAD.U32 R21, RZ, RZ, UR10 ;  /* 0x0000000aff157e24 */ /* 0x000fce000f8e00ff */
.L_x_641:
        /* <DEDUP_REMOVED lines=12> */
[C---:B------:R-:W-:Y:S01]  /*15e0*/  VIADD R20, R25.reuse, 0x1 ;  /* 0x0000000119147836 */ /* 0x040fe20000000000 */
[----:B------:R-:W-:-:S04]  /*15f0*/  IADD3 R24, PT, PT, R25, 0x2, RZ ;  /* 0x0000000219187810 */ /* 0x000fc80007ffe0ff */
        /* <DEDUP_REMOVED lines=16> */
[----:B--2---:R-:W-:Y:S02]  /*1700*/  HADD2.F32 R26, -RZ, R22.H0_H0 ;  /* 0x20000016ff1a7230 */ /* 0x004fe40000004100 */
[----:B---3--:R-:W-:Y:S02]  /*1710*/  @!P1 HADD2.F32 R22, -RZ, R23.H0_H0 ;  /* 0x20000017ff169230 */ /* 0x008fe40000004100 */
[----:B------:R0:W2:Y:S03]  /*1720*/  LDG.E.U16 R23, desc[UR8][R2.64+0x6] ;  /* 0x0000060802177981 */ /* 0x0000a6000c1e1500 */
[----:B------:R-:W-:-:S02]  /*1730*/  @!P1 FFMA.FTZ R15, R26, R22, R15 ;  /* 0x000000161a0f9223 */ /* 0x000fc4000001000f */
[----:B------:R-:W3:Y:S04]  /*1740*/  @!P6 LDG.E.U16 R26, desc[UR8][R4.64+0x4] ;  /* 0x00000408041ae981 */ /* 0x000ee8000c1e1500 */
[----:B------:R-:W2:Y:S01]  /*1750*/  @!P3 LDG.E.U16 R22, desc[UR8][R4.64+0x6] ;  /* 0x000006080416b981 */ /* 0x000ea2000c1e1500 */
[----:B----4-:R-:W-:Y:S02]  /*1760*/  HADD2.F32 R20, -RZ, R20.H0_H0 ;  /* 0x20000014ff147230 */ /* 0x010fe40000004100 */
[----:B-----5:R-:W-:-:S05]  /*1770*/  @!P2 HADD2.F32 R24, -RZ, R24.H0_H0 ;  /* 0x20000018ff18a230 */ /* 0x020fca0000004100 */
[----:B------:R-:W-:Y:S01]  /*1780*/  @!P2 FFMA.FTZ R15, R20, R24, R15 ;  /* 0x00000018140fa223 */ /* 0x000fe2000001000f */
[----:B------:R-:W-:Y:S01]  /*1790*/  HADD2.F32 R20, -RZ, R25.H0_H0 ;  /* 0x20000019ff147230 */ /* 0x000fe20000004100 */
[----:B0-----:R-:W-:Y:S01]  /*17a0*/  IADD3 R2, P1, PT, R2, 0x8, RZ ;  /* 0x0000000802027810 */ /* 0x001fe20007f3e0ff */
[----:B------:R-:W-:-:S04]  /*17b0*/  VIADD R21, R21, 0x4 ;  /* 0x0000000415157836 */ /* 0x000fc80000000000 */
[----:B------:R-:W-:Y:S02]  /*17c0*/  IMAD.X R3, RZ, RZ, R3, P1 ;  /* 0x000000ffff037224 */ /* 0x000fe400008e0603 */
[----:B---3--:R-:W-:Y:S02]  /*17d0*/  @!P6 HADD2.F32 R26, -RZ, R26.H0_H0 ;  /* 0x2000001aff1ae230 */ /* 0x008fe40000004100 */
[----:B--2---:R-:W-:Y:S02]  /*17e0*/  HADD2.F32 R24, -RZ, R23.H0_H0 ;  /* 0x20000017ff187230 */ /* 0x004fe40000004100 */
[----:B------:R-:W-:Y:S02]  /*17f0*/  @!P3 HADD2.F32 R22, -RZ, R22.H0_H0 ;  /* 0x20000016ff16b230 */ /* 0x000fe40000004100 */
[----:B------:R-:W-:Y:S01]  /*1800*/  @!P6 FFMA.FTZ R15, R20, R26, R15 ;  /* 0x0000001a140fe223 */ /* 0x000fe2000001000f */
[----:B------:R-:W-:-:S03]  /*1810*/  IADD3 R20, P2, PT, R4, 0x8, RZ ;  /* 0x0000000804147810 */ /* 0x000fc60007f5e0ff */
[----:B------:R-:W-:Y:S02]  /*1820*/  @!P3 FFMA.FTZ R15, R24, R22, R15 ;  /* 0x00000016180fb223 */ /* 0x000fe4000001000f */
[----:B------:R-:W-:Y:S02]  /*1830*/  IMAD.X R5, RZ, RZ, R5, P2 ;  /* 0x000000ffff057224 */ /* 0x000fe400010e0605 */
[----:B------:R-:W-:-:S07]  /*1840*/  IMAD.MOV.U32 R4, RZ, RZ, R20 ;  /* 0x000000ffff047224 */ /* 0x000fce00078e0014 */
.L_x_644:
        /* <DEDUP_REMOVED lines=8> */
[----:B------:R-:W1:Y:S03]  /*18d0*/  LDCU UR12, c[0x0][0x398] ;  /* 0x00007300ff0c77ac */ /* 0x000e660008000800 */
[C---:B------:R-:W-:Y:S02]  /*18e0*/  ISETP.LT.OR P1, PT, R22.reuse, RZ, !P0 ;  /* 0x000000ff1600720c */ /* 0x040fe40004721670 */
[----:B------:R-:W-:-:S04]  /*18f0*/  IADD3 R20, PT, PT, R22, 0x1, RZ ;  /* 0x0000000116147810 */ /* 0x000fc80007ffe0ff */
        /* <DEDUP_REMOVED lines=11> */
[----:B--2---:R-:W-:Y:S02]  /*19b0*/  HADD2.F32 R24, -RZ, R23.H0_H0 ;  /* 0x20000017ff187230 */ /* 0x004fe40000004100 */
[----:B---3--:R-:W-:Y:S02]  /*19c0*/  HADD2.F32 R20, -RZ, R20.H0_H0 ;  /* 0x20000014ff147230 */ /* 0x008fe40000004100 */
[----:B----4-:R-:W-:-:S05]  /*19d0*/  @!P1 HADD2.F32 R22, -RZ, R22.H0_H0 ;  /* 0x20000016ff169230 */ /* 0x010fca0000004100 */
[----:B------:R-:W-:Y:S01]  /*19e0*/  @!P1 FFMA.FTZ R15, R22, R20, R15 ;  /* 0x00000014160f9223 */ /* 0x000fe2000001000f */
[----:B------:R-:W-:Y:S01]  /*19f0*/  IADD3 R20, P3, PT, R4, 0x4, RZ ;  /* 0x0000000404147810 */ /* 0x000fe20007f7e0ff */
[----:B-----5:R-:W-:Y:S01]  /*1a00*/  @!P2 HADD2.F32 R26, -RZ, R25.H0_H0 ;  /* 0x20000019ff1aa230 */ /* 0x020fe20000004100 */
[----:B------:R-:W-:-:S03]  /*1a10*/  IADD3 R22, P1, PT, R2, 0x4, RZ ;  /* 0x0000000402167810 */ /* 0x000fc60007f3e0ff */
[----:B------:R-:W-:Y:S02]  /*1a20*/  IMAD.X R23, RZ, RZ, R5, P3 ;  /* 0x000000ffff177224 */ /* 0x000fe400018e0605 */
[----:B------:R-:W-:Y:S01]  /*1a30*/  @!P2 FFMA.FTZ R15, R26, R24, R15 ;  /* 0x000000181a0fa223 */ /* 0x000fe2000001000f */
[----:B------:R-:W-:Y:S02]  /*1a40*/  IMAD.X R3, RZ, RZ, R3, P1 ;  /* 0x000000ffff037224 */ /* 0x000fe400008e0603 */
[----:B------:R-:W-:Y:S02]  /*1a50*/  IMAD.MOV.U32 R2, RZ, RZ, R22 ;  /* 0x000000ffff027224 */ /* 0x000fe400078e0016 */
[----:B------:R-:W-:Y:S02]  /*1a60*/  IMAD.MOV.U32 R4, RZ, RZ, R20 ;  /* 0x000000ffff047224 */ /* 0x000fe400078e0014 */
[----:B------:R-:W-:-:S07]  /*1a70*/  IMAD.MOV.U32 R5, RZ, RZ, R23 ;  /* 0x000000ffff057224 */ /* 0x000fce00078e0017 */
.L_x_645:
[----:B------:R-:W-:Y:S05]  /*1a80*/  BRA.U !UP3, `(.L_x_643) ;  /* 0x000000010b407547 */ /* 0x000fea000b800000 */
[----:B------:R-:W0:Y:S01]  /*1a90*/  LDCU.64 UR6, c[0x0][0x390] ;  /* 0x00007200ff0677ac */ /* 0x000e220008000a00 */
[----:B------:R-:W-:Y:S01]  /*1aa0*/  IADD3 R21, PT, PT, R12, R21, RZ ;  /* 0x000000150c157210 */ /* 0x000fe20007ffe0ff */
[----:B------:R-:W1:Y:S03]  /*1ab0*/  LDCU UR12, c[0x0][0x398] ;  /* 0x00007300ff0c77ac */ /* 0x000e660008000800 */
        /* <DEDUP_REMOVED lines=9> */
[----:B------:R-:W-:Y:S02]  /*1b50*/  IMAD.X R5, RZ, RZ, R5, P1 ;  /* 0x000000ffff057224 */ /* 0x000fe400008e0605 */
[----:B--2---:R-:W-:Y:S02]  /*1b60*/  HADD2.F32 R18, -RZ, R18.H0_H0 ;  /* 0x20000012ff127230 */ /* 0x004fe40000004100 */
[----:B---3--:R-:W-:-:S05]  /*1b70*/  @!P0 HADD2.F32 R20, -RZ, R20.H0_H0 ;  /* 0x20000014ff148230 */ /* 0x008fca0000004100 */
[----:B------:R-:W-:-:S07]  /*1b80*/  @!P0 FFMA.FTZ R15, R20, R18, R15 ;  /* 0x00000012140f8223 */ /* 0x000fce000001000f */
.L_x_643:
        /* <DEDUP_REMOVED lines=10> */
.L_x_640:
        /* <DEDUP_REMOVED lines=27> */
[----:B----4-:R-:W-:-:S05]  /*1de0*/  @P0 HADD2.F32 R2, -RZ, R2.H0_H0 ;  /* 0x20000002ff020230 */ /* 0x010fca0000004100 */
[----:B------:R-:W-:Y:S01]  /*1df0*/  @P0 FADD.FTZ R15, R2, R15 ;  /* 0x0000000f020f0221 */ /* 0x000fe20000010000 */
[----:B-1----:R-:W-:-:S04]  /*1e00*/  LEA R2, P0, R3, UR14, 0x1 ;  /* 0x0000000e03027c11 */ /* 0x002fc8000f8008ff */
        /* <DEDUP_REMOVED lines=9> */
.L_x_639:
        /* <DEDUP_REMOVED lines=19> */
[----:B------:R-:W-:Y:S02]  /*1fd0*/  IADD3 R7, PT, PT, RZ, -UR5, RZ ;  /* 0x80000005ff077c10 */ /* 0x000fe4000fffe0ff */
[----:B------:R-:W-:-:S05]  /*1fe0*/  ISETP.NE.U32.AND P2, PT, RZ, UR5, PT ;  /* 0x00000005ff007c0c */ /* 0x000fca000bf45070 */
        /* <DEDUP_REMOVED lines=17> */
.L_x_650:
[----:B------:R-:W-:Y:S02]  /*2100*/  MOV R13, UR5 ;  /* 0x00000005000d7c02 */ /* 0x000fe40008000f00 */
[----:B------:R-:W-:-:S07]  /*2110*/  MOV R10, 0x2130 ;  /* 0x00002130000a7802 */ /* 0x000fce0000000f00 */
[----:B------:R-:W-:Y:S05]  /*2120*/  CALL.REL.NOINC `($__internal_23_$__cuda_sm20_div_u64) ;  /* 0x0000005000e47944 */ /* 0x000fea0003c00000 */
.L_x_651:
[----:B------:R-:W-:Y:S05]  /*2130*/  BSYNC.RECONVERGENT B0 ;  /* 0x0000000000007941 */ /* 0x000fea0003800200 */
.L_x_649:
        /* <DEDUP_REMOVED lines=31> */
[----:B------:R-:W-:-:S04]  /*2330*/  IMAD.HI.U32 R4, R3, R6, RZ ;  /* 0x0000000603047227 */ /* 0x000fc800078e00ff */
[----:B------:R-:W-:-:S04]  /*2340*/  IMAD.MOV R5, RZ, RZ, -R4 ;  /* 0x000000ffff057224 */ /* 0x000fc800078e0a04 */
[----:B------:R-:W-:Y:S01]  /*2350*/  IMAD R6, R7, R5, R6 ;  /* 0x0000000507067224 */ /* 0x000fe200078e0206 */
[----:B------:R-:W-:-:S04]  /*2360*/  IADD3 R5, PT, PT, R10, 0xffffffe, RZ ;  /* 0x0ffffffe0a057810 */ /* 0x000fc80007ffe0ff */
[----:B------:R-:W-:Y:S02]  /*2370*/  ISETP.GT.U32.AND P2, PT, R7, R6, PT ;  /* 0x000000060700720c */ /* 0x000fe40003f44070 */
[----:B------:R-:W2:Y:S11]  /*2380*/  F2I.FTZ.U32.TRUNC.NTZ R5, R5 ;  /* 0x0000000500057305 */ /* 0x000eb6000021f000 */
[----:B------:R-:W-:-:S02]  /*2390*/  @!P2 IMAD.IADD R6, R6, 0x1, -R7 ;  /* 0x000000010606a824 */ /* 0x000fc400078e0a07 */
[----:B------:R-:W-:Y:S01]  /*23a0*/  @!P2 VIADD R4, R4, 0x1 ;  /* 0x000000010404a836 */ /* 0x000fe20000000000 */
[----:B------:R-:W-:Y:S01]  /*23b0*/  ISETP.NE.AND P2, PT, R11, RZ, PT ;  /* 0x000000ff0b00720c */ /* 0x000fe20003f45270 */
[----:B--2---:R-:W-:Y:S01]  /*23c0*/  IMAD.MOV R12, RZ, RZ, -R5 ;  /* 0x000000ffff0c7224 */ /* 0x004fe200078e0a05 */
[----:B------:R-:W-:Y:S02]  /*23d0*/  ISETP.GE.U32.AND P1, PT, R6, R7, PT ;  /* 0x000000070600720c */ /* 0x000fe40003f26070 */
[----:B------:R-:W-:Y:S01]  /*23e0*/  LOP3.LUT R6, R8, R11, RZ, 0x3c, !PT ;  /* 0x0000000b08067212 */ /* 0x000fe200078e3cff */
[----:B------:R-:W-:-:S03]  /*23f0*/  IMAD R15, R12, R9, RZ ;  /* 0x000000090c0f7224 */ /* 0x000fc600078e02ff */
[----:B------:R-:W-:Y:S02]  /*2400*/  ISETP.GE.AND P3, PT, R6, RZ, PT ;  /* 0x000000ff0600720c */ /* 0x000fe40003f66270 */
[----:B------:R-:W-:Y:S02]  /*2410*/  LOP3.LUT R6, RZ, R11, RZ, 0x33, !PT ;  /* 0x0000000bff067212 */ /* 0x000fe400078e33ff */
[----:B-1----:R-:W-:-:S03]  /*2420*/  IABS R11, R17 ;  /* 0x00000011000b7213 */ /* 0x002fc60000000000 */
[----:B------:R-:W-:Y:S01]  /*2430*/  @P1 VIADD R4, R4, 0x1 ;  /* 0x0000000104041836 */ /* 0x000fe20000000000 */
[----:B------:R-:W1:Y:S05]  /*2440*/  I2F.RP R18, R11 ;  /* 0x0000000b00127306 */ /* 0x000e6a0000209400 */
[----:B------:R-:W-:-:S05]  /*2450*/  @!P3 IMAD.MOV R4, RZ, RZ, -R4 ;  /* 0x000000ffff04b224 */ /* 0x000fca00078e0a04 */
[----:B------:R-:W-:Y:S01]  /*2460*/  SEL R10, R6, R4, !P2 ;  /* 0x00000004060a7207 */ /* 0x000fe20005000000 */
[----:B------:R-:W-:-:S03]  /*2470*/  IMAD.MOV.U32 R4, RZ, RZ, RZ ;  /* 0x000000ffff047224 */ /* 0x000fc600078e00ff */
[----:B------:R-:W-:Y:S01]  /*2480*/  IABS R16, R10 ;  /* 0x0000000a00107213 */ /* 0x000fe20000000000 */
[----:B------:R-:W-:Y:S01]  /*2490*/  IMAD.HI.U32 R15, R5, R15, R4 ;  /* 0x0000000f050f7227 */ /* 0x000fe200078e0004 */
[----:B-1----:R-:W1:Y:S01]  /*24a0*/  MUFU.RCP R18, R18 ;  /* 0x0000001200127308 */ /* 0x002e620000001000 */
[-C--:B------:R-:W-:Y:S02]  /*24b0*/  LOP3.LUT R12, R10, R13.reuse, RZ, 0x3c, !PT ;  /* 0x0000000d0a0c7212 */ /* 0x080fe400078e3cff */
[----:B------:R-:W-:Y:S02]  /*24c0*/  LOP3.LUT R13, RZ, R13, RZ, 0x33, !PT ;  /* 0x0000000dff0d7212 */ /* 0x000fe400078e33ff */
[----:B------:R-:W-:Y:S01]  /*24d0*/  IMAD.HI.U32 R4, R15, R16, RZ ;  /* 0x000000100f047227 */ /* 0x000fe200078e00ff */
[----:B------:R-:W-:Y:S02]  /*24e0*/  ISETP.GE.AND P5, PT, R12, RZ, PT ;  /* 0x000000ff0c00720c */ /* 0x000fe40003fa6270 */
[----:B0-----:R-:W-:Y:S01]  /*24f0*/  IABS R15, R14 ;  /* 0x0000000e000f7213 */ /* 0x001fe20000000000 */
[----:B------:R-:W-:-:S03]  /*2500*/  IMAD.MOV R5, RZ, RZ, -R4 ;  /* 0x000000ffff057224 */ /* 0x000fc600078e0a04 */
[----:B------:R-:W0:Y:S01]  /*2510*/  I2F.RP R20, R15 ;  /* 0x0000000f00147306 */ /* 0x000e220000209400 */
[----:B------:R-:W-:-:S05]  /*2520*/  IMAD R16, R9, R5, R16 ;  /* 0x0000000509107224 */ /* 0x000fca00078e0210 */
[----:B------:R-:W-:Y:S01]  /*2530*/  ISETP.GT.U32.AND P3, PT, R9, R16, PT ;  /* 0x000000100900720c */ /* 0x000fe20003f64070 */
[----:B-1----:R-:W-:-:S06]  /*2540*/  VIADD R5, R18, 0xffffffe ;  /* 0x0ffffffe12057836 */ /* 0x002fcc0000000000 */
[----:B------:R-:W1:Y:S06]  /*2550*/  F2I.FTZ.U32.TRUNC.NTZ R5, R5 ;  /* 0x0000000500057305 */ /* 0x000e6c000021f000 */
[-C--:B------:R-:W-:Y:S01]  /*2560*/  @!P3 IADD3 R16, PT, PT, R16, -R9.reuse, RZ ;  /* 0x800000091010b210 */ /* 0x080fe20007ffe0ff */
[----:B------:R-:W-:Y:S01]  /*2570*/  @!P3 VIADD R4, R4, 0x1 ;  /* 0x000000010404b836 */ /* 0x000fe20000000000 */
[----:B0-----:R-:W0:Y:S02]  /*2580*/  MUFU.RCP R20, R20 ;  /* 0x0000001400147308 */ /* 0x001e240000001000 */
[----:B------:R-:W-:Y:S01]  /*2590*/  ISETP.GE.U32.AND P1, PT, R16, R9, PT ;  /* 0x000000091000720c */ /* 0x000fe20003f26070 */
[----:B-1----:R-:W-:-:S04]  /*25a0*/  IMAD.MOV R18, RZ, RZ, -R5 ;  /* 0x000000ffff127224 */ /* 0x002fc800078e0a05 */
[----:B------:R-:W-:-:S08]  /*25b0*/  IMAD R19, R18, R11, RZ ;  /* 0x0000000b12137224 */ /* 0x000fd000078e02ff */
[----:B------:R-:W-:-:S04]  /*25c0*/  @P1 VIADD R4, R4, 0x1 ;  /* 0x0000000104041836 */ /* 0x000fc80000000000 */
[----:B------:R-:W-:-:S05]  /*25d0*/  @!P5 IMAD.MOV R4, RZ, RZ, -R4 ;  /* 0x000000ffff04d224 */ /* 0x000fca00078e0a04 */
[----:B------:R-:W-:Y:S01]  /*25e0*/  SEL R12, R13, R4, !P4 ;  /* 0x000000040d0c7207 */ /* 0x000fe20006000000 */
[----:B------:R-:W-:-:S03]  /*25f0*/  IMAD.MOV.U32 R4, RZ, RZ, RZ ;  /* 0x000000ffff047224 */ /* 0x000fc600078e00ff */
[----:B------:R-:W-:Y:S01]  /*2600*/  IABS R18, R12 ;  /* 0x0000000c00127213 */ /* 0x000fe20000000000 */
[----:B------:R-:W-:-:S06]  /*2610*/  IMAD.HI.U32 R19, R5, R19, R4 ;  /* 0x0000001305137227 */ /* 0x000fcc00078e0004 */
[----:B------:R-:W-:Y:S01]  /*2620*/  IMAD.HI.U32 R4, R19, R18, RZ ;  /* 0x0000001213047227 */ /* 0x000fe200078e00ff */
[----:B------:R-:W-:-:S04]  /*2630*/  LOP3.LUT R19, R12, R17, RZ, 0x3c, !PT ;  /* 0x000000110c137212 */ /* 0x000fc800078e3cff */
[----:B------:R-:W-:Y:S02]  /*2640*/  IADD3 R5, PT, PT, -R4, RZ, RZ ;  /* 0x000000ff04057210 */ /* 0x000fe40007ffe1ff */
        /* <DEDUP_REMOVED lines=8> */
[----:B------:R-:W-:Y:S01]  /*26d0*/  ISETP.GE.U32.AND P1, PT, R18, R11, PT ;  /* 0x0000000b1200720c */ /* 0x000fe20003f26070 */
[----:B0-----:R-:W-:Y:S01]  /*26e0*/  IMAD.MOV R20, RZ, RZ, -R5 ;  /* 0x000000ffff147224 */ /* 0x001fe200078e0a05 */
[----:B------:R-:W-:-:S03]  /*26f0*/  LOP3.LUT R17, RZ, R17, RZ, 0x33, !PT ;  /* 0x00000011ff117212 */ /* 0x000fc600078e33ff */
[----:B------:R-:W-:-:S08]  /*2700*/  IMAD R21, R20, R15, RZ ;  /* 0x0000000f14157224 */ /* 0x000fd000078e02ff */
[----:B------:R-:W-:Y:S01]  /*2710*/  @P1 VIADD R4, R4, 0x1 ;  /* 0x0000000104041836 */ /* 0x000fe20000000000 */
[----:B------:R-:W-:Y:S01]  /*2720*/  ISETP.NE.U32.AND P1, PT, RZ, UR10, PT ;  /* 0x0000000aff007c0c */ /* 0x000fe2000bf25070 */
[----:B------:R-:W0:Y:S02]  /*2730*/  LDCU UR10, c[0x0][0x3d4] ;  /* 0x00007a80ff0a77ac */ /* 0x000e240008000800 */
[----:B------:R-:W-:Y:S01]  /*2740*/  @!P5 IMAD.MOV R4, RZ, RZ, -R4 ;  /* 0x000000ffff04d224 */ /* 0x000fe200078e0a04 */
[----:B------:R-:W-:Y:S01]  /*2750*/  ISETP.NE.AND.EX P1, PT, RZ, UR11, PT, P1 ;  /* 0x0000000bff007c0c */ /* 0x000fe2000bf25310 */
[----:B------:R-:W1:Y:S03]  /*2760*/  LDCU UR11, c[0x0][0x3d8] ;  /* 0x00007b00ff0b77ac */ /* 0x000e660008000800 */
[----:B------:R-:W-:Y:S02]  /*2770*/  SEL R19, R17, R4, !P3 ;  /* 0x0000000411137207 */ /* 0x000fe40005800000 */
[----:B------:R-:W-:-:S02]  /*2780*/  MOV R4, RZ ;  /* 0x000000ff00047202 */ /* 0x000fc40000000f00 */
[----:B------:R-:W-:-:S03]  /*2790*/  IABS R22, R19 ;  /* 0x0000001300167213 */ /* 0x000fc60000000000 */
        /* <DEDUP_REMOVED lines=17> */
[----:B------:R-:W-:Y:S01]  /*28b0*/  @!P5 VIADD R20, R20, 0x1 ;  /* 0x000000011414d836 */ /* 0x000fe20000000000 */
[----:B------:R-:W-:Y:S01]  /*28c0*/  ISETP.GE.U32.AND P5, PT, R22, R15, PT ;  /* 0x0000000f1600720c */ /* 0x000fe20003fa6070 */
[----:B----4-:R-:W-:Y:S01]  /*28d0*/  IMAD R23, R23, UR7, RZ ;  /* 0x0000000717177c24 */ /* 0x010fe2000f8e02ff */
[----:B------:R-:W-:-:S11]  /*28e0*/  LOP3.LUT R14, R19, R14, RZ, 0x3c, !PT ;  /* 0x0000000e130e7212 */ /* 0x000fd600078e3cff */
[----:B------:R-:W-:Y:S01]  /*28f0*/  @P5 VIADD R20, R20, 0x1 ;  /* 0x0000000114145836 */ /* 0x000fe20000000000 */
[----:B------:R-:W-:Y:S02]  /*2900*/  ISETP.GT.U32.AND P5, PT, R11, R18, PT ;  /* 0x000000120b00720c */ /* 0x000fe40003fa4070 */
[----:B------:R-:W-:-:S04]  /*2910*/  IADD3 R11, PT, PT, R18, -R11, RZ ;  /* 0x8000000b120b7210 */ /* 0x000fc80007ffe0ff */
        /* <DEDUP_REMOVED lines=19> */
[----:B------:R-:W-:-:S05]  /*2a50*/  @!P5 IMAD.IADD R10, R10, 0x1, -R7 ;  /* 0x000000010a0ad824 */ /* 0x000fca00078e0a07 */
[----:B------:R-:W-:-:S13]  /*2a60*/  ISETP.GT.U32.AND P5, PT, R7, R10, PT ;  /* 0x0000000a0700720c */ /* 0x000fda0003fa4070 */
[----:B------:R-:W-:Y:S01]  /*2a70*/  @!P5 IMAD.IADD R10, R10, 0x1, -R7 ;  /* 0x000000010a0ad824 */ /* 0x000fe200078e0a07 */
[----:B------:R-:W-:Y:S02]  /*2a80*/  ISETP.GE.AND P5, PT, R8, RZ, PT ;  /* 0x000000ff0800720c */ /* 0x000fe40003fa6270 */
[----:B------:R-:W-:Y:S02]  /*2a90*/  SHF.R.S32.HI R7, RZ, 0x1f, R13 ;  /* 0x0000001fff077819 */ /* 0x000fe4000001140d */
[----:B------:R-:W-:-:S09]  /*2aa0*/  SHF.R.S32.HI R8, RZ, 0x1f, R17 ;  /* 0x0000001fff087819 */ /* 0x000fd20000011411 */
[----:B------:R-:W-:Y:S02]  /*2ab0*/  @!P5 IADD3 R10, PT, PT, -R10, RZ, RZ ;  /* 0x000000ff0a0ad210 */ /* 0x000fe40007ffe1ff */
[----:B------:R-:W-:Y:S02]  /*2ac0*/  ISETP.GE.AND P5, PT, R14, RZ, PT ;  /* 0x000000ff0e00720c */ /* 0x000fe40003fa6270 */
[----:B------:R-:W-:-:S05]  /*2ad0*/  SEL R6, R6, R10, !P2 ;  /* 0x0000000a06067207 */ /* 0x000fca0005000000 */
[----:B------:R-:W-:-:S05]  /*2ae0*/  IMAD R6, R6, UR12, RZ ;  /* 0x0000000c06067c24 */ /* 0x000fca000f8e02ff */
[----:B--2---:R-:W-:Y:S01]  /*2af0*/  SHF.R.S32.HI R5, RZ, 0x1f, R6 ;  /* 0x0000001fff057819 */ /* 0x004fe20000011406 */
[----:B------:R-:W-:Y:S01]  /*2b00*/  @!P5 IMAD.MOV R20, RZ, RZ, -R20 ;  /* 0x000000ffff14d224 */ /* 0x000fe200078e0a14 */
[----:B------:R-:W-:-:S04]  /*2b10*/  IADD3 R6, P2, P3, R17, R13, R6 ;  /* 0x0000000d11067210 */ /* 0x000fc80007b5e006 */
[----:B------:R-:W-:Y:S02]  /*2b20*/  SEL R20, R21, R20, !P6 ;  /* 0x0000001415147207 */ /* 0x000fe40007000000 */
[----:B------:R-:W-:Y:S01]  /*2b30*/  IADD3.X R7, PT, PT, R8, R7, R5, P2, P3 ;  /* 0x0000000708077210 */ /* 0x000fe200017e6405 */
[----:B------:R-:W-:Y:S02]  /*2b40*/  IMAD.MOV.U32 R8, RZ, RZ, R0 ;  /* 0x000000ffff087224 */ /* 0x000fe400078e0000 */
[----:B-----5:R-:W-:-:S05]  /*2b50*/  IMAD R9, R20, UR4, RZ ;  /* 0x0000000414097c24 */ /* 0x020fca000f8e02ff */
[--C-:B------:R-:W-:Y:S02]  /*2b60*/  IADD3 R5, P2, P3, R9, R6, R23.reuse ;  /* 0x0000000609057210 */ /* 0x100fe40007b5e017 */
[----:B------:R-:W-:Y:S02]  /*2b70*/  SHF.R.S32.HI R23, RZ, 0x1f, R23 ;  /* 0x0000001fff177819 */ /* 0x000fe40000011417 */
[----:B------:R-:W-:Y:S01]  /*2b80*/  SHF.R.S32.HI R6, RZ, 0x1f, R9 ;  /* 0x0000001fff067819 */ /* 0x000fe20000011409 */
[----:B------:R-:W-:-:S03]  /*2b90*/  IMAD.MOV.U32 R9, RZ, RZ, R2 ;  /* 0x000000ffff097224 */ /* 0x000fc600078e0002 */
[----:B------:R-:W-:Y:S01]  /*2ba0*/  IADD3.X R6, PT, PT, R6, R7, R23, P2, P3 ;  /* 0x0000000706067210 */ /* 0x000fe200017e6417 */
[----:B---3--:R-:W-:-:S05]  /*2bb0*/  @P1 HADD2.F32 R4, -RZ, R4.H0_H0 ;  /* 0x20000004ff041230 */ /* 0x008fca0000004100 */
[----:B------:R-:W-:Y:S01]  /*2bc0*/  @P1 FADD.FTZ R3, RZ, R4 ;  /* 0x00000004ff031221 */ /* 0x000fe20000010000 */
[----:B0-----:R-:W-:-:S04]  /*2bd0*/  LEA R4, P1, R5, UR10, 0x1 ;  /* 0x0000000a05047c11 */ /* 0x001fc8000f8208ff */
[----:B------:R-:W-:Y:S02]  /*2be0*/  F2FP.F16.F32.PACK_AB R3, RZ, R3 ;  /* 0x00000003ff03723e */ /* 0x000fe400000000ff */
[----:B------:R-:W-:-:S05]  /*2bf0*/  LEA.HI.X R5, R5, UR11, R6, 0x1, P1 ;  /* 0x0000000b05057c11 */ /* 0x000fca00088f0c06 */
[----:B------:R0:W-:Y:S02]  /*2c00*/  STG.E.U16 desc[UR8][R4.64], R3 ;  /* 0x0000000304007986 */ /* 0x0001e4000c101508 */
.L_x_653:
[----:B------:R-:W-:Y:S05]  /*2c10*/  BSYNC.RECONVERGENT B0 ;  /* 0x0000000000007941 */ /* 0x000fea0003800200 */
.L_x_652:
        /* <DEDUP_REMOVED lines=22> */
[----:B0-----:R-:W-:Y:S02]  /*2d80*/  HFMA2 R2, -RZ, RZ, 0, 0 ;  /* 0x00000000ff027431 */ /* 0x001fe400000001ff */
[----:B-----5:R-:W-:-:S04]  /*2d90*/  IMAD.MOV R17, RZ, RZ, -R3 ;  /* 0x000000ffff117224 */ /* 0x020fc800078e0a03 */
[----:B------:R-:W-:-:S04]  /*2da0*/  IMAD R17, R17, R0, RZ ;  /* 0x0000000011117224 */ /* 0x000fc800078e02ff */
[----:B-1234-:R-:W-:-:S07]  /*2db0*/  IMAD.HI.U32 R17, R3, R17, R2 ;  /* 0x0000001103117227 */ /* 0x01efce00078e0002 */
.L_x_655:
        /* <DEDUP_REMOVED lines=19> */
[----:B------:R-:W-:Y:S02]  /*2ef0*/  @!P2 IMAD.IADD R17, R17, 0x1, -R14 ;  /* 0x000000011111a824 */ /* 0x000fe400078e0a0e */
[----:B------:R-:W-:Y:S01]  /*2f00*/  @!P2 VIADD R2, R2, 0x1 ;  /* 0x000000010202a836 */ /* 0x000fe20000000000 */
        /* <DEDUP_REMOVED lines=10> */
[----:B------:R-:W-:Y:S01]  /*2fb0*/  @!P3 IADD3 R2, PT, PT, -R2, RZ, RZ ;  /* 0x000000ff0202b210 */ /* 0x000fe20007ffe1ff */
        /* <DEDUP_REMOVED lines=11> */
[----:B------:R-:W-:Y:S01]  /*3070*/  ISETP.GT.U32.AND P3, PT, R15, R2, PT ;  /* 0x000000020f00720c */ /* 0x000fe20003f64070 */
[----:B0-----:R-:W-:Y:S01]  /*3080*/  VIADD R20, R5, 0xffffffe ;  /* 0x0ffffffe05147836 */ /* 0x001fe20000000000 */
[----:B------:R-:W-:-:S03]  /*3090*/  ISETP.GE.AND P4, PT, R4, RZ, PT ;  /* 0x000000ff0400720c */ /* 0x000fc60003f86270 */
[----:B------:R0:W2:Y:S08]  /*30a0*/  F2I.FTZ.U32.TRUNC.NTZ R21, R20 ;  /* 0x0000001400157305 */ /* 0x0000b0000021f000 */
[----:B------:R-:W-:Y:S02]  /*30b0*/  @!P3 IMAD.IADD R2, R2, 0x1, -R15 ;  /* 0x000000010202b824 */ /* 0x000fe400078e0a0f */
[----:B------:R-:W-:-:S02]  /*30c0*/  @!P3 VIADD R3, R3, 0x1 ;  /* 0x000000010303b836 */ /* 0x000fc40000000000 */
[----:B0-----:R-:W-:Y:S01]  /*30d0*/  IMAD.MOV.U32 R20, RZ, RZ, RZ ;  /* 0x000000ffff147224 */ /* 0x001fe200078e00ff */
[----:B------:R-:W-:Y:S02]  /*30e0*/  ISETP.GE.U32.AND P0, PT, R2, R15, PT ;  /* 0x0000000f0200720c */ /* 0x000fe40003f06070 */
[----:B--2---:R-:W-:-:S11]  /*30f0*/  IADD3 R4, PT, PT, RZ, -R21, RZ ;  /* 0x80000015ff047210 */ /* 0x004fd60007ffe0ff */
        /* <DEDUP_REMOVED lines=14> */
[--C-:B------:R-:W-:Y:S02]  /*31e0*/  @!P4 IMAD.IADD R18, R18, 0x1, -R7.reuse ;  /* 0x000000011212c824 */ /* 0x100fe400078e0a07 */
[----:B0-----:R-:W-:Y:S01]  /*31f0*/  VIADD R5, R4, 0xffffffe ;  /* 0x0ffffffe04057836 */ /* 0x001fe20000000000 */
[----:B------:R-:W-:Y:S01]  /*3200*/  LOP3.LUT R4, R19, R10, RZ, 0x3c, !PT ;  /* 0x0000000a13047212 */ /* 0x000fe200078e3cff */
[----:B------:R-:W-:Y:S01]  /*3210*/  @!P4 VIADD R3, R3, 0x1 ;  /* 0x000000010303c836 */ /* 0x000fe20000000000 */
[C---:B------:R-:W-:Y:S01]  /*3220*/  ISETP.GE.U32.AND P3, PT, R18.reuse, R7, PT ;  /* 0x000000071200720c */ /* 0x040fe20003f66070 */
[----:B------:R-:W-:Y:S01]  /*3230*/  IMAD.IADD R23, R18, 0x1, -R7 ;  /* 0x0000000112177824 */ /* 0x000fe200078e0a07 */
[----:B------:R-:W-:Y:S01]  /*3240*/  ISETP.GE.AND P5, PT, R4, RZ, PT ;  /* 0x000000ff0400720c */ /* 0x000fe20003fa6270 */
[----:B------:R-:W0:Y:S01]  /*3250*/  F2I.FTZ.U32.TRUNC.NTZ R5, R5 ;  /* 0x0000000500057305 */ /* 0x000e22000021f000 */
[----:B------:R-:W-:Y:S01]  /*3260*/  IMAD.MOV.U32 R4, RZ, RZ, RZ ;  /* 0x000000ffff047224 */ /* 0x000fe200078e00ff */
[----:B------:R-:W-:-:S08]  /*3270*/  ISETP.GT.U32.AND P4, PT, R15, R2, PT ;  /* 0x000000020f00720c */ /* 0x000fd00003f84070 */
[----:B------:R-:W-:Y:S02]  /*3280*/  @P3 IADD3 R3, PT, PT, R3, 0x1, RZ ;  /* 0x0000000103033810 */ /* 0x000fe40007ffe0ff */
[----:B------:R-:W-:Y:S02]  /*3290*/  ISETP.NE.AND P3, PT, R10, RZ, PT ;  /* 0x000000ff0a00720c */ /* 0x000fe40003f65270 */
[----:B------:R-:W-:Y:S01]  /*32a0*/  LOP3.LUT R10, RZ, R10, RZ, 0x33, !PT ;  /* 0x0000000aff0a7212 */ /* 0x000fe200078e33ff */
[----:B------:R-:W-:Y:S02]  /*32b0*/  @!P5 IMAD.MOV R3, RZ, RZ, -R3 ;  /* 0x000000ffff03d224 */ /* 0x000fe400078e0a03 */
[----:B0-----:R-:W-:-:S03]  /*32c0*/  IMAD.MOV R21, RZ, RZ, -R5 ;  /* 0x000000ffff157224 */ /* 0x001fc600078e0a05 */
[----:B------:R-:W-:Y:S01]  /*32d0*/  SEL R24, R10, R3, !P3 ;  /* 0x000000030a187207 */ /* 0x000fe20005800000 */
[----:B------:R-:W-:Y:S02]  /*32e0*/  IMAD R3, R21, R6, RZ ;  /* 0x0000000615037224 */ /* 0x000fe400078e02ff */
[----:B------:R-:W-:Y:S01]  /*32f0*/  IMAD.IADD R21, R2, 0x1, -R15 ;  /* 0x0000000102157824 */ /* 0x000fe200078e0a0f */
[----:B------:R-:W-:Y:S01]  /*3300*/  IABS R16, R24 ;  /* 0x0000001800107213 */ /* 0x000fe20000000000 */
[----:B------:R-:W-:-:S03]  /*3310*/  IMAD.HI.U32 R4, R5, R3, R4 ;  /* 0x0000000305047227 */ /* 0x000fc600078e0004 */
[----:B------:R-:W-:Y:S01]  /*3320*/  SEL R26, R21, R2, !P4 ;  /* 0x00000002151a7207 */ /* 0x000fe20006000000 */
[----:B------:R-:W-:Y:S01]  /*3330*/  IMAD.MOV.U32 R3, RZ, RZ, R16 ;  /* 0x000000ffff037224 */ /* 0x000fe200078e0010 */
[C---:B------:R-:W-:Y:S02]  /*3340*/  ISETP.GE.AND P4, PT, R24.reuse, RZ, PT ;  /* 0x000000ff1800720c */ /* 0x040fe40003f86270 */
[----:B------:R-:W-:Y:S01]  /*3350*/  LOP3.LUT R24, R24, R13, RZ, 0x3c, !PT ;  /* 0x0000000d18187212 */ /* 0x000fe200078e3cff */
[----:B------:R-:W-:-:S04]  /*3360*/  IMAD.HI.U32 R5, R4, R3, RZ ;  /* 0x0000000304057227 */ /* 0x000fc800078e00ff */
[----:B------:R-:W-:Y:S02]  /*3370*/  IMAD.MOV R16, RZ, RZ, -R5 ;  /* 0x000000ffff107224 */ /* 0x000fe400078e0a05 */
[----:B------:R-:W-:Y:S02]  /*3380*/  @!P6 IMAD.MOV R26, RZ, RZ, -R26 ;  /* 0x000000ffff1ae224 */ /* 0x000fe400078e0a1a */
[----:B------:R-:W-:Y:S01]  /*3390*/  IMAD R3, R6, R16, R3 ;  /* 0x0000001006037224 */ /* 0x000fe200078e0203 */
[----:B------:R-:W-:-:S04]  /*33a0*/  LOP3.LUT R16, RZ, R13, RZ, 0x33, !PT ;  /* 0x0000000dff107212 */ /* 0x000fc800078e33ff */
[----:B------:R-:W-:-:S13]  /*33b0*/  ISETP.GT.U32.AND P5, PT, R6, R3, PT ;  /* 0x000000030600720c */ /* 0x000fda0003fa4070 */
[----:B------:R-:W-:Y:S01]  /*33c0*/  @!P5 IADD3 R3, PT, PT, R3, -R6, RZ ;  /* 0x800000060303d210 */ /* 0x000fe20007ffe0ff */
[----:B------:R-:W-:Y:S01]  /*33d0*/  @!P5 VIADD R5, R5, 0x1 ;  /* 0x000000010505d836 */ /* 0x000fe20000000000 */
[-C--:B------:R-:W-:Y:S02]  /*33e0*/  ISETP.GT.U32.AND P5, PT, R7, R18.reuse, PT ;  /* 0x000000120700720c */ /* 0x080fe40003fa4070 */
[-C--:B------:R-:W-:Y:S01]  /*33f0*/  ISETP.GT.U32.AND P6, PT, R6, R3.reuse, PT ;  /* 0x000000030600720c */ /* 0x080fe20003fc4070 */
[----:B------:R-:W-:Y:S01]  /*3400*/  IMAD.IADD R0, R3, 0x1, -R6 ;  /* 0x0000000103007824 */ /* 0x000fe200078e0a06 */
[----:B------:R-:W-:Y:S02]  /*3410*/  SEL R23, R23, R18, !P5 ;  /* 0x0000001217177207 */ /* 0x000fe40006800000 */
[----:B------:R-:W-:Y:S02]  /*3420*/  ISETP.GE.AND P5, PT, R8, RZ, PT ;  /* 0x000000ff0800720c */ /* 0x000fe40003fa6270 */
[----:B------:R-:W-:-:S02]  /*3430*/  SEL R21, R0, R3, !P6 ;  /* 0x0000000300157207 */ /* 0x000fc40007000000 */
[----:B------:R-:W-:Y:S02]  /*3440*/  ISETP.GE.U32.AND P6, PT, R3, R6, PT ;  /* 0x000000060300720c */ /* 0x000fe40003fc6070 */
[----:B------:R-:W0:Y:S01]  /*3450*/  @P1 LDC.64 R2, c[0x0][0x410] ;  /* 0x00010400ff021b82 */ /* 0x000e220000000a00 */
[----:B------:R-:W-:Y:S01]  /*3460*/  @!P4 IMAD.MOV R21, RZ, RZ, -R21 ;  /* 0x000000ffff15c224 */ /* 0x000fe200078e0a15 */
[----:B------:R-:W-:Y:S02]  /*3470*/  ISETP.GE.AND P4, PT, R19, RZ, PT ;  /* 0x000000ff1300720c */ /* 0x000fe40003f86270 */
[----:B------:R-:W-:-:S07]  /*3480*/  MOV R0, R14 ;  /* 0x0000000e00007202 */ /* 0x000fce0000000f00 */
        /* <DEDUP_REMOVED lines=11> */
[----:B------:R-:W-:Y:S01]  /*3540*/  SEL R26, R11, R26, !P0 ;  /* 0x0000001a0b1a7207 */ /* 0x000fe20004000000 */
[----:B------:R-:W-:Y:S01]  /*3550*/  VIADD R25, R25, 0xffffffe ;  /* 0x0ffffffe19197836 */ /* 0x000fe20000000000 */
[----:B------:R-:W-:Y:S02]  /*3560*/  SEL R23, R10, R23, !P3 ;  /* 0x000000170a177207 */ /* 0x000fe40005800000 */
[----:B------:R-:W-:Y:S01]  /*3570*/  SEL R17, R12, R17, !P2 ;  /* 0x000000110c117207 */ /* 0x000fe20005000000 */
[----:B------:R-:W1:Y:S04]  /*3580*/  F2I.FTZ.U32.TRUNC.NTZ R3, R25 ;  /* 0x0000001900037305 */ /* 0x000e68000021f000 */
        /* <DEDUP_REMOVED lines=10> */
[----:B------:R-:W-:Y:S02]  /*3630*/  SHF.R.S32.HI R23, RZ, 0x1f, R23 ;  /* 0x0000001fff177819 */ /* 0x000fe40000011417 */
[----:B------:R-:W-:Y:S02]  /*3640*/  SHF.R.S32.HI R17, RZ, 0x1f, R18 ;  /* 0x0000001fff117819 */ /* 0x000fe40000011412 */
[----:B------:R-:W-:Y:S02]  /*3650*/  IADD3.X R2, PT, PT, R23, R26, R2, P4, P5 ;  /* 0x0000001a17027210 */ /* 0x000fe400027ea402 */
[--C-:B------:R-:W-:Y:S02]  /*3660*/  IADD3 R5, P4, P5, R18, R5, R21.reuse ;  /* 0x0000000512057210 */ /* 0x100fe40007d9e015 */
[----:B------:R-:W-:Y:S01]  /*3670*/  SHF.R.S32.HI R26, RZ, 0x1f, R21 ;  /* 0x0000001fff1a7819 */ /* 0x000fe20000011415 */
[----:B-1----:R-:W-:-:S03]  /*3680*/  IMAD.MOV R19, RZ, RZ, -R3 ;  /* 0x000000ffff137224 */ /* 0x002fc600078e0a03 */
[----:B------:R-:W-:Y:S01]  /*3690*/  IADD3.X R26, PT, PT, R17, R2, R26, P4, P5 ;  /* 0x00000002111a7210 */ /* 0x000fe200027ea41a */
[----:B------:R-:W-:Y:S01]  /*36a0*/  IMAD R17, R19, R14, RZ ;  /* 0x0000000e13117224 */ /* 0x000fe200078e02ff */
[----:B------:R-:W-:Y:S02]  /*36b0*/  MOV R2, RZ ;  /* 0x000000ff00027202 */ /* 0x000fe40000000f00 */
[----:B------:R-:W-:-:S03]  /*36c0*/  IADD3 R8, P4, PT, R8, UR5, RZ ;  /* 0x0000000508087c10 */ /* 0x000fc6000ff9e0ff */
[----:B------:R-:W-:Y:S01]  /*36d0*/  IMAD.HI.U32 R17, R3, R17, R2 ;  /* 0x0000001103117227 */ /* 0x000fe200078e0002 */
        /* <DEDUP_REMOVED lines=44> */
[----:B------:R-:W-:Y:S02]  /*39a0*/  IMAD.MOV.U32 R4, RZ, RZ, RZ ;  /* 0x000000ffff047224 */ /* 0x000fe400078e00ff */
[----:B--2---:R-:W-:-:S10]  /*39b0*/  @P1 HADD2.F32 R27, -RZ, R27.H0_H0 ;  /* 0x2000001bff1b1230 */ /* 0x004fd40000004100 */
[----:B------:R-:W-:Y:S02]  /*39c0*/  @!P5 IMAD.IADD R25, R25, 0x1, -R6 ;  /* 0x000000011919d824 */ /* 0x000fe400078e0a06 */
[----:B------:R-:W-:Y:S01]  /*39d0*/  @P1 FADD.FTZ R4, RZ, R27 ;  /* 0x0000001bff041221 */ /* 0x000fe20000010000 */
[----:B------:R-:W-:-:S04]  /*39e0*/  LEA R2, P1, R5, UR16, 0x1 ;  /* 0x0000001005027c11 */ /* 0x000fc8000f8208ff */
[----:B------:R-:W-:Y:S01]  /*39f0*/  LEA.HI.X R3, R5, UR17, R26, 0x1, P1 ;  /* 0x0000001105037c11 */ /* 0x000fe200088f0c1a */
[----:B------:R-:W-:Y:S01]  /*3a00*/  IMAD.IADD R26, R25, 0x1, -R6 ;  /* 0x00000001191a7824 */ /* 0x000fe200078e0a06 */
[----:B------:R-:W-:-:S04]  /*3a10*/  ISETP.GT.U32.AND P1, PT, R6, R25, PT ;  /* 0x000000190600720c */ /* 0x000fc80003f24070 */
[----:B------:R-:W-:Y:S02]  /*3a20*/  SEL R27, R26, R25, !P1 ;  /* 0x000000191a1b7207 */ /* 0x000fe40004800000 */
[----:B------:R-:W-:Y:S01]  /*3a30*/  ISETP.GE.AND P1, PT, R20, RZ, PT ;  /* 0x000000ff1400720c */ /* 0x000fe20003f26270 */
[----:B------:R-:W-:-:S04]  /*3a40*/  UISETP.NE.U32.AND UP0, UPT, UR10, URZ, UPT ;  /* 0x000000ff0a00728c */ /* 0x000fc8000bf05070 */
[----:B------:R-:W-:Y:S01]  /*3a50*/  UISETP.NE.AND.EX UP0, UPT, UR11, URZ, UPT, UP0 ;  /* 0x000000ff0b00728c */ /* 0x000fe2000bf05300 */
[----:B------:R-:W-:-:S07]  /*3a60*/  F2FP.F16.F32.PACK_AB R4, RZ, R4 ;  /* 0x00000004ff04723e */ /* 0x000fce00000000ff */
        /* <DEDUP_REMOVED lines=8> */
[----:B------:R-:W-:Y:S02]  /*3af0*/  @!P5 IADD3 R23, PT, PT, R23, 0x1, RZ ;  /* 0x000000011717d810 */ /* 0x000fe40007ffe0ff */
[----:B------:R-:W-:-:S13]  /*3b00*/  ISETP.GE.U32.AND P5, PT, R25, R6, PT ;  /* 0x000000061900720c */ /* 0x000fda0003fa6070 */
[----:B------:R-:W-:Y:S01]  /*3b10*/  @P5 VIADD R23, R23, 0x1 ;  /* 0x0000000117175836 */ /* 0x000fe20000000000 */
        /* <DEDUP_REMOVED lines=15> */
[----:B------:R-:W-:Y:S02]  /*3c10*/  @!P5 IADD3 R21, PT, PT, -R21, RZ, RZ ;  /* 0x000000ff1515d210 */ /* 0x000fe40007ffe1ff */
        /* <DEDUP_REMOVED lines=22> */
[----:B--2---:R-:W-:-:S05]  /*3d80*/  @P1 HADD2.F32 R4, -RZ, R4.H0_H0 ;  /* 0x20000004ff041230 */ /* 0x004fca0000004100 */
[----:B------:R-:W-:Y:S01]  /*3d90*/  @P1 FADD.FTZ R3, RZ, R4 ;  /* 0x00000004ff031221 */ /* 0x000fe20000010000 */
[----:B------:R-:W-:Y:S02]  /*3da0*/  IADD3.X R4, PT, PT, R7, R2, R27, P0, P2 ;  /* 0x0000000207047210 */ /* 0x000fe400007e441b */
[C---:B------:R-:W-:Y:S02]  /*3db0*/  LEA R2, P0, R5.reuse, UR16, 0x1 ;  /* 0x0000001005027c11 */ /* 0x040fe4000f8008ff */
[----:B------:R-:W-:Y:S02]  /*3dc0*/  F2FP.F16.F32.PACK_AB R6, RZ, R3 ;  /* 0x00000003ff06723e */ /* 0x000fe400000000ff */
        /* <DEDUP_REMOVED lines=8> */
.L_x_654:
[----:B------:R-:W-:Y:S05]  /*3e50*/  EXIT ;  /* 0x000000000000794d */ /* 0x000fea0003800000 */
.L_x_638:
        /* <DEDUP_REMOVED lines=23> */
[----:B------:R-:W-:Y:S01]  /*3fd0*/  IADD3 R13, PT, PT, RZ, -UR5, RZ ;  /* 0x80000005ff0d7c10 */ /* 0x000fe2000fffe0ff */
[----:B------:R-:W-:Y:S01]  /*3fe0*/  IMAD.MOV.U32 R4, RZ, RZ, RZ ;  /* 0x000000ffff047224 */ /* 0x000fe200078e00ff */
[----:B------:R-:W-:-:S05]  /*3ff0*/  ISETP.NE.U32.AND P2, PT, RZ, UR5, PT ;  /* 0x00000005ff007c0c */ /* 0x000fca000bf45070 */
        /* <DEDUP_REMOVED lines=16> */
.L_x_658:
[----:B------:R-:W-:Y:S02]  /*4100*/  MOV R13, UR5 ;  /* 0x00000005000d7c02 */ /* 0x000fe40008000f00 */
[----:B------:R-:W-:-:S07]  /*4110*/  MOV R10, 0x4130 ;  /* 0x00004130000a7802 */ /* 0x000fce0000000f00 */
[----:B------:R-:W-:Y:S05]  /*4120*/  CALL.REL.NOINC `($__internal_23_$__cuda_sm20_div_u64) ;  /* 0x0000003000e47944 */ /* 0x000fea0003c00000 */
.L_x_659:
[----:B------:R-:W-:Y:S05]  /*4130*/  BSYNC.RECONVERGENT B0 ;  /* 0x0000000000007941 */ /* 0x000fea0003800200 */
.L_x_657:
        /* <DEDUP_REMOVED lines=33> */
[----:B0-----:R-:W-:Y:S02]  /*4350*/  IADD3 R12, PT, PT, R11, 0xffffffe, RZ ;  /* 0x0ffffffe0b0c7810 */ /* 0x001fe40007ffe0ff */
[----:B------:R-:W-:Y:S02]  /*4360*/  ISETP.GE.U32.AND P2, PT, R6, R5, PT ;  /* 0x000000050600720c */ /* 0x000fe40003f46070 */
[----:B------:R-:W0:Y:S01]  /*4370*/  LDC R6, c[0x0][0x3c0] ;  /* 0x0000f000ff067b82 */ /* 0x000e220000000800 */
[----:B------:R-:W-:Y:S01]  /*4380*/  LOP3.LUT R5, R8, R3, RZ, 0x3c, !PT ;  /* 0x0000000308057212 */ /* 0x000fe200078e3cff */
[----:B------:R3:W5:Y:S01]  /*4390*/  F2I.FTZ.U32.TRUNC.NTZ R13, R12 ;  /* 0x0000000c000d7305 */ /* 0x000762000021f000 */
[----:B------:R-:W-:-:S02]  /*43a0*/  ISETP.NE.AND P1, PT, R3, RZ, PT ;  /* 0x000000ff0300720c */ /* 0x000fc40003f25270 */
[----:B------:R-:W-:-:S06]  /*43b0*/  ISETP.GE.AND P3, PT, R5, RZ, PT ;  /* 0x000000ff0500720c */ /* 0x000fcc0003f66270 */
[----:B------:R-:W-:Y:S01]  /*43c0*/  @P2 VIADD R9, R9, 0x1 ;  /* 0x0000000109092836 */ /* 0x000fe20000000000 */
[----:B---3--:R-:W-:-:S03]  /*43d0*/  MOV R12, RZ ;  /* 0x000000ff000c7202 */ /* 0x008fc60000000f00 */
[----:B------:R-:W-:Y:S02]  /*43e0*/  IMAD.MOV.U32 R5, RZ, RZ, R9 ;  /* 0x000000ffff057224 */ /* 0x000fe400078e0009 */
[----:B-----5:R-:W-:Y:S02]  /*43f0*/  IMAD.MOV R10, RZ, RZ, -R13 ;  /* 0x000000ffff0a7224 */ /* 0x020fe400078e0a0d */
[----:B------:R-:W-:Y:S01]  /*4400*/  @!P3 IMAD.MOV R5, RZ, RZ, -R5 ;  /* 0x000000ffff05b224 */ /* 0x000fe200078e0a05 */
[----:B------:R-:W-:Y:S01]  /*4410*/  @!P1 LOP3.LUT R5, RZ, R3, RZ, 0x33, !PT ;  /* 0x00000003ff059212 */ /* 0x000fe200078e33ff */
[----:B------:R-:W-:Y:S01]  /*4420*/  IMAD R9, R10, R7, RZ ;  /* 0x000000070a097224 */ /* 0x000fe200078e02ff */
[----:B0-----:R-:W-:-:S03]  /*4430*/  IABS R14, R6 ;  /* 0x00000006000e7213 */ /* 0x001fc60000000000 */
[----:B------:R-:W-:Y:S01]  /*4440*/  IMAD.HI.U32 R9, R13, R9, R12 ;  /* 0x000000090d097227 */ /* 0x000fe200078e000c */
[----:B------:R-:W-:-:S03]  /*4450*/  IABS R11, R5 ;  /* 0x00000005000b7213 */ /* 0x000fc60000000000 */
[----:B------:R-:W-:Y:S02]  /*4460*/  IMAD.MOV.U32 R10, RZ, RZ, R14 ;  /* 0x000000ffff0a7224 */ /* 0x000fe400078e000e */
        /* <DEDUP_REMOVED lines=13> */
[----:B------:R-:W-:Y:S01]  /*4540*/  ISETP.GE.U32.AND P1, PT, R12, R7, PT ;  /* 0x000000070c00720c */ /* 0x000fe20003f26070 */
[----:B------:R-:W-:Y:S01]  /*4550*/  IMAD.MOV.U32 R12, RZ, RZ, RZ ;  /* 0x000000ffff0c7224 */ /* 0x000fe200078e00ff */
[----:B------:R-:W0:Y:S03]  /*4560*/  LDC R7, c[0x0][0x3bc] ;  /* 0x0000ef00ff077b82 */ /* 0x000e260000000800 */
[----:B------:R-:W3:Y:S08]  /*4570*/  F2I.FTZ.U32.TRUNC.NTZ R13, R13 ;  /* 0x0000000d000d7305 */ /* 0x000ef0000021f000 */
[----:B------:R-:W-:-:S04]  /*4580*/  @P1 VIADD R9, R9, 0x1 ;  /* 0x0000000109091836 */ /* 0x000fc80000000000 */
[----:B------:R-:W-:Y:S01]  /*4590*/  @!P3 IMAD.MOV R9, RZ, RZ, -R9 ;  /* 0x000000ffff09b224 */ /* 0x000fe200078e0a09 */
[----:B------:R-:W-:Y:S02]  /*45a0*/  @!P2 LOP3.LUT R9, RZ, R4, RZ, 0x33, !PT ;  /* 0x00000004ff09a212 */ /* 0x000fe400078e33ff */
[----:B---3--:R-:W-:Y:S02]  /*45b0*/  IADD3 R15, PT, PT, RZ, -R13, RZ ;  /* 0x8000000dff0f7210 */ /* 0x008fe40007ffe0ff */
[----:B------:R-:W-:-:S03]  /*45c0*/  IABS R14, R9 ;  /* 0x00000009000e7213 */ /* 0x000fc60000000000 */
        /* <DEDUP_REMOVED lines=10> */
[----:B------:R-:W-:Y:S01]  /*4670*/  @!P2 IMAD.IADD R13, R13, 0x1, -R10 ;  /* 0x000000010d0da824 */ /* 0x000fe200078e0a0a */
[----:B0-----:R-:W-:Y:S01]  /*4680*/  IADD3 R14, PT, PT, R15, 0xffffffe, RZ ;  /* 0x0ffffffe0f0e7810 */ /* 0x001fe20007ffe0ff */
[----:B------:R-:W-:Y:S01]  /*4690*/  @!P2 VIADD R12, R12, 0x1 ;  /* 0x000000010c0ca836 */ /* 0x000fe20000000000 */
[----:B------:R-:W-:Y:S02]  /*46a0*/  ISETP.NE.AND P2, PT, R6, RZ, PT ;  /* 0x000000ff0600720c */ /* 0x000fe40003f45270 */
[----:B------:R-:W-:Y:S02]  /*46b0*/  ISETP.GE.U32.AND P1, PT, R13, R10, PT ;  /* 0x0000000a0d00720c */ /* 0x000fe40003f26070 */
[----:B------:R-:W0:Y:S01]  /*46c0*/  F2I.FTZ.U32.TRUNC.NTZ R13, R14 ;  /* 0x0000000e000d7305 */ /* 0x000e22000021f000 */
[----:B------:R-:W-:-:S04]  /*46d0*/  LOP3.LUT R10, R9, R6, RZ, 0x3c, !PT ;  /* 0x00000006090a7212 */ /* 0x000fc800078e3cff */
[----:B------:R-:W-:-:S06]  /*46e0*/  ISETP.GE.AND P3, PT, R10, RZ, PT ;  /* 0x000000ff0a00720c */ /* 0x000fcc0003f66270 */
[----:B------:R-:W-:-:S04]  /*46f0*/  @P1 VIADD R12, R12, 0x1 ;  /* 0x000000010c0c1836 */ /* 0x000fc80000000000 */
[----:B------:R-:W-:Y:S02]  /*4700*/  IMAD.MOV.U32 R10, RZ, RZ, R12 ;  /* 0x000000ffff0a7224 */ /* 0x000fe400078e000c */
[----:B0-----:R-:W-:Y:S02]  /*4710*/  IMAD.MOV R12, RZ, RZ, -R13 ;  /* 0x000000ffff0c7224 */ /* 0x001fe400078e0a0d */
[----:B------:R-:W-:Y:S01]  /*4720*/  @!P3 IMAD.MOV R10, RZ, RZ, -R10 ;  /* 0x000000ffff0ab224 */ /* 0x000fe200078e0a0a */
[----:B------:R-:W-:Y:S01]  /*4730*/  @!P2 LOP3.LUT R10, RZ, R6, RZ, 0x33, !PT ;  /* 0x00000006ff0aa212 */ /* 0x000fe200078e33ff */
[----:B------:R-:W-:Y:S02]  /*4740*/  IMAD R15, R12, R11, RZ ;  /* 0x0000000b0c0f7224 */ /* 0x000fe400078e02ff */
[----:B------:R-:W-:Y:S01]  /*4750*/  HFMA2 R12, -RZ, RZ, 0, 0 ;  /* 0x00000000ff0c7431 */ /* 0x000fe200000001ff */
[----:B------:R-:W-:-:S04]  /*4760*/  IABS R14, R10 ;  /* 0x0000000a000e7213 */ /* 0x000fc80000000000 */
        /* <DEDUP_REMOVED lines=14> */
[----:B------:R-:W-:Y:S02]  /*4850*/  ISETP.GE.AND P3, PT, R11, RZ, PT ;  /* 0x000000ff0b00720c */ /* 0x000fe40003f66270 */
[----:B------:R-:W-:-:S05]  /*4860*/  IADD3 R11, PT, PT, -R5, RZ, RZ ;  /* 0x000000ff050b7210 */ /* 0x000fca0007ffe1ff */
[----:B------:R-:W-:Y:S02]  /*4870*/  @P1 VIADD R12, R12, 0x1 ;  /* 0x000000010c0c1836 */ /* 0x000fe40000000000 */
[----:B------:R-:W-:Y:S02]  /*4880*/  IMAD R11, R3, R11, R8 ;  /* 0x0000000b030b7224 */ /* 0x000fe400078e0208 */
        /* <DEDUP_REMOVED lines=13> */
[----:B------:R-:W-:Y:S02]  /*4960*/  IMAD R7, R7, UR12, RZ ;  /* 0x0000000c07077c24 */ /* 0x000fe4000f8e02ff */
[----:B------:R-:W-:Y:S01]  /*4970*/  IMAD.MOV.U32 R8, RZ, RZ, R0 ;  /* 0x000000ffff087224 */ /* 0x000fe200078e0000 */
[----:B------:R-:W-:-:S02]  /*4980*/  IADD3.X R4, PT, PT, R3, R4, R6, P1, P2 ;  /* 0x0000000403047210 */ /* 0x000fc40000fe4406 */
[--C-:B------:R-:W-:Y:S02]  /*4990*/  IADD3 R3, P1, P2, R12, R5, R7.reuse ;  /* 0x000000050c037210 */ /* 0x100fe40007a3e007 */
[----:B------:R-:W-:Y:S02]  /*49a0*/  SHF.R.S32.HI R12, RZ, 0x1f, R12 ;  /* 0x0000001fff0c7819 */ /* 0x000fe4000001140c */
[----:B------:R-:W-:-:S04]  /*49b0*/  SHF.R.S32.HI R7, RZ, 0x1f, R7 ;  /* 0x0000001fff077819 */ /* 0x000fc80000011407 */
[----:B------:R-:W-:Y:S02]  /*49c0*/  IADD3.X R12, PT, PT, R12, R4, R7, P1, P2 ;  /* 0x000000040c0c7210 */ /* 0x000fe40000fe4407 */
[----:B----4-:R-:W-:-:S04]  /*49d0*/  LEA R4, P1, R3, UR10, 0x1 ;  /* 0x0000000a03047c11 */ /* 0x010fc8000f8208ff */
[----:B------:R-:W-:-:S05]  /*49e0*/  LEA.HI.X R5, R3, UR11, R12, 0x1, P1 ;  /* 0x0000000b03057c11 */ /* 0x000fca00088f0c0c */
[----:B------:R0:W-:Y:S04]  /*49f0*/  STG.E.U16 desc[UR8][R4.64], RZ ;  /* 0x000000ff04007986 */ /* 0x0001e8000c101508 */
.L_x_661:
[----:B------:R-:W-:Y:S05]  /*4a00*/  BSYNC.RECONVERGENT B0 ;  /* 0x0000000000007941 */ /* 0x000fea0003800200 */
.L_x_660:
        /* <DEDUP_REMOVED lines=9> */
[----:B-1----:R-:W-:-:S06]  /*4aa0*/  IADD3 R2, PT, PT, R0, 0xffffffe, RZ ;  /* 0x0ffffffe00027810 */ /* 0x002fcc0007ffe0ff */
[----:B------:R1:W0:Y:S02]  /*4ab0*/  F2I.FTZ.U32.TRUNC.NTZ R3, R2 ;  /* 0x0000000200037305 */ /* 0x000224000021f000 */
[----:B-1----:R-:W-:Y:S02]  /*4ac0*/  IMAD.MOV.U32 R2, RZ, RZ, RZ ;  /* 0x000000ffff027224 */ /* 0x002fe400078e00ff */
[----:B0-----:R-:W-:-:S04]  /*4ad0*/  IMAD.MOV R4, RZ, RZ, -R3 ;  /* 0x000000ffff047224 */ /* 0x001fc800078e0a03 */
[----:B------:R-:W-:-:S04]  /*4ae0*/  IMAD R5, R4, R7, RZ ;  /* 0x0000000704057224 */ /* 0x000fc800078e02ff */
[----:B--234-:R-:W-:-:S07]  /*4af0*/  IMAD.HI.U32 R6, R3, R5, R2 ;  /* 0x0000000503067227 */ /* 0x01cfce00078e0002 */
.L_x_663:
        /* <DEDUP_REMOVED lines=11> */
[----:B------:R-:W-:Y:S02]  /*4bb0*/  MOV R2, RZ ;  /* 0x000000ff00027202 */ /* 0x000fe40000000f00 */
[----:B-1----:R-:W-:Y:S02]  /*4bc0*/  LOP3.LUT R21, RZ, R12, RZ, 0x33, !PT ;  /* 0x0000000cff157212 */ /* 0x002fe400078e33ff */
[----:B------:R-:W-:Y:S02]  /*4bd0*/  ISETP.GT.U32.AND P5, PT, R7, R10, PT ;  /* 0x0000000a0700720c */ /* 0x000fe40003fa4070 */
[----:B0-----:R-:W0:Y:S11]  /*4be0*/  MUFU.RCP R4, R4 ;  /* 0x0000000400047308 */ /* 0x001e360000001000 */
[----:B------:R-:W-:-:S02]  /*4bf0*/  @!P5 IMAD.IADD R10, R10, 0x1, -R11 ;  /* 0x000000010a0ad824 */ /* 0x000fc400078e0a0b */
[----:B------:R-:W-:Y:S01]  /*4c00*/  @!P5 VIADD R5, R5, 0x1 ;  /* 0x000000010505d836 */ /* 0x000fe20000000000 */
        /* <DEDUP_REMOVED lines=22> */
[----:B------:R-:W-:Y:S01]  /*4d70*/  @!P6 IADD3 R2, PT, PT, R2, -R11, RZ ;  /* 0x8000000b0202e210 */ /* 0x000fe20007ffe0ff */
[----:B------:R-:W-:Y:S01]  /*4d80*/  @!P6 VIADD R13, R13, 0x1 ;  /* 0x000000010d0de836 */ /* 0x000fe20000000000 */
[----:B------:R-:W-:-:S02]  /*4d90*/  LOP3.LUT R11, R0, R15, RZ, 0x3c, !PT ;  /* 0x0000000f000b7212 */ /* 0x000fc400078e3cff */
[----:B------:R-:W-:Y:S01]  /*4da0*/  ISETP.GE.U32.AND P3, PT, R2, R7, PT ;  /* 0x000000070200720c */ /* 0x000fe20003f66070 */
[----:B------:R-:W1:Y:S01]  /*4db0*/  I2F.RP R20, R14 ;  /* 0x0000000e00147306 */ /* 0x000e620000209400 */
[-C--:B------:R-:W-:Y:S02]  /*4dc0*/  LOP3.LUT R2, R8, R15.reuse, RZ, 0x3c, !PT ;  /* 0x0000000f08027212 */ /* 0x080fe400078e3cff */
[----:B------:R-:W-:Y:S02]  /*4dd0*/  ISETP.GE.AND P1, PT, R11, RZ, PT ;  /* 0x000000ff0b00720c */ /* 0x000fe40003f26270 */
[----:B------:R-:W-:Y:S02]  /*4de0*/  ISETP.GE.AND P2, PT, R2, RZ, PT ;  /* 0x000000ff0200720c */ /* 0x000fe40003f46270 */
[----:B------:R-:W-:Y:S01]  /*4df0*/  LOP3.LUT R2, RZ, R15, RZ, 0x33, !PT ;  /* 0x0000000fff027212 */ /* 0x000fe200078e33ff */
[----:B0-----:R-:W-:Y:S01]  /*4e00*/  IMAD.MOV R19, RZ, RZ, -R3 ;  /* 0x000000ffff137224 */ /* 0x001fe200078e0a03 */
[----:B------:R-:W-:Y:S03]  /*4e10*/  MUFU.RCP R18, R18 ;  /* 0x0000001200127308 */ /* 0x000fe60000001000 */
[----:B------:R-:W-:-:S04]  /*4e20*/  @P3 VIADD R13, R13, 0x1 ;  /* 0x000000010d0d3836 */ /* 0x000fc80000000000 */
[----:B------:R-:W-:Y:S01]  /*4e30*/  @!P1 IMAD.MOV R13, RZ, RZ, -R13 ;  /* 0x000000ffff0d9224 */ /* 0x000fe200078e0a0d */
[----:B-1----:R-:W0:Y:S01]  /*4e40*/  MUFU.RCP R20, R20 ;  /* 0x0000001400147308 */ /* 0x002e220000001000 */
[----:B------:R-:W-:-:S03]  /*4e50*/  @!P2 IADD3 R5, PT, PT, -R5, RZ, RZ ;  /* 0x000000ff0505a210 */ /* 0x000fc60007ffe1ff */
        /* <DEDUP_REMOVED lines=8> */
[----:B0-----:R-:W-:Y:S02]  /*4ee0*/  VIADD R22, R20, 0xffffffe ;  /* 0x0ffffffe14167836 */ /* 0x001fe40000000000 */
[----:B------:R-:W-:-:S04]  /*4ef0*/  IMAD.HI.U32 R16, R2, R3, RZ ;  /* 0x0000000302107227 */ /* 0x000fc800078e00ff */
[----:B------:R-:W-:-:S04]  /*4f00*/  IMAD.HI.U32 R2, R2, R19, RZ ;  /* 0x0000001302027227 */ /* 0x000fc800078e00ff */
[----:B------:R-:W-:Y:S02]  /*4f10*/  IMAD.MOV R5, RZ, RZ, -R16 ;  /* 0x000000ffff057224 */ /* 0x000fe400078e0a10 */
[----:B------:R-:W-:Y:S02]  /*4f20*/  IMAD.MOV R13, RZ, RZ, -R2 ;  /* 0x000000ffff0d7224 */ /* 0x000fe400078e0a02 */
[----:B------:R-:W-:Y:S01]  /*4f30*/  IMAD R3, R4, R5, R3 ;  /* 0x0000000504037224 */ /* 0x000fe200078e0203 */
[----:B------:R-:W-:Y:S01]  /*4f40*/  IADD3 R5, PT, PT, R18, 0xffffffe, RZ ;  /* 0x0ffffffe12057810 */ /* 0x000fe20007ffe0ff */
[C---:B------:R-:W-:Y:S01]  /*4f50*/  IMAD R19, R4.reuse, R13, R19 ;  /* 0x0000000d04137224 */ /* 0x040fe200078e0213 */
[----:B------:R-:W-:Y:S01]  /*4f60*/  LOP3.LUT R18, R11, R12, RZ, 0x3c, !PT ;  /* 0x0000000c0b127212 */ /* 0x000fe200078e3cff */
[----:B------:R-:W0:Y:S01]  /*4f70*/  LDC R13, c[0x0][0x3bc] ;  /* 0x0000ef00ff0d7b82 */ /* 0x000e220000000800 */
[C---:B------:R-:W-:Y:S02]  /*4f80*/  ISETP.GT.U32.AND P5, PT, R4.reuse, R3, PT ;  /* 0x000000030400720c */ /* 0x040fe40003fa4070 */
[----:B------:R-:W-:Y:S01]  /*4f90*/  ISETP.GT.U32.AND P6, PT, R4, R19, PT ;  /* 0x000000130400720c */ /* 0x000fe20003fc4070 */
[----:B------:R-:W1:Y:S01]  /*4fa0*/  F2I.FTZ.U32.TRUNC.NTZ R5, R5 ;  /* 0x0000000500057305 */ /* 0x000e62000021f000 */
[----:B------:R-:W-:-:S09]  /*4fb0*/  ISETP.GE.AND P1, PT, R18, RZ, PT ;  /* 0x000000ff1200720c */ /* 0x000fd20003f26270 */
        /* <DEDUP_REMOVED lines=11> */
[----:B------:R-:W-:Y:S02]  /*5070*/  HFMA2 R4, -RZ, RZ, 0, 0 ;  /* 0x00000000ff047431 */ /* 0x000fe400000001ff */
[----:B------:R-:W-:Y:S01]  /*5080*/  IMAD R23, R23, R14, RZ ;  /* 0x0000000e17177224 */ /* 0x000fe200078e02ff */
[----:B0-----:R-:W-:Y:S02]  /*5090*/  IABS R18, R13 ;  /* 0x0000000d00127213 */ /* 0x001fe40000000000 */
[----:B------:R-:W-:Y:S01]  /*50a0*/  @P4 IADD3 R16, PT, PT, R16, 0x1, RZ ;  /* 0x0000000110104810 */ /* 0x000fe20007ffe0ff */
[----:B------:R-:W-:Y:S02]  /*50b0*/  @P3 VIADD R2, R2, 0x1 ;  /* 0x0000000102023836 */ /* 0x000fe40000000000 */
[----:B--2---:R-:W-:Y:S02]  /*50c0*/  IMAD.MOV R25, RZ, RZ, -R3 ;  /* 0x000000ffff197224 */ /* 0x004fe400078e0a03 */
[----:B------:R-:W-:-:S02]  /*50d0*/  @!P1 IMAD.MOV R2, RZ, RZ, -R2 ;  /* 0x000000ffff029224 */ /* 0x000fc400078e0a02 */
[----:B------:R-:W-:-:S05]  /*50e0*/  @!P2 IMAD.MOV R16, RZ, RZ, -R16 ;  /* 0x000000ffff10a224 */ /* 0x000fca00078e0a10 */
        /* <DEDUP_REMOVED lines=12> */
[----:B------:R-:W-:-:S04]  /*51b0*/  IMAD.HI.U32 R5, R16, R3, RZ ;  /* 0x0000000310057227 */ /* 0x000fc800078e00ff */
[----:B------:R-:W-:Y:S02]  /*51c0*/  IMAD.MOV R18, RZ, RZ, -R2 ;  /* 0x000000ffff127224 */ /* 0x000fe400078e0a02 */
[----:B------:R-:W-:Y:S01]  /*51d0*/  IMAD.MOV R16, RZ, RZ, -R5 ;  /* 0x000000ffff107224 */ /* 0x000fe200078e0a05 */
[----:B0-----:R-:W0:Y:S01]  /*51e0*/  MUFU.RCP R20, R20 ;  /* 0x0000001400147308 */ /* 0x001e220000001000 */
[C---:B------:R-:W-:Y:S02]  /*51f0*/  IMAD R23, R14.reuse, R18, R23 ;  /* 0x000000120e177224 */ /* 0x040fe400078e0217 */
[C---:B------:R-:W-:Y:S01]  /*5200*/  IMAD R3, R14.reuse, R16, R3 ;  /* 0x000000100e037224 */ /* 0x040fe200078e0203 */
[----:B------:R-:W-:Y:S02]  /*5210*/  LOP3.LUT R16, R21, R10, RZ, 0x3c, !PT ;  /* 0x0000000a15107212 */ /* 0x000fe400078e3cff */
[C---:B------:R-:W-:Y:S02]  /*5220*/  ISETP.GT.U32.AND P6, PT, R14.reuse, R23, PT ;  /* 0x000000170e00720c */ /* 0x040fe40003fc4070 */
[----:B------:R-:W-:-:S02]  /*5230*/  ISETP.GT.U32.AND P5, PT, R14, R3, PT ;  /* 0x000000030e00720c */ /* 0x000fc40003fa4070 */
[----:B------:R-:W-:Y:S01]  /*5240*/  ISETP.GE.AND P1, PT, R16, RZ, PT ;  /* 0x000000ff1000720c */ /* 0x000fe20003f26270 */
[----:B0-----:R-:W-:-:S08]  /*5250*/  VIADD R18, R20, 0xffffffe ;  /* 0x0ffffffe14127836 */ /* 0x001fd00000000000 */
[----:B------:R-:W-:Y:S02]  /*5260*/  @!P6 IMAD.IADD R23, R23, 0x1, -R14 ;  /* 0x000000011717e824 */ /* 0x000fe400078e0a0e */
[-C--:B------:R-:W-:Y:S01]  /*5270*/  @!P5 IADD3 R3, PT, PT, R3, -R14.reuse, RZ ;  /* 0x8000000e0303d210 */ /* 0x080fe20007ffe0ff */
[----:B------:R-:W-:Y:S02]  /*5280*/  @!P6 VIADD R2, R2, 0x1 ;  /* 0x000000010202e836 */ /* 0x000fe40000000000 */
[----:B------:R-:W-:Y:S01]  /*5290*/  @!P5 VIADD R5, R5, 0x1 ;  /* 0x000000010505d836 */ /* 0x000fe20000000000 */
[-C--:B------:R-:W-:Y:S02]  /*52a0*/  ISETP.GE.U32.AND P3, PT, R3, R14.reuse, PT ;  /* 0x0000000e0300720c */ /* 0x080fe40003f66070 */
[----:B------:R-:W-:Y:S01]  /*52b0*/  ISETP.GE.U32.AND P4, PT, R23, R14, PT ;  /* 0x0000000e1700720c */ /* 0x000fe20003f86070 */
[----:B------:R-:W0:Y:S01]  /*52c0*/  F2I.FTZ.U32.TRUNC.NTZ R3, R18 ;  /* 0x0000001200037305 */ /* 0x000e22000021f000 */
[----:B------:R-:W-:-:S02]  /*52d0*/  LOP3.LUT R14, R19, R10, RZ, 0x3c, !PT ;  /* 0x0000000a130e7212 */ /* 0x000fc400078e3cff */
[-C--:B------:R-:W-:Y:S02]  /*52e0*/  LOP3.LUT R23, RZ, R10.reuse, RZ, 0x33, !PT ;  /* 0x0000000aff177212 */ /* 0x080fe400078e33ff */
[----:B------:R-:W-:Y:S02]  /*52f0*/  ISETP.GE.AND P2, PT, R14, RZ, PT ;  /* 0x000000ff0e00720c */ /* 0x000fe40003f46270 */
[----:B------:R-:W-:-:S03]  /*5300*/  LOP3.LUT R14, RZ, R10, RZ, 0x33, !PT ;  /* 0x0000000aff0e7212 */ /* 0x000fc600078e33ff */
[----:B------:R-:W-:Y:S01]  /*5310*/  @P3 VIADD R5, R5, 0x1 ;  /* 0x0000000105053836 */ /* 0x000fe20000000000 */
[----:B------:R-:W-:Y:S02]  /*5320*/  ISETP.NE.AND P3, PT, R10, RZ, PT ;  /* 0x000000ff0a00720c */ /* 0x000fe40003f65270 */
[----:B------:R-:W-:Y:S01]  /*5330*/  @P4 IADD3 R2, PT, PT, R2, 0x1, RZ ;  /* 0x0000000102024810 */ /* 0x000fe20007ffe0ff */
[----:B0-----:R-:W-:-:S04]  /*5340*/  IMAD.MOV R25, RZ, RZ, -R3 ;  /* 0x000000ffff197224 */ /* 0x001fc800078e0a03 */
[----:B------:R-:W-:Y:S02]  /*5350*/  @!P2 IMAD.MOV R5, RZ, RZ, -R5 ;  /* 0x000000ffff05a224 */ /* 0x000fe400078e0a05 */
[----:B------:R-:W-:-:S03]  /*5360*/  @!P1 IMAD.MOV R2, RZ, RZ, -R2 ;  /* 0x000000ffff029224 */ /* 0x000fc600078e0a02 */
[----:B------:R-:W-:Y:S01]  /*5370*/  SEL R14, R14, R5, !P3 ;  /* 0x000000050e0e7207 */ /* 0x000fe20005800000 */
[----:B------:R-:W-:Y:S01]  /*5380*/  IMAD R5, R25, R4, RZ ;  /* 0x0000000419057224 */ /* 0x000fe200078e02ff */
[----:B------:R-:W-:Y:S01]  /*5390*/  SEL R16, R23, R2, !P3 ;  /* 0x0000000217107207 */ /* 0x000fe20005800000 */
[----:B------:R-:W-:Y:S01]  /*53a0*/  IMAD.MOV.U32 R2, RZ, RZ, RZ ;  /* 0x000000ffff027224 */ /* 0x000fe200078e00ff */
[----:B------:R-:W-:Y:S02]  /*53b0*/  IABS R20, R14 ;  /* 0x0000000e00147213 */ /* 0x000fe40000000000 */
[----:B------:R-:W-:Y:S01]  /*53c0*/  IABS R23, R16 ;  /* 0x0000001000177213 */ /* 0x000fe20000000000 */
[----:B------:R-:W-:-:S04]  /*53d0*/  IMAD.HI.U32 R18, R3, R5, R2 ;  /* 0x0000000503127227 */ /* 0x000fc800078e0002 */
[----:B------:R-:W-:Y:S02]  /*53e0*/  IMAD.MOV.U32 R5, RZ, RZ, R20 ;  /* 0x000000ffff057224 */ /* 0x000fe400078e0014 */
[----:B------:R-:W-:-:S04]  /*53f0*/  IMAD.HI.U32 R3, R18, R23, RZ ;  /* 0x0000001712037227 */ /* 0x000fc800078e00ff */
[----:B------:R-:W-:-:S04]  /*5400*/  IMAD.HI.U32 R2, R18, R5, RZ ;  /* 0x0000000512027227 */ /* 0x000fc800078e00ff */
[----:B------:R-:W-:Y:S01]  /*5410*/  IMAD.MOV R20, RZ, RZ, -R3 ;  /* 0x000000ffff147224 */ /* 0x000fe200078e0a03 */
[----:B------:R-:W-:-:S03]  /*5420*/  IADD3 R18, PT, PT, -R2, RZ, RZ ;  /* 0x000000ff02127210 */ /* 0x000fc60007ffe1ff */
[C---:B------:R-:W-:Y:S02]  /*5430*/  IMAD R23, R4.reuse, R20, R23 ;  /* 0x0000001404177224 */ /* 0x040fe400078e0217 */
[C---:B------:R-:W-:Y:S02]  /*5440*/  IMAD R5, R4.reuse, R18, R5 ;  /* 0x0000001204057224 */ /* 0x040fe400078e0205 */
[----:B------:R-:W-:Y:S01]  /*5450*/  IMAD.MOV R18, RZ, RZ, -R21 ;  /* 0x000000ffff127224 */ /* 0x000fe200078e0a15 */
[C---:B------:R-:W-:Y:S01]  /*5460*/  ISETP.GT.U32.AND P6, PT, R4.reuse, R23, PT ;  /* 0x000000170400720c */ /* 0x040fe20003fc4070 */
[----:B------:R-:W-:Y:S01]  /*5470*/  IMAD.MOV R20, RZ, RZ, -R16 ;  /* 0x000000ffff147224 */ /* 0x000fe200078e0a10 */
[----:B------:R-:W-:Y:S01]  /*5480*/  ISETP.GT.U32.AND P5, PT, R4, R5, PT ;  /* 0x000000050400720c */ /* 0x000fe20003fa4070 */
[----:B------:R-:W-:Y:S02]  /*5490*/  IMAD R18, R12, R18, R11 ;  /* 0x000000120c127224 */ /* 0x000fe400078e020b */
[----:B------:R-:W-:-:S08]  /*54a0*/  IMAD R20, R10, R20, R21 ;  /* 0x000000140a147224 */ /* 0x000fd000078e0215 */
        /* <DEDUP_REMOVED lines=13> */
[----:B------:R-:W-:Y:S02]  /*5580*/  @P4 VIADD R3, R3, 0x1 ;  /* 0x0000000103034836 */ /* 0x000fe40000000000 */
[----:B------:R-:W-:Y:S02]  /*5590*/  IMAD R8, R15, R4, R8 ;  /* 0x000000040f087224 */ /* 0x000fe400078e0208 */
[----:B------:R-:W-:Y:S01]  /*55a0*/  @P3 VIADD R2, R2, 0x1 ;  /* 0x0000000102023836 */ /* 0x000fe20000000000 */
[----:B------:R-:W-:Y:S01]  /*55b0*/  ISETP.NE.AND P3, PT, R13, RZ, PT ;  /* 0x000000ff0d00720c */ /* 0x000fe20003f65270 */
[----:B------:R-:W-:-:S02]  /*55c0*/  IMAD.MOV.U32 R4, RZ, RZ, R3 ;  /* 0x000000ffff047224 */ /* 0x000fc400078e0003 */
[----:B------:R-:W-:Y:S01]  /*55d0*/  IMAD.MOV R3, RZ, RZ, -R19 ;  /* 0x000000ffff037224 */ /* 0x000fe200078e0a13 */
[----:B------:R-:W-:Y:S01]  /*55e0*/  @!P2 IADD3 R2, PT, PT, -R2, RZ, RZ ;  /* 0x000000ff0202a210 */ /* 0x000fe20007ffe1ff */
[----:B------:R-:W-:Y:S02]  /*55f0*/  @!P1 IMAD.MOV R4, RZ, RZ, -R4 ;  /* 0x000000ffff049224 */ /* 0x000fe400078e0a04 */
[----:B------:R-:W-:Y:S01]  /*5600*/  IMAD R17, R12, R3, R17 ;  /* 0x000000030c117224 */ /* 0x000fe200078e0211 */
[----:B------:R-:W-:Y:S01]  /*5610*/  SEL R3, R23, R2, !P3 ;  /* 0x0000000217037207 */ /* 0x000fe20005800000 */
[----:B------:R-:W-:Y:S01]  /*5620*/  IMAD R15, R15, R5, R0 ;  /* 0x000000050f0f7224 */ /* 0x000fe200078e0200 */
[----:B------:R-:W-:Y:S01]  /*5630*/  SEL R2, R23, R4, !P3 ;  /* 0x0000000417027207 */ /* 0x000fe20005800000 */
[----:B------:R-:W-:Y:S02]  /*5640*/  IMAD.MOV R4, RZ, RZ, -R14 ;  /* 0x000000ffff047224 */ /* 0x000fe400078e0a0e */
[----:B------:R-:W-:Y:S01]  /*5650*/  IMAD.MOV R5, RZ, RZ, -R3 ;  /* 0x000000ffff057224 */ /* 0x000fe200078e0a03 */
[----:B------:R-:W-:Y:S01]  /*5660*/  IADD3 R22, PT, PT, -R2, RZ, RZ ;  /* 0x000000ff02167210 */ /* 0x000fe20007ffe1ff */
[----:B------:R-:W-:-:S02]  /*5670*/  IMAD R4, R10, R4, R19 ;  /* 0x000000040a047224 */ /* 0x000fc400078e0213 */
[----:B------:R-:W-:Y:S02]  /*5680*/  IMAD R14, R13, R5, R14 ;  /* 0x000000050d0e7224 */ /* 0x000fe400078e020e */
[----:B------:R-:W-:Y:S02]  /*5690*/  IMAD R15, R15, UR15, RZ ;  /* 0x0000000f0f0f7c24 */ /* 0x000fe4000f8e02ff */
[----:B------:R-:W-:Y:S02]  /*56a0*/  IMAD R8, R8, UR15, RZ ;  /* 0x0000000f08087c24 */ /* 0x000fe4000f8e02ff */
[----:B------:R-:W-:Y:S01]  /*56b0*/  IMAD R17, R17, UR14, RZ ;  /* 0x0000000e11117c24 */ /* 0x000fe2000f8e02ff */
[----:B------:R-:W-:Y:S01]  /*56c0*/  SHF.R.S32.HI R12, RZ, 0x1f, R15 ;  /* 0x0000001fff0c7819 */ /* 0x000fe2000001140f */
[----:B------:R-:W-:Y:S01]  /*56d0*/  IMAD R4, R4, UR13, RZ ;  /* 0x0000000d04047c24 */ /* 0x000fe2000f8e02ff */
[----:B------:R-:W-:Y:S01]  /*56e0*/  SHF.R.S32.HI R11, RZ, 0x1f, R8 ;  /* 0x0000001fff0b7819 */ /* 0x000fe20000011408 */
[----:B------:R-:W-:-:S02]  /*56f0*/  IMAD R10, R18, UR14, RZ ;  /* 0x0000000e120a7c24 */ /* 0x000fc4000f8e02ff */
        /* <DEDUP_REMOVED lines=34> */
.L_x_662:
[----:B------:R-:W-:Y:S05]  /*5920*/  EXIT ;  /* 0x000000000000794d */ /* 0x000fea0003800000 */
.L_x_656:
        /* <DEDUP_REMOVED lines=20> */
[----:B------:R-:W-:Y:S02]  /*5a70*/  MOV R4, RZ ;  /* 0x000000ff00047202 */ /* 0x000fe40000000f00 */
        /* <DEDUP_REMOVED lines=17> */
.L_x_665:
[----:B------:R-:W-:Y:S02]  /*5b90*/  MOV R13, UR5 ;  /* 0x00000005000d7c02 */ /* 0x000fe40008000f00 */
[----:B------:R-:W-:-:S07]  /*5ba0*/  MOV R10, 0x5bc0 ;  /* 0x00005bc0000a7802 */ /* 0x000fce0000000f00 */
[----:B------:R-:W-:Y:S05]  /*5bb0*/  CALL.REL.NOINC `($__internal_23_$__cuda_sm20_div_u64) ;  /* 0x0000001800407944 */ /* 0x000fea0003c00000 */
.L_x_666:
[----:B------:R-:W-:Y:S05]  /*5bc0*/  BSYNC.RECONVERGENT B0 ;  /* 0x0000000000007941 */ /* 0x000fea0003800200 */
.L_x_664:
        /* <DEDUP_REMOVED lines=43> */
[----:B-----5:R-:W-:-:S03]  /*5e80*/  IMAD.MOV R10, RZ, RZ, -R13 ;  /* 0x000000ffff0a7224 */ /* 0x020fc600078e0a0d */
[----:B------:R-:W-:Y:S01]  /*5e90*/  @!P3 IADD3 R5, PT, PT, -R5, RZ, RZ ;  /* 0x000000ff0505b210 */ /* 0x000fe20007ffe1ff */
[----:B------:R-:W-:Y:S01]  /*5ea0*/  IMAD R9, R10, R7, RZ ;  /* 0x000000070a097224 */ /* 0x000fe200078e02ff */
[----:B------:R-:W-:Y:S02]  /*5eb0*/  @!P1 LOP3.LUT R5, RZ, R3, RZ, 0x33, !PT ;  /* 0x00000003ff059212 */ /* 0x000fe400078e33ff */
[----:B0-----:R-:W-:Y:S01]  /*5ec0*/  IABS R14, R6 ;  /* 0x00000006000e7213 */ /* 0x001fe20000000000 */
[----:B------:R-:W-:Y:S01]  /*5ed0*/  IMAD.HI.U32 R9, R13, R9, R12 ;  /* 0x000000090d097227 */ /* 0x000fe200078e000c */
[----:B------:R-:W-:-:S03]  /*5ee0*/  IABS R11, R5 ;  /* 0x00000005000b7213 */ /* 0x000fc60000000000 */
[----:B------:R-:W-:Y:S02]  /*5ef0*/  IMAD.MOV.U32 R10, RZ, RZ, R14 ;  /* 0x000000ffff0a7224 */ /* 0x000fe400078e000e */
[----:B------:R-:W-:Y:S02]  /*5f00*/  IMAD.MOV.U32 R12, RZ, RZ, R11 ;  /* 0x000000ffff0c7224 */ /* 0x000fe400078e000b */
[----:B------:R-:W0:Y:S02]  /*5f10*/  I2F.RP R14, R10 ;  /* 0x0000000a000e7306 */ /* 0x000e240000209400 */
        /* <DEDUP_REMOVED lines=8> */
[----:B------:R-:W-:Y:S02]  /*5fa0*/  ISETP.NE.AND P2, PT, R4, RZ, PT ;  /* 0x000000ff0400720c */ /* 0x000fe40003f45270 */
[----:B0-----:R-:W-:Y:S02]  /*5fb0*/  IADD3 R13, PT, PT, R14, 0xffffffe, RZ ;  /* 0x0ffffffe0e0d7810 */ /* 0x001fe40007ffe0ff */
[----:B------:R-:W-:Y:S01]  /*5fc0*/  ISETP.GE.U32.AND P1, PT, R12, R7, PT ;  /* 0x000000070c00720c */ /* 0x000fe20003f26070 */
[----:B------:R-:W-:Y:S01]  /*5fd0*/  HFMA2 R12, -RZ, RZ, 0, 0 ;  /* 0x00000000ff0c7431 */ /* 0x000fe200000001ff */
[----:B------:R-:W-:Y:S02]  /*5fe0*/  LOP3.LUT R7, R5, R4, RZ, 0x3c, !PT ;  /* 0x0000000405077212 */ /* 0x000fe400078e3cff */
[----:B------:R-:W0:Y:S02]  /*5ff0*/  F2I.FTZ.U32.TRUNC.NTZ R13, R13 ;  /* 0x0000000d000d7305 */ /* 0x000e24000021f000 */
[----:B------:R-:W-:-:S07]  /*6000*/  ISETP.GE.AND P3, PT, R7, RZ, PT ;  /* 0x000000ff0700720c */ /* 0x000fce0003f66270 */
[----:B------:R-:W-:-:S04]  /*6010*/  @P1 VIADD R11, R11, 0x1 ;  /* 0x000000010b0b1836 */ /* 0x000fc80000000000 */
        /* <DEDUP_REMOVED lines=19> */
[----:B------:R0:W3:Y:S01]  /*6150*/  F2I.FTZ.U32.TRUNC.NTZ R13, R12 ;  /* 0x0000000c000d7305 */ /* 0x0000e2000021f000 */
[----:B------:R-:W-:Y:S02]  /*6160*/  LOP3.LUT R10, R7, R6, RZ, 0x3c, !PT ;  /* 0x00000006070a7212 */ /* 0x000fe400078e3cff */
[----:B------:R-:W-:-:S02]  /*6170*/  ISETP.NE.AND P2, PT, R6, RZ, PT ;  /* 0x000000ff0600720c */ /* 0x000fc40003f45270 */
[----:B------:R-:W-:Y:S01]  /*6180*/  ISETP.GE.AND P3, PT, R10, RZ, PT ;  /* 0x000000ff0a00720c */ /* 0x000fe20003f66270 */
[----:B0-----:R-:W-:-:S05]  /*6190*/  IMAD.MOV.U32 R12, RZ, RZ, RZ ;  /* 0x000000ffff0c7224 */ /* 0x001fca00078e00ff */
[----:B------:R-:W-:Y:S01]  /*61a0*/  @P1 IADD3 R14, PT, PT, R14, 0x1, RZ ;  /* 0x000000010e0e1810 */ /* 0x000fe20007ffe0ff */
[----:B---3--:R-:W-:-:S06]  /*61b0*/  IMAD.MOV R10, RZ, RZ, -R13 ;  /* 0x000000ffff0a7224 */ /* 0x008fcc00078e0a0d */
[----:B------:R-:W-:Y:S01]  /*61c0*/  @!P3 IMAD.MOV R14, RZ, RZ, -R14 ;  /* 0x000000ffff0eb224 */ /* 0x000fe200078e0a0e */
[----:B------:R-:W-:Y:S01]  /*61d0*/  @!P2 LOP3.LUT R14, RZ, R6, RZ, 0x33, !PT ;  /* 0x00000006ff0ea212 */ /* 0x000fe200078e33ff */
[----:B------:R-:W-:-:S03]  /*61e0*/  IMAD R15, R10, R11, RZ ;  /* 0x0000000b0a0f7224 */ /* 0x000fc600078e02ff */
[----:B------:R-:W-:Y:S01]  /*61f0*/  IABS R10, R14 ;  /* 0x0000000e000a7213 */ /* 0x000fe20000000000 */
        /* <DEDUP_REMOVED lines=43> */
[----:B---3--:R-:W-:-:S05]  /*64b0*/  HADD2.F32 R10, -RZ, R10.H0_H0 ;  /* 0x2000000aff0a7230 */ /* 0x008fca0000004100 */
[----:B------:R-:W-:-:S05]  /*64c0*/  FADD.FTZ R10, RZ, R10 ;  /* 0x0000000aff0a7221 */ /* 0x000fca0000010000 */
[----:B------:R-:W-:-:S05]  /*64d0*/  F2FP.F16.F32.PACK_AB R10, RZ, R10 ;  /* 0x0000000aff0a723e */ /* 0x000fca00000000ff */
[----:B------:R0:W-:Y:S02]  /*64e0*/  STG.E.U16 desc[UR8][R4.64], R10 ;  /* 0x0000000a04007986 */ /* 0x0001e4000c101508 */
.L_x_668:
[----:B------:R-:W-:Y:S05]  /*64f0*/  BSYNC.RECONVERGENT B0 ;  /* 0x0000000000007941 */ /* 0x000fea0003800200 */
.L_x_667:
[----:B------:R-:W-:Y:S05]  /*6500*/  @!P0 EXIT ;  /* 0x000000000000894d */ /* 0x000fea0003800000 */
[----:B------:R-:W1:Y:S01]  /*6510*/  LDC R0, c[0x0][0x3c8] ;  /* 0x0000f200ff007b82 */ /* 0x000e620000000800 */
[----:B------:R-:W-:Y:S01]  /*6520*/  IMAD.MOV.U32 R12, RZ, RZ, RZ ;  /* 0x000000ffff0c7224 */ /* 0x000fe200078e00ff */
        /* <DEDUP_REMOVED lines=12> */
.L_x_670:
[----:B0-----:R-:W0:Y:S01]  /*65f0*/  LDC R10, c[0x0][0x3c4] ;  /* 0x0000f100ff0a7b82 */ /* 0x001e220000000800 */
[----:B-1----:R-:W-:-:S05]  /*6600*/  IABS R3, R8 ;  /* 0x0000000800037213 */ /* 0x002fca0000000000 */
[----:B------:R-:W-:Y:S02]  /*6610*/  IMAD.HI.U32 R12, R12, R3, RZ ;  /* 0x000000030c0c7227 */ /* 0x000fe400078e00ff */
[----:B------:R-:W1:Y:S03]  /*6620*/  LDC R11, c[0x0][0x3c8] ;  /* 0x0000f200ff0b7b82 */ /* 0x000e660000000800 */
[----:B------:R-:W-:-:S05]  /*6630*/  IADD3 R0, PT, PT, -R12, RZ, RZ ;  /* 0x000000ff0c007210 */ /* 0x000fca0007ffe1ff */
        /* <DEDUP_REMOVED lines=40> */
[----:B------:R-:W-:Y:S02]  /*68c0*/  IABS R14, R0 ;  /* 0x00000000000e7213 */ /* 0x000fe40000000000 */
[----:B-1----:R-:W-:Y:S01]  /*68d0*/  IADD3 R4, PT, PT, R12, 0xffffffe, RZ ;  /* 0x0ffffffe0c047810 */ /* 0x002fe20007ffe0ff */
[----:B------:R-:W-:Y:S02]  /*68e0*/  IMAD.MOV R12, RZ, RZ, -R5 ;  /* 0x000000ffff0c7224 */ /* 0x000fe400078e0a05 */
[----:B------:R-:W-:Y:S02]  /*68f0*/  @!P2 IMAD.IADD R3, R3, 0x1, -R20 ;  /* 0x000000010303a824 */ /* 0x000fe400078e0a14 */
[----:B------:R-:W-:Y:S02]  /*6900*/  @!P2 VIADD R2, R2, 0x1 ;  /* 0x000000010202a836 */ /* 0x000fe40000000000 */
[----:B------:R-:W-:Y:S01]  /*6910*/  IMAD R21, R12, R19, RZ ;  /* 0x000000130c157224 */ /* 0x000fe200078e02ff */
[----:B------:R-:W-:-:S02]  /*6920*/  ISETP.GE.U32.AND P1, PT, R3, R20, PT ;  /* 0x000000140300720c */ /* 0x000fc40003f26070 */
[----:B------:R1:W2:Y:S02]  /*6930*/  F2I.FTZ.U32.TRUNC.NTZ R3, R4 ;  /* 0x0000000400037305 */ /* 0x0002a4000021f000 */
[----:B-1----:R-:W-:-:S09]  /*6940*/  IMAD.MOV.U32 R4, RZ, RZ, RZ ;  /* 0x000000ffff047224 */ /* 0x002fd200078e00ff */
[----:B------:R-:W-:Y:S01]  /*6950*/  @P1 VIADD R2, R2, 0x1 ;  /* 0x0000000102021836 */ /* 0x000fe20000000000 */
[----:B------:R-:W-:Y:S01]  /*6960*/  ISETP.NE.AND P1, PT, R10, RZ, PT ;  /* 0x000000ff0a00720c */ /* 0x000fe20003f25270 */
[----:B------:R-:W-:Y:S01]  /*6970*/  IMAD.HI.U32 R12, R5, R21, R4 ;  /* 0x00000015050c7227 */ /* 0x000fe200078e0004 */
[----:B------:R-:W-:Y:S02]  /*6980*/  LOP3.LUT R4, RZ, R10, RZ, 0x33, !PT ;  /* 0x0000000aff047212 */ /* 0x000fe400078e33ff */
[----:B------:R-:W-:Y:S01]  /*6990*/  @!P3 IADD3 R2, PT, PT, -R2, RZ, RZ ;  /* 0x000000ff0202b210 */ /* 0x000fe20007ffe1ff */
[----:B--2---:R-:W-:Y:S01]  /*69a0*/  IMAD.MOV R16, RZ, RZ, -R3 ;  /* 0x000000ffff107224 */ /* 0x004fe200078e0a03 */
[----:B0-----:R-:W-:Y:S01]  /*69b0*/  IABS R21, R6 ;  /* 0x0000000600157213 */ /* 0x001fe20000000000 */
[----:B------:R-:W-:-:S03]  /*69c0*/  IMAD.HI.U32 R5, R12, R14, RZ ;  /* 0x0000000e0c057227 */ /* 0x000fc600078e00ff */
[----:B------:R-:W0:Y:S01]  /*69d0*/  I2F.RP R25, R21 ;  /* 0x0000001500197306 */ /* 0x000e220000209400 */
[----:B------:R-:W-:Y:S01]  /*69e0*/  IMAD R23, R16, R17, RZ ;  /* 0x0000001110177224 */ /* 0x000fe200078e02ff */
[----:B------:R-:W-:Y:S01]  /*69f0*/  SEL R16, R4, R2, !P1 ;  /* 0x0000000204107207 */ /* 0x000fe20004800000 */
[----:B------:R-:W-:-:S03]  /*6a00*/  IMAD.MOV.U32 R2, RZ, RZ, RZ ;  /* 0x000000ffff027224 */ /* 0x000fc600078e00ff */
[----:B------:R-:W-:Y:S01]  /*6a10*/  IABS R24, R16 ;  /* 0x0000001000187213 */ /* 0x000fe20000000000 */
[----:B------:R-:W-:-:S04]  /*6a20*/  IMAD.HI.U32 R18, R3, R23, R2 ;  /* 0x0000001703127227 */ /* 0x000fc800078e0002 */
[----:B------:R-:W-:Y:S02]  /*6a30*/  IMAD.MOV R3, RZ, RZ, -R5 ;  /* 0x000000ffff037224 */ /* 0x000fe400078e0a05 */
[----:B------:R-:W-:Y:S01]  /*6a40*/  IMAD.HI.U32 R2, R18, R24, RZ ;  /* 0x0000001812027227 */ /* 0x000fe200078e00ff */
[----:B0-----:R-:W0:Y:S03]  /*6a50*/  MUFU.RCP R25, R25 ;  /* 0x0000001900197308 */ /* 0x001e260000001000 */
[----:B------:R-:W-:Y:S02]  /*6a60*/  IMAD R3, R19, R3, R14 ;  /* 0x0000000313037224 */ /* 0x000fe400078e020e */
[----:B------:R-:W-:Y:S02]  /*6a70*/  IMAD.MOV.U32 R14, RZ, RZ, R19 ;  /* 0x000000ffff0e7224 */ /* 0x000fe400078e0013 */
[----:B------:R-:W-:-:S03]  /*6a80*/  IMAD.MOV R23, RZ, RZ, -R2 ;  /* 0x000000ffff177224 */ /* 0x000fc600078e0a02 */
[----:B------:R-:W-:Y:S01]  /*6a90*/  ISETP.GT.U32.AND P6, PT, R14, R3, PT ;  /* 0x000000030e00720c */ /* 0x000fe20003fc4070 */
[----:B------:R-:W-:-:S05]  /*6aa0*/  IMAD R24, R17, R23, R24 ;  /* 0x0000001711187224 */ /* 0x000fca00078e0218 */
[----:B------:R-:W-:-:S07]  /*6ab0*/  ISETP.GT.U32.AND P3, PT, R17, R24, PT ;  /* 0x000000181100720c */ /* 0x000fce0003f64070 */
[----:B------:R-:W-:Y:S01]  /*6ac0*/  @!P6 IMAD.IADD R3, R3, 0x1, -R19 ;  /* 0x000000010303e824 */ /* 0x000fe200078e0a13 */
[----:B0-----:R-:W-:Y:S01]  /*6ad0*/  IADD3 R19, PT, PT, R25, 0xffffffe, RZ ;  /* 0x0ffffffe19137810 */ /* 0x001fe20007ffe0ff */
[----:B------:R-:W-:-:S03]  /*6ae0*/  @!P6 VIADD R5, R5, 0x1 ;  /* 0x000000010505e836 */ /* 0x000fc60000000000 */
[----:B------:R-:W-:Y:S01]  /*6af0*/  ISETP.GE.U32.AND P2, PT, R3, R14, PT ;  /* 0x0000000e0300720c */ /* 0x000fe20003f46070 */
[----:B------:R-:W-:Y:S01]  /*6b00*/  @!P3 IMAD.IADD R24, R24, 0x1, -R17 ;  /* 0x000000011818b824 */ /* 0x000fe200078e0a11 */
[----:B------:R-:W-:Y:S01]  /*6b10*/  LOP3.LUT R3, R0, R11, RZ, 0x3c, !PT ;  /* 0x0000000b00037212 */ /* 0x000fe200078e3cff */
[----:B------:R-:W-:Y:S01]  /*6b20*/  @!P3 VIADD R2, R2, 0x1 ;  /* 0x000000010202b836 */ /* 0x000fe20000000000 */
[----:B------:R-:W-:Y:S02]  /*6b30*/  ISETP.NE.AND P3, PT, R7, RZ, PT ;  /* 0x000000ff0700720c */ /* 0x000fe40003f65270 */
[----:B------:R-:W-:Y:S02]  /*6b40*/  ISETP.GE.U32.AND P6, PT, R24, R17, PT ;  /* 0x000000111800720c */ /* 0x000fe40003fc6070 */
[----:B------:R-:W-:Y:S02]  /*6b50*/  LOP3.LUT R17, R16, R7, RZ, 0x3c, !PT ;  /* 0x0000000710117212 */ /* 0x000fe400078e3cff */
[----:B------:R-:W-:-:S02]  /*6b60*/  ISETP.GE.AND P5, PT, R3, RZ, PT ;  /* 0x000000ff0300720c */ /* 0x000fc40003fa6270 */
[----:B------:R0:W1:Y:S01]  /*6b70*/  F2I.FTZ.U32.TRUNC.NTZ R3, R19 ;  /* 0x0000001300037305 */ /* 0x000062000021f000 */
[----:B------:R-:W-:Y:S01]  /*6b80*/  @P2 VIADD R5, R5, 0x1 ;  /* 0x0000000105052836 */ /* 0x000fe20000000000 */
[----:B------:R-:W-:Y:S02]  /*6b90*/  ISETP.GE.AND P2, PT, R17, RZ, PT ;  /* 0x000000ff1100720c */ /* 0x000fe40003f46270 */
[----:B------:R-:W-:-:S03]  /*6ba0*/  IABS R17, R6 ;  /* 0x0000000600117213 */ /* 0x000fc60000000000 */
[----:B------:R-:W-:Y:S01]  /*6bb0*/  @P6 IADD3 R2, PT, PT, R2, 0x1, RZ ;  /* 0x0000000102026810 */ /* 0x000fe20007ffe0ff */
[----:B------:R-:W2:Y:S01]  /*6bc0*/  I2F.RP R25, R17 ;  /* 0x0000001100197306 */ /* 0x000ea20000209400 */
[----:B0-----:R-:W-:Y:S02]  /*6bd0*/  LOP3.LUT R19, RZ, R7, RZ, 0x33, !PT ;  /* 0x00000007ff137212 */ /* 0x001fe400078e33ff */
[----:B------:R-:W-:-:S04]  /*6be0*/  @!P5 IMAD.MOV R5, RZ, RZ, -R5 ;  /* 0x000000ffff05d224 */ /* 0x000fc800078e0a05 */
[----:B------:R-:W-:Y:S01]  /*6bf0*/  @!P2 IMAD.MOV R2, RZ, RZ, -R2 ;  /* 0x000000ffff02a224 */ /* 0x000fe200078e0a02 */
[----:B------:R-:W-:Y:S01]  /*6c00*/  SEL R15, R15, R5, !P4 ;  /* 0x000000050f0f7207 */ /* 0x000fe20006000000 */
[----:B-1----:R-:W-:-:S03]  /*6c10*/  IMAD.MOV R24, RZ, RZ, -R3 ;  /* 0x000000ffff187224 */ /* 0x002fc600078e0a03 */
[----:B------:R-:W-:Y:S01]  /*6c20*/  SEL R19, R19, R2, !P3 ;  /* 0x0000000213137207 */ /* 0x000fe20005800000 */
[----:B------:R-:W-:Y:S01]  /*6c30*/  IMAD R23, R24, R21, RZ ;  /* 0x0000001518177224 */ /* 0x000fe200078e02ff */
[----:B------:R-:W-:Y:S01]  /*6c40*/  IABS R5, R15 ;  /* 0x0000000f00057213 */ /* 0x000fe20000000000 */
[----:B------:R-:W-:Y:S01]  /*6c50*/  IMAD.MOV.U32 R2, RZ, RZ, RZ ;  /* 0x000000ffff027224 */ /* 0x000fe200078e00ff */
[----:B------:R-:W-:Y:S01]  /*6c60*/  IABS R24, R19 ;  /* 0x0000001300187213 */ /* 0x000fe20000000000 */
[----:B--2---:R-:W0:Y:S02]  /*6c70*/  MUFU.RCP R25, R25 ;  /* 0x0000001900197308 */ /* 0x004e240000001000 */
[----:B------:R-:W-:-:S04]  /*6c80*/  IMAD.HI.U32 R23, R3, R23, R2 ;  /* 0x0000001703177227 */ /* 0x000fc800078e0002 */
[----:B------:R-:W-:-:S04]  /*6c90*/  IMAD.HI.U32 R2, R22, R5, RZ ;  /* 0x0000000516027227 */ /* 0x000fc800078e00ff */
[----:B------:R-:W-:Y:S02]  /*6ca0*/  IMAD.MOV R3, RZ, RZ, -R2 ;  /* 0x000000ffff037224 */ /* 0x000fe400078e0a02 */
[----:B------:R-:W-:-:S04]  /*6cb0*/  IMAD.HI.U32 R22, R23, R24, RZ ;  /* 0x0000001817167227 */ /* 0x000fc800078e00ff */
        /* <DEDUP_REMOVED lines=8> */
[----:B------:R-:W-:Y:S01]  /*6d40*/  @!P5 IADD3 R5, PT, PT, R5, -R20, RZ ;  /* 0x800000140505d210 */ /* 0x000fe20007ffe0ff */
[----:B------:R-:W-:-:S03]  /*6d50*/  @!P5 VIADD R2, R2, 0x1 ;  /* 0x000000010202d836 */ /* 0x000fc60000000000 */
[----:B------:R-:W-:Y:S01]  /*6d60*/  ISETP.GE.U32.AND P6, PT, R5, R20, PT ;  /* 0x000000140500720c */ /* 0x000fe20003fc6070 */
[----:B0-----:R-:W-:Y:S01]  /*6d70*/  VIADD R5, R25, 0xffffffe ;  /* 0x0ffffffe19057836 */ /* 0x001fe20000000000 */
[----:B------:R-:W-:Y:S01]  /*6d80*/  @!P2 IADD3 R22, PT, PT, R22, 0x1, RZ ;  /* 0x000000011616a810 */ /* 0x000fe20007ffe0ff */
[----:B------:R-:W-:Y:S01]  /*6d90*/  @!P2 IMAD.IADD R24, R24, 0x1, -R21 ;  /* 0x000000011818a824 */ /* 0x000fe200078e0a15 */
[----:B------:R-:W-:-:S03]  /*6da0*/  IABS R25, R7 ;  /* 0x0000000700197213 */ /* 0x000fc60000000000 */
[----:B------:R-:W0:Y:S01]  /*6db0*/  F2I.FTZ.U32.TRUNC.NTZ R5, R5 ;  /* 0x0000000500057305 */ /* 0x000e22000021f000 */
[----:B------:R-:W-:-:S05]  /*6dc0*/  ISETP.GE.U32.AND P5, PT, R24, R21, PT ;  /* 0x000000151800720c */ /* 0x000fca0003fa6070 */
[----:B------:R-:W-:Y:S01]  /*6dd0*/  @P6 VIADD R2, R2, 0x1 ;  /* 0x0000000102026836 */ /* 0x000fe20000000000 */
[----:B------:R-:W-:-:S03]  /*6de0*/  ISETP.GE.AND P6, PT, R3, RZ, PT ;  /* 0x000000ff0300720c */ /* 0x000fc60003fc6270 */
[----:B------:R-:W-:-:S04]  /*6df0*/  @!P4 IMAD.MOV R2, RZ, RZ, -R2 ;  /* 0x000000ffff02c224 */ /* 0x000fc800078e0a02 */
        /* <DEDUP_REMOVED lines=34> */
[----:B------:R-:W-:-:S05]  /*7020*/  IMAD.HI.U32 R24, R24, R18, RZ ;  /* 0x0000001218187227 */ /* 0x000fca00078e00ff */
[----:B0-----:R-:W-:-:S05]  /*7030*/  IADD3 R5, PT, PT, -R24, RZ, RZ ;  /* 0x000000ff18057210 */ /* 0x001fca0007ffe1ff */
[----:B------:R-:W-:Y:S02]  /*7040*/  IMAD R18, R17, R5, R18 ;  /* 0x0000000511127224 */ /* 0x000fe400078e0212 */
[----:B------:R-:W-:-:S03]  /*7050*/  IMAD.MOV R5, RZ, RZ, -R13 ;  /* 0x000000ffff057224 */ /* 0x000fc600078e0a0d */
[----:B------:R-:W-:Y:S01]  /*7060*/  ISETP.GT.U32.AND P3, PT, R17, R18, PT ;  /* 0x000000121100720c */ /* 0x000fe20003f64070 */
[----:B------:R-:W-:Y:S02]  /*7070*/  IMAD R5, R11, R5, R8 ;  /* 0x000000050b057224 */ /* 0x000fe400078e0208 */
[----:B------:R-:W-:Y:S02]  /*7080*/  IMAD R8, R7, R19, R16 ;  /* 0x0000001307087224 */ /* 0x000fe400078e0210 */
[----:B------:R-:W-:Y:S02]  /*7090*/  IMAD R5, R5, UR15, RZ ;  /* 0x0000000f05057c24 */ /* 0x000fe4000f8e02ff */
[----:B------:R-:W-:-:S06]  /*70a0*/  IMAD R8, R8, UR13, RZ ;  /* 0x0000000d08087c24 */ /* 0x000fcc000f8e02ff */
[----:B------:R-:W-:Y:S02]  /*70b0*/  @!P3 IMAD.IADD R18, R18, 0x1, -R17 ;  /* 0x000000011212b824 */ /* 0x000fe400078e0a11 */
        /* <DEDUP_REMOVED lines=8> */
[----:B------:R-:W-:Y:S02]  /*7140*/  @P2 IADD3 R24, PT, PT, R24, 0x1, RZ ;  /* 0x0000000118182810 */ /* 0x000fe40007ffe0ff */
[----:B------:R-:W-:Y:S02]  /*7150*/  IADD3 R5, P2, P3, R8, R13, R5 ;  /* 0x0000000d08057210 */ /* 0x000fe40007b5e005 */
[----:B------:R-:W-:Y:S02]  /*7160*/  SHF.R.S32.HI R13, RZ, 0x1f, R13 ;  /* 0x0000001fff0d7819 */ /* 0x000fe4000001140d */
[----:B------:R-:W-:Y:S01]  /*7170*/  @!P4 IMAD.MOV R24, RZ, RZ, -R24 ;  /* 0x000000ffff18c224 */ /* 0x000fe200078e0a18 */
[----:B------:R-:W-:-:S04]  /*7180*/  SHF.R.S32.HI R8, RZ, 0x1f, R8 ;  /* 0x0000001fff087819 */ /* 0x000fc80000011408 */
[----:B------:R-:W-:Y:S02]  /*7190*/  SEL R21, R21, R24, !P1 ;  /* 0x0000001815157207 */ /* 0x000fe40004800000 */
[----:B------:R-:W-:Y:S02]  /*71a0*/  IADD3.X R8, PT, PT, R8, R13, R16, P2, P3 ;  /* 0x0000000d08087210 */ /* 0x000fe400017e6410 */
[----:B------:R-:W-:Y:S01]  /*71b0*/  IADD3 R16, P1, P2, R22, R5, R23 ;  /* 0x0000000516107210 */ /* 0x000fe20007a3e017 */
[----:B------:R-:W-:Y:S01]  /*71c0*/  IMAD.MOV R13, RZ, RZ, -R21 ;  /* 0x000000ffff0d7224 */ /* 0x000fe200078e0a15 */
[----:B------:R-:W-:Y:S02]  /*71d0*/  SHF.R.S32.HI R22, RZ, 0x1f, R22 ;  /* 0x0000001fff167819 */ /* 0x000fe40000011416 */
[----:B------:R-:W-:Y:S01]  /*71e0*/  SHF.R.S32.HI R23, RZ, 0x1f, R23 ;  /* 0x0000001fff177819 */ /* 0x000fe20000011417 */
[----:B------:R-:W-:-:S03]  /*71f0*/  IMAD R13, R6, R13, R25 ;  /* 0x0000000d060d7224 */ /* 0x000fc600078e0219 */
[----:B------:R-:W-:Y:S01]  /*7200*/  IADD3.X R23, PT, PT, R22, R8, R23, P1, P2 ;  /* 0x0000000816177210 */ /* 0x000fe20000fe4417 */
[----:B------:R-:W-:-:S04]  /*7210*/  IMAD.WIDE R2, R13, 0x2, R2 ;  /* 0x000000020d027825 */ /* 0x000fc800078e0202 */
[----:B--2---:R-:W-:-:S05]  /*7220*/  HADD2.F32 R4, -RZ, R4.H0_H0 ;  /* 0x20000004ff047230 */ /* 0x004fca0000004100 */
[----:B------:R-:W-:Y:S01]  /*7230*/  FADD.FTZ R5, RZ, R4 ;  /* 0x00000004ff057221 */ /* 0x000fe20000010000 */
[----:B------:R-:W-:-:S04]  /*7240*/  LEA R4, P1, R16, UR10, 0x1 ;  /* 0x0000000a10047c11 */ /* 0x000fc8000f8208ff */
[----:B------:R-:W-:Y:S02]  /*7250*/  F2FP.F16.F32.PACK_AB R8, RZ, R5 ;  /* 0x00000005ff08723e */ /* 0x000fe400000000ff */
        /* <DEDUP_REMOVED lines=29> */
[----:B--2---:R-:W-:-:S05]  /*7430*/  HADD2.F32 R2, -RZ, R2.H0_H0 ;  /* 0x20000002ff027230 */ /* 0x004fca0000004100 */
[----:B------:R-:W-:Y:S01]  /*7440*/  FADD.FTZ R3, RZ, R2 ;  /* 0x00000002ff037221 */ /* 0x000fe20000010000 */
[----:B------:R-:W-:-:S04]  /*7450*/  LEA R2, P1, R5, UR10, 0x1 ;  /* 0x0000000a05027c11 */ /* 0x000fc8000f8208ff */
[----:B------:R-:W-:Y:S02]  /*7460*/  F2FP.F16.F32.PACK_AB R4, RZ, R3 ;  /* 0x00000003ff04723e */ /* 0x000fe400000000ff */
[----:B------:R-:W-:-:S05]  /*7470*/  LEA.HI.X R3, R5, UR11, R6, 0x1, P1 ;  /* 0x0000000b05037c11 */ /* 0x000fca00088f0c06 */
[----:B------:R1:W-:Y:S01]  /*7480*/  STG.E.U16 desc[UR8][R2.64], R4 ;  /* 0x0000000402007986 */ /* 0x0003e2000c101508 */
[----:B------:R-:W-:Y:S05]  /*7490*/  @!P0 BRA `(.L_x_670) ;  /* 0xfffffff000548947 */ /* 0x000fea000383ffff */
[----:B------:R-:W-:Y:S05]  /*74a0*/  BSYNC.RECONVERGENT B0 ;  /* 0x0000000000007941 */ /* 0x000fea0003800200 */
.L_x_669:
[----:B------:R-:W-:Y:S05]  /*74b0*/  EXIT ;  /* 0x000000000000794d */ /* 0x000fea0003800000 */
        .weak           $__internal_23_$__cuda_sm20_div_u64
        .type           $__internal_23_$__cuda_sm20_div_u64,@function
        .size           $__internal_23_$__cuda_sm20_div_u64,(.L_x_879 - $__internal_23_$__cuda_sm20_div_u64)
$__internal_23_$__cuda_sm20_div_u64:
        /* <DEDUP_REMOVED lines=71> */
[----:B------:R-:W-:Y:S06]  /*7930*/  RET.REL.NODEC R10 `(_ZN2at6native51_GLOBAL__N__11011a27_18_DepthwiseConv3d_cu_35e0c7b528conv_depthwise3d_cuda_kernelIN3c104HalfEfLin1ELin1ELin1ELi1ELi1ELi1EEEvNS_27GenericPackedTensorAccessorIKT_Lm5ENS_16DefaultPtrTraitsEiEENS5_IS6_Lm5ES8_iEES9_PS7_iiiiiiiii) ;  /* 0xffffff840ab07950 */ /* 0x000fec0003c3ffff */
.L_x_671:
        /* <DEDUP_REMOVED lines=12> */
.L_x_879:


//--------------------- .text._ZN2at6native51_GLOBAL__N__11011a27_18_DepthwiseConv3d_cu_35e0c7b528conv_depthwise3d_cuda_kernelIN3c104HalfEfLi3ELi3ELi3ELi1ELi1ELi1EEEvNS_27GenericPackedTensorAccessorIKT_Lm5ENS_16DefaultPtrTraitsEiEENS5_IS6_Lm5ES8_iEES9_PS7_iiiiiiiii --------------------------
	.section	.text._ZN2at6native51_GLOBAL__N__11011a27_18_DepthwiseConv3d_cu_35e0c7b528conv_depthwise3d_cuda_kernelIN3c104HalfEfLi3ELi3ELi3ELi1ELi1ELi1EEEvNS_27GenericPackedTensorAccessorIKT_Lm5ENS_16DefaultPtrTraitsEiEENS5_IS6_Lm5ES8_iEES9_PS7_iiiiiiiii,"ax",@progbits
	.align	128
.text._ZN2at6native51_GLOBAL__N__11011a27_18_DepthwiseConv3d_cu_35e0c7b528conv_depthwise3d_cuda_kernelIN3c104HalfEfLi3ELi3ELi3ELi1ELi1ELi1EEEvNS_27GenericPackedTensorAccessorIKT_Lm5ENS_16DefaultPtrTraitsEiEENS5_IS6_Lm5ES8_iEES9_PS7_iiiiiiiii:
        .type           _ZN2at6native51_GLOBAL__N__11011a27_18_DepthwiseConv3d_cu_35e0c7b528conv_depthwise3d_cuda_kernelIN3c104HalfEfLi3ELi3ELi3ELi1ELi1ELi1EEEvNS_27GenericPackedTensorAccessorIKT_Lm5ENS_16DefaultPtrTraitsEiEENS5_IS6_Lm5ES8_iEES9_PS7_iiiiiiiii,@function
        .size           _ZN2at6native51_GLOBAL__N__11011a27_18_DepthwiseConv3d_cu_35e0c7b528conv_depthwise3d_cuda_kernelIN3c104HalfEfLi3ELi3ELi3ELi1ELi1ELi1EEEvNS_27GenericPackedTensorAccessorIKT_Lm5ENS_16DefaultPtrTraitsEiEENS5_IS6_Lm5ES8_iEES9_PS7_iiiiiiiii,(.L_x_881 - _ZN2at6native51_GLOBAL__N__11011a27_18_DepthwiseConv3d_cu_35e0c7b528conv_depthwise3d_cuda_kernelIN3c104HalfEfLi3ELi3ELi3ELi1ELi1ELi1EEEvNS_27GenericPackedTensorAccessorIKT_Lm5ENS_16DefaultPtrTraitsEiEENS5_IS6_Lm5ES8_iEES9_PS7_iiiiiiiii)
        .other          _ZN2at6native51_GLOBAL__N__11011a27_18_DepthwiseConv3d_cu_35e0c7b528conv_depthwise3d_cuda_kernelIN3c104HalfEfLi3ELi3ELi3ELi1ELi1ELi1EEEvNS_27GenericPackedTensorAccessorIKT_Lm5ENS_16DefaultPtrTraitsEiEENS5_IS6_Lm5ES8_iEES9_PS7_iiiiiiiii,@"STO_CUDA_ENTRY STV_DEFAULT"
_ZN2at6native51_GLOBAL__N__11011a27_18_DepthwiseConv3d_cu_35e0c7b528conv_depthwise3d_cuda_kernelIN3c104HalfEfLi3ELi3ELi3ELi1ELi1ELi1EEEvNS_27GenericPackedTensorAccessorIKT_Lm5ENS_16DefaultPtrTraitsEiEENS5_IS6_Lm5ES8_iEES9_PS7_iiiiiiiii:
        /* <DEDUP_REMOVED lines=66> */
.L_x_674:
        /* <DEDUP_REMOVED lines=159> */
[----:B------:R-:W-:-:S02]  /*0e10*/  IADD3 R16, P3, P4, R15, R17, R0 ;  /* 0x000000110f107210 */ /* 0x000fc40007c7e000 */
[----:B------:R-:W-:Y:S01]  /*0e20*/  ISETP.GE.OR P2, PT, R7, UR16, P2 ;  /* 0x0000001007007c0c */ /* 0x000fe20009746670 */
        /* <DEDUP_REMOVED lines=26> */
[----:B--2---:R-:W-:Y:S02]  /*0fd0*/  HADD2.F32 R27, -RZ, R24.H0_H0 ;  /* 0x20000018ff1b7230 */ /* 0x004fe40000004100 */
[----:B----4-:R-:W-:Y:S02]  /*0fe0*/  HADD2.F32 R16, -RZ, R16.H0_H0 ;  /* 0x20000010ff107230 */ /* 0x010fe40000004100 */
[----:B-----5:R-:W-:Y:S02]  /*0ff0*/  @!P1 HADD2.F32 R25, -RZ, R0.H0_H0 ;  /* 0x20000000ff199230 */ /* 0x020fe40000004100 */
[----:B------:R-:W-:-:S03]  /*1000*/  IMAD.MOV.U32 R0, RZ, RZ, RZ ;  /* 0x000000ffff007224 */ /* 0x000fc600078e00ff */
[----:B------:R-:W-:Y:S01]  /*1010*/  @!P1 FFMA.FTZ R0, R16, R25, RZ ;  /* 0x0000001910009223 */ /* 0x000fe200000100ff */
[----:B---3--:R-:W-:Y:S01]  /*1020*/  @!P2 HADD2.F32 R25, -RZ, R26.H0_H0 ;  /* 0x2000001aff19a230 */ /* 0x008fe20000004100 */
[----:B------:R-:W-:-:S04]  /*1030*/  ISETP.GE.OR P1, PT, R20, UR17, P5 ;  /* 0x0000001114007c0c */ /* 0x000fc8000af26670 */
[----:B------:R-:W-:Y:S01]  /*1040*/  @!P2 FFMA.FTZ R0, R27, R25, R0 ;  /* 0x000000191b00a223 */ /* 0x000fe20000010000 */
[C---:B------:R-:W-:Y:S02]  /*1050*/  ISETP.LT.OR P2, PT, R10.reuse, -0x1, !P4 ;  /* 0xffffffff0a00780c */ /* 0x040fe40006741670 */
[----:B------:R-:W-:Y:S01]  /*1060*/  ISETP.GE.OR P1, PT, R10, UR18, P1 ;  /* 0x000000120a007c0c */ /* 0x000fe20008f26670 */
[----:B------:R-:W-:Y:S01]  /*1070*/  IMAD.U32 R25, RZ, RZ, UR18 ;  /* 0x00000012ff197e24 */ /* 0x000fe2000f8e00ff */
[----:B------:R-:W-:Y:S01]  /*1080*/  ISETP.GE.OR P2, PT, R7, UR16, P2 ;  /* 0x0000001007007c0c */ /* 0x000fe20009746670 */
[----:B------:R-:W-:Y:S01]  /*1090*/  IMAD.U32 R16, RZ, RZ, UR9 ;  /* 0x00000009ff107e24 */ /* 0x000fe2000f8e00ff */
[----:B0-----:R-:W-:Y:S01]  /*10a0*/  LEA R14, P5, R29, R14, 0x1 ;  /* 0x0000000e1d0e7211 */ /* 0x001fe200078a08ff */
[----:B------:R-:W-:Y:S01]  /*10b0*/  HADD2.F32 R21, -RZ, R21.H0_H0 ;  /* 0x20000015ff157230 */ /* 0x000fe20000004100 */
[----:B------:R-:W-:Y:S01]  /*10c0*/  ISETP.GE.OR P2, PT, R20, UR17, P2 ;  /* 0x0000001114007c0c */ /* 0x000fe20009746670 */
[----:B------:R-:W-:Y:S01]  /*10d0*/  @!P3 HADD2.F32 R17, -RZ, R17.H0_H0 ;  /* 0x20000011ff11b230 */ /* 0x000fe20000004100 */
[----:B------:R-:W-:-:S02]  /*10e0*/  LEA.HI.X R15, R25, R15, R16, 0x1, P5 ;  /* 0x0000000f190f7211 */ /* 0x000fc400028f0c10 */
[----:B------:R-:W-:Y:S01]  /*10f0*/  ISETP.GE.OR P2, PT, R23, UR18, P2 ;  /* 0x0000001217007c0c */ /* 0x000fe20009746670 */
[----:B------:R-:W2:Y:S01]  /*1100*/  LDG.E.U16 R25, desc[UR10][R12.64+0x8] ;  /* 0x0000080a0c197981 */ /* 0x000ea2000c1e1500 */
[----:B------:R-:W-:-:S03]  /*1110*/  @!P3 FFMA.FTZ R0, R21, R17, R0 ;  /* 0x000000111500b223 */ /* 0x000fc60000010000 */
[----:B------:R-:W3:Y:S04]  /*1120*/  LDG.E.U16 R21, desc[UR10][R12.64+0x6] ;  /* 0x0000060a0c157981 */ /* 0x000ee8000c1e1500 */
[----:B------:R-:W4:Y:S01]  /*1130*/  @!P1 LDG.E.U16 R24, desc[UR10][R14.64] ;  /* 0x0000000a0e189981 */ /* 0x000f22000c1e1500 */
[----:B------:R-:W-:-:S03]  /*1140*/  ISETP.LT.OR P4, PT, R10, -0x2, !P4 ;  /* 0xfffffffe0a00780c */ /* 0x000fc60006781670 */
[----:B------:R-:W5:Y:S01]  /*1150*/  @!P2 LDG.E.U16 R26, desc[UR10][R14.64+0x2] ;  /* 0x0000020a0e1aa981 */ /* 0x000f62000c1e1500 */
[----:B------:R-:W-:-:S03]  /*1160*/  ISETP.GE.OR P4, PT, R7, UR16, P4 ;  /* 0x0000001007007c0c */ /* 0x000fc6000a786670 */
[----:B------:R-:W5:Y:S01]  /*1170*/  LDG.E.U16 R17, desc[UR10][R12.64+0xa] ;  /* 0x00000a0a0c117981 */ /* 0x000f62000c1e1500 */
[----:B------:R-:W-:-:S04]  /*1180*/  ISETP.GE.OR P4, PT, R20, UR17, P4 ;  /* 0x0000001114007c0c */ /* 0x000fc8000a786670 */
[----:B------:R-:W-:-:S13]  /*1190*/  ISETP.GE.OR P4, PT, R5, UR18, P4 ;  /* 0x0000001205007c0c */ /* 0x000fda000a786670 */
[----:B------:R0:W5:Y:S01]  /*11a0*/  @!P4 LDG.E.U16 R16, desc[UR10][R14.64+0x4] ;  /* 0x0000040a0e10c981 */ /* 0x000162000c1e1500 */
[----:B------:R-:W-:Y:S01]  /*11b0*/  ISETP.GT.AND P3, PT, R22, -0x3, PT ;  /* 0xfffffffd1600780c */ /* 0x000fe20003f64270 */
[----:B---3--:R-:W-:Y:S02]  /*11c0*/  HADD2.F32 R27, -RZ, R21.H0_H0 ;  /* 0x20000015ff1b7230 */ /* 0x008fe40000004100 */
[----:B----4-:R-:W-:-:S05]  /*11d0*/  @!P1 HADD2.F32 R21, -RZ, R24.H0_H0 ;  /* 0x20000018ff159230 */ /* 0x010fca0000004100 */
[----:B------:R-:W-:Y:S01]  /*11e0*/  @!P1 FFMA.FTZ R0, R27, R21, R0 ;  /* 0x000000151b009223 */ /* 0x000fe20000010000 */
[----:B------:R-:W-:Y:S01]  /*11f0*/  ISETP.GT.AND P1, PT, R7, -0x1, P3 ;  /* 0xffffffff0700780c */ /* 0x000fe20001f24270 */
[----:B--2---:R-:W-:Y:S02]  /*1200*/  HADD2.F32 R27, -RZ, R25.H0_H0 ;  /* 0x20000019ff1b7230 */ /* 0x004fe40000004100 */
[----:B-----5:R-:W-:Y:S01]  /*1210*/  @!P2 HADD2.F32 R25, -RZ, R26.H0_H0 ;  /* 0x2000001aff19a230 */ /* 0x020fe20000004100 */
[----:B------:R-:W-:Y:S01]  /*1220*/  ISETP.LT.OR P5, PT, R10, RZ, !P1 ;  /* 0x000000ff0a00720c */ /* 0x000fe20004fa1670 */
[----:B------:R-:W-:-:S03]  /*1230*/  VIADD R21, R22, 0x2 ;  /* 0x0000000216157836 */ /* 0x000fc60000000000 */
[----:B------:R-:W-:Y:S01]  /*1240*/  ISETP.GE.OR P5, PT, R7, UR16, P5 ;  /* 0x0000001007007c0c */ /* 0x000fe2000afa6670 */
[----:B------:R-:W-:Y:S01]  /*1250*/  @!P2 FFMA.FTZ R0, R27, R25, R0 ;  /* 0x000000191b00a223 */ /* 0x000fe20000010000 */
[----:B------:R-:W-:Y:S02]  /*1260*/  IMAD.U32 R25, RZ, RZ, UR18 ;  /* 0x00000012ff197e24 */ /* 0x000fe4000f8e00ff */
[----:B------:R-:W-:Y:S01]  /*1270*/  ISETP.GE.OR P5, PT, R21, UR17, P5 ;  /* 0x0000001115007c0c */ /* 0x000fe2000afa6670 */
[----:B------:R-:W-:Y:S02]  /*1280*/  IMAD.U32 R27, RZ, RZ, UR18 ;  /* 0x00000012ff1b7e24 */ /* 0x000fe4000f8e00ff */
[----:B------:R-:W-:Y:S01]  /*1290*/  IMAD.U32 R24, RZ, RZ, UR9 ;  /* 0x00000009ff187e24 */ /* 0x000fe2000f8e00ff */
[----:B0-----:R-:W-:Y:S02]  /*12a0*/  LEA R14, P2, R25, R14, 0x1 ;  /* 0x0000000e190e7211 */ /* 0x001fe400078408ff */
[----:B------:R-:W-:-:S02]  /*12b0*/  ISETP.GE.OR P5, PT, R10, UR18, P5 ;  /* 0x000000120a007c0c */ /* 0x000fc4000afa6670 */
[----:B------:R-:W-:Y:S02]  /*12c0*/  LEA.HI.X R15, R27, R15, R24, 0x1, P2 ;  /* 0x0000000f1b0f7211 */ /* 0x000fe400010f0c18 */
[----:B------:R-:W-:Y:S01]  /*12d0*/  ISETP.LT.OR P2, PT, R10, -0x1, !P1 ;  /* 0xffffffff0a00780c */ /* 0x000fe20004f41670 */
[----:B------:R-:W-:Y:S02]  /*12e0*/  HADD2.F32 R25, -RZ, R17.H0_H0 ;  /* 0x20000011ff197230 */ /* 0x000fe40000004100 */
[----:B------:R-:W-:Y:S01]  /*12f0*/  @!P4 HADD2.F32 R17, -RZ, R16.H0_H0 ;  /* 0x20000010ff11c230 */ /* 0x000fe20000004100 */
[----:B------:R-:W-:Y:S01]  /*1300*/  ISETP.GE.OR P2, PT, R7, UR16, P2 ;  /* 0x0000001007007c0c */ /* 0x000fe20009746670 */
[----:B------:R-:W2:Y:S03]  /*1310*/  LDG.E.U16 R16, desc[UR10][R12.64+0xc] ;  /* 0x00000c0a0c107981 */ /* 0x000ea6000c1e1500 */
[----:B------:R-:W-:Y:S01]  /*1320*/  @!P4 FFMA.FTZ R0, R25, R17, R0 ;  /* 0x000000111900c223 */ /* 0x000fe20000010000 */
[----:B------:R-:W-:Y:S01]  /*1330*/  ISETP.GE.OR P2, PT, R21, UR17, P2 ;  /* 0x0000001115007c0c */ /* 0x000fe20009746670 */
[----:B------:R-:W3:Y:S03]  /*1340*/  @!P5 LDG.E.U16 R17, desc[UR10][R14.64] ;  /* 0x0000000a0e11d981 */ /* 0x000ee6000c1e1500 */
[----:B------:R-:W-:Y:S01]  /*1350*/  ISETP.GE.OR P2, PT, R23, UR18, P2 ;  /* 0x0000001217007c0c */ /* 0x000fe20009746670 */
[----:B------:R-:W4:-:S12]  /*1360*/  LDG.E.U16 R25, desc[UR10][R12.64+0xe] ;  /* 0x00000e0a0c197981 */ /* 0x000f18000c1e1500 */
        /* <DEDUP_REMOVED lines=9> */
[----:B--2---:R-:W-:-:S06]  /*1400*/  HADD2.F32 R27, -RZ, R16.H0_H0 ;  /* 0x20000010ff1b7230 */ /* 0x004fcc0000004100 */
[----:B------:R0:W2:Y:S01]  /*1410*/  @!P4 LDG.E.U16 R16, desc[UR10][R14.64+0x4] ;  /* 0x0000040a0e10c981 */ /* 0x0000a2000c1e1500 */
[----:B---3--:R-:W-:-:S05]  /*1420*/  @!P5 HADD2.F32 R17, -RZ, R17.H0_H0 ;  /* 0x20000011ff11d230 */ /* 0x008fca0000004100 */
[----:B------:R-:W-:Y:S01]  /*1430*/  @!P5 FFMA.FTZ R0, R27, R17, R0 ;  /* 0x000000111b00d223 */ /* 0x000fe20000010000 */
[----:B------:R-:W-:Y:S01]  /*1440*/  ISETP.GT.AND P5, PT, R7, -0x2, P1 ;  /* 0xfffffffe0700780c */ /* 0x000fe20000fa4270 */
[----:B------:R-:W3:Y:S03]  /*1450*/  LDG.E.U16 R17, desc[UR10][R12.64+0x10] ;  /* 0x0000100a0c117981 */ /* 0x000ee6000c1e1500 */
[----:B------:R-:W-:Y:S01]  /*1460*/  ISETP.LT.OR P6, PT, R10, RZ, !P5 ;  /* 0x000000ff0a00720c */ /* 0x000fe20006fc1670 */
[----:B----4-:R-:W-:-:S03]  /*1470*/  HADD2.F32 R25, -RZ, R25.H0_H0 ;  /* 0x20000019ff197230 */ /* 0x010fc60000004100 */
[----:B------:R-:W-:Y:S01]  /*1480*/  ISETP.GE.OR P6, PT, R24, UR16, P6 ;  /* 0x0000001018007c0c */ /* 0x000fe2000b7c6670 */
[----:B-----5:R-:W-:-:S03]  /*1490*/  @!P2 HADD2.F32 R23, -RZ, R23.H0_H0 ;  /* 0x20000017ff17a230 */ /* 0x020fc60000004100 */
[----:B------:R-:W-:Y:S02]  /*14a0*/  ISETP.GE.OR P6, PT, R22, UR17, P6 ;  /* 0x0000001116007c0c */ /* 0x000fe4000b7c6670 */
[----:B------:R-:W-:Y:S02]  /*14b0*/  @!P2 FFMA.FTZ R0, R25, R23, R0 ;  /* 0x000000171900a223 */ /* 0x000fe40000010000 */
[----:B------:R-:W-:Y:S01]  /*14c0*/  ISETP.GE.OR P2, PT, R10, UR18, P6 ;  /* 0x000000120a007c0c */ /* 0x000fe2000b746670 */
[----:B------:R-:W4:Y:S01]  /*14d0*/  LDG.E.U16 R23, desc[UR10][R12.64+0x12] ;  /* 0x0000120a0c177981 */ /* 0x000f22000c1e1500 */
[----:B0-----:R-:W-:-:S04]  /*14e0*/  IADD3 R14, P6, PT, R14, UR8, RZ ;  /* 0x000000080e0e7c10 */ /* 0x001fc8000ffde0ff */
[----:B------:R-:W-:-:S07]  /*14f0*/  IADD3.X R15, PT, PT, R15, UR24, RZ, P6, !PT ;  /* 0x000000180f0f7c10 */ /* 0x000fce000b7fe4ff */
[----:B------:R-:W5:Y:S01]  /*1500*/  @!P2 LDG.E.U16 R26, desc[UR10][R14.64] ;  /* 0x0000000a0e1aa981 */ /* 0x000f62000c1e1500 */
[----:B---3--:R-:W-:Y:S02]  /*1510*/  HADD2.F32 R25, -RZ, R17.H0_H0 ;  /* 0x20000011ff197230 */ /* 0x008fe40000004100 */
[----:B--2---:R-:W-:Y:S02]  /*1520*/  @!P4 HADD2.F32 R17, -RZ, R16.H0_H0 ;  /* 0x20000010ff11c230 */ /* 0x004fe40000004100 */
[----:B------:R-:W2:Y:S03]  /*1530*/  LDG.E.U16 R16, desc[UR10][R12.64+0x14] ;  /* 0x0000140a0c107981 */ /* 0x000ea6000c1e1500 */
[----:B------:R-:W-:Y:S01]  /*1540*/  @!P4 FFMA.FTZ R0, R25, R17, R0 ;  /* 0x000000111900c223 */ /* 0x000fe20000010000 */
[C---:B------:R-:W-:Y:S01]  /*1550*/  ISETP.LT.OR P4, PT, R10.reuse, -0x1, !P5 ;  /* 0xffffffff0a00780c */ /* 0x040fe20006f81670 */
[----:B------:R-:W-:-:S03]  /*1560*/  VIADD R25, R10, 0x1 ;  /* 0x000000010a197836 */ /* 0x000fc60000000000 */
[----:B------:R-:W-:-:S04]  /*1570*/  ISETP.GE.OR P4, PT, R24, UR16, P4 ;  /* 0x0000001018007c0c */ /* 0x000fc8000a786670 */
[----:B------:R-:W-:-:S04]  /*1580*/  ISETP.GE.OR P4, PT, R22, UR17, P4 ;  /* 0x0000001116007c0c */ /* 0x000fc8000a786670 */
[----:B------:R-:W-:Y:S01]  /*1590*/  ISETP.GE.OR P4, PT, R25, UR18, P4 ;  /* 0x0000001219007c0c */ /* 0x000fe2000a786670 */
[----:B----4-:R-:W-:Y:S02]  /*15a0*/  HADD2.F32 R23, -RZ, R23.H0_H0 ;  /* 0x20000017ff177230 */ /* 0x010fe40000004100 */
[----:B-----5:R-:W-:Y:S01]  /*15b0*/  @!P2 HADD2.F32 R17, -RZ, R26.H0_H0 ;  /* 0x2000001aff11a230 */ /* 0x020fe20000004100 */
[----:B------:R-:W-:Y:S01]  /*15c0*/  ISETP.LT.OR P5, PT, R10, -0x2, !P5 ;  /* 0xfffffffe0a00780c */ /* 0x000fe20006fa1670 */
[----:B------:R-:W3:Y:S03]  /*15d0*/  LDG.E.U16 R26, desc[UR10][R12.64+0x16] ;  /* 0x0000160a0c1a7981 */ /* 0x000ee6000c1e1500 */
[----:B------:R-:W-:-:S05]  /*15e0*/  @!P2 FFMA.FTZ R0, R23, R17, R0 ;  /* 0x000000111700a223 */ /* 0x000fca0000010000 */
[----:B------:R-:W4:Y:S01]  /*15f0*/  @!P4 LDG.E.U16 R17, desc[UR10][R14.64+0x2] ;  /* 0x0000020a0e11c981 */ /* 0x000f22000c1e1500 */
[----:B------:R-:W-:-:S04]  /*1600*/  ISETP.GE.OR P5, PT, R24, UR16, P5 ;  /* 0x0000001018007c0c */ /* 0x000fc8000afa6670 */
[----:B------:R-:W-:-:S04]  /*1610*/  ISETP.GE.OR P5, PT, R22, UR17, P5 ;  /* 0x0000001116007c0c */ /* 0x000fc8000afa6670 */
[----:B------:R-:W-:-:S13]  /*1620*/  ISETP.GE.OR P5, PT, R5, UR18, P5 ;  /* 0x0000001205007c0c */ /* 0x000fda000afa6670 */
[----:B------:R3:W5:Y:S01]  /*1630*/  @!P5 LDG.E.U16 R27, desc[UR10][R14.64+0x4] ;  /* 0x0000040a0e1bd981 */ /* 0x000762000c1e1500 */
[----:B--2---:R-:W-:Y:S02]  /*1640*/  HADD2.F32 R23, -RZ, R16.H0_H0 ;  /* 0x20000010ff177230 */ /* 0x004fe40000004100 */
[----:B----4-:R-:W-:-:S05]  /*1650*/  @!P4 HADD2.F32 R17, -RZ, R17.H0_H0 ;  /* 0x20000011ff11c230 */ /* 0x010fca0000004100 */
        /* <DEDUP_REMOVED lines=12> */
[----:B---3--:R-:W-:Y:S02]  /*1720*/  HADD2.F32 R15, -RZ, R26.H0_H0 ;  /* 0x2000001aff0f7230 */ /* 0x008fe40000004100 */
[----:B-----5:R-:W-:-:S05]  /*1730*/  @!P5 HADD2.F32 R27, -RZ, R27.H0_H0 ;  /* 0x2000001bff1bd230 */ /* 0x020fca0000004100 */
[----:B------:R-:W-:-:S05]  /*1740*/  @!P5 FFMA.FTZ R0, R15, R27, R0 ;  /* 0x0000001b0f00d223 */ /* 0x000fca0000010000 */
[----:B------:R-:W3:Y:S01]  /*1750*/  @!P4 LDG.E.U16 R15, desc[UR10][R16.64] ;  /* 0x0000000a100fc981 */ /* 0x000ee2000c1e1500 */
[----:B------:R-:W-:Y:S01]  /*1760*/  ISETP.GT.AND P5, PT, R23, -0x2, PT ;  /* 0xfffffffe1700780c */ /* 0x000fe20003fa4270 */
[----:B--2---:R-:W-:Y:S02]  /*1770*/  HADD2.F32 R27, -RZ, R14.H0_H0 ;  /* 0x2000000eff1b7230 */ /* 0x004fe40000004100 */
[----:B---3--:R-:W-:-:S05]  /*1780*/  @!P4 HADD2.F32 R15, -RZ, R15.H0_H0 ;  /* 0x2000000fff0fc230 */ /* 0x008fca0000004100 */
        /* <DEDUP_REMOVED lines=15> */
[----:B--2---:R-:W-:Y:S02]  /*1880*/  HADD2.F32 R29, -RZ, R15.H0_H0 ;  /* 0x2000000fff1d7230 */ /* 0x004fe40000004100 */
[----:B---3--:R-:W-:Y:S02]  /*1890*/  HADD2.F32 R27, -RZ, R27.H0_H0 ;  /* 0x2000001bff1b7230 */ /* 0x008fe40000004100 */
[----:B----4-:R-:W-:-:S05]  /*18a0*/  @!P4 HADD2.F32 R15, -RZ, R26.H0_H0 ;  /* 0x2000001aff0fc230 */ /* 0x010fca0000004100 */
[----:B------:R-:W-:Y:S01]  /*18b0*/  @!P4 FFMA.FTZ R0, R29, R15, R0 ;  /* 0x0000000f1d00c223 */ /* 0x000fe20000010000 */
[----:B------:R-:W-:Y:S01]  /*18c0*/  ISETP.LT.OR P4, PT, R10, RZ, !P3 ;  /* 0x000000ff0a00720c */ /* 0x000fe20005f81670 */
[----:B-----5:R-:W-:-:S03]  /*18d0*/  @!P5 HADD2.F32 R15, -RZ, R14.H0_H0 ;  /* 0x2000000eff0fd230 */ /* 0x020fc60000004100 */
[C---:B------:R-:W-:Y:S02]  /*18e0*/  ISETP.GE.OR P4, PT, R24.reuse, UR16, P4 ;  /* 0x0000001018007c0c */ /* 0x040fe4000a786670 */
[----:B------:R-:W-:Y:S01]  /*18f0*/  @!P5 FFMA.FTZ R0, R27, R15, R0 ;  /* 0x0000000f1b00d223 */ /* 0x000fe20000010000 */
[----:B------:R-:W-:Y:S01]  /*1900*/  IMAD.U32 R15, RZ, RZ, UR18 ;  /* 0x00000012ff0f7e24 */ /* 0x000fe2000f8e00ff */
[----:B------:R-:W-:Y:S02]  /*1910*/  ISETP.GE.OR P5, PT, R21, UR17, P4 ;  /* 0x0000001115007c0c */ /* 0x000fe4000a7a6670 */
[----:B------:R-:W-:Y:S02]  /*1920*/  ISETP.GE.OR P4, PT, R24, UR16, P6 ;  /* 0x0000001018007c0c */ /* 0x000fe4000b786670 */
[----:B------:R-:W-:Y:S02]  /*1930*/  ISETP.GE.OR P5, PT, R10, UR18, P5 ;  /* 0x000000120a007c0c */ /* 0x000fe4000afa6670 */
[----:B------:R-:W-:Y:S01]  /*1940*/  LEA R14, P6, R15, R16, 0x1 ;  /* 0x000000100f0e7211 */ /* 0x000fe200078c08ff */
[----:B------:R-:W-:Y:S01]  /*1950*/  IMAD.U32 R16, RZ, RZ, UR9 ;  /* 0x00000009ff107e24 */ /* 0x000fe2000f8e00ff */
[----:B------:R-:W-:-:S04]  /*1960*/  ISETP.GE.OR P4, PT, R21, UR17, P4 ;  /* 0x0000001115007c0c */ /* 0x000fc8000a786670 */
[----:B------:R-:W-:Y:S02]  /*1970*/  ISETP.GE.OR P4, PT, R25, UR18, P4 ;  /* 0x0000001219007c0c */ /* 0x000fe4000a786670 */
[----:B------:R-:W-:Y:S01]  /*1980*/  LEA.HI.X R15, R15, R17, R16, 0x1, P6 ;  /* 0x000000110f0f7211 */ /* 0x000fe200030f0c10 */
[----:B------:R-:W2:Y:S04]  /*1990*/  LDG.E.U16 R25, desc[UR10][R12.64+0x20] ;  /* 0x0000200a0c197981 */ /* 0x000ea8000c1e1500 */
        /* <DEDUP_REMOVED lines=9> */
[----:B---3--:R-:W-:Y:S02]  /*1a30*/  HADD2.F32 R27, -RZ, R16.H0_H0 ;  /* 0x20000010ff1b7230 */ /* 0x008fe40000004100 */
[----:B----4-:R-:W-:Y:S02]  /*1a40*/  @!P5 HADD2.F32 R17, -RZ, R17.H0_H0 ;  /* 0x20000011ff11d230 */ /* 0x010fe40000004100 */
[----:B--2---:R-:W-:-:S03]  /*1a50*/  HADD2.F32 R25, -RZ, R25.H0_H0 ;  /* 0x20000019ff197230 */ /* 0x004fc60000004100 */
[----:B------:R-:W-:Y:S01]  /*1a60*/  @!P5 FFMA.FTZ R0, R27, R17, R0 ;  /* 0x000000111b00d223 */ /* 0x000fe20000010000 */
[----:B-----5:R-:W-:Y:S01]  /*1a70*/  @!P4 HADD2.F32 R17, -RZ, R26.H0_H0 ;  /* 0x2000001aff11c230 */ /* 0x020fe20000004100 */
[----:B------:R-:W-:Y:S01]  /*1a80*/  IADD3 R16, P5, PT, R14, UR8, RZ ;  /* 0x000000080e107c10 */ /* 0x000fe2000ffbe0ff */
[----:B------:R-:W2:Y:S03]  /*1a90*/  LDG.E.U16 R26, desc[UR10][R12.64+0x24] ;  /* 0x0000240a0c1a7981 */ /* 0x000ea6000c1e1500 */
        /* <DEDUP_REMOVED lines=9> */
[----:B---3--:R-:W-:Y:S02]  /*1b30*/  HADD2.F32 R29, -RZ, R25.H0_H0 ;  /* 0x20000019ff1d7230 */ /* 0x008fe40000004100 */
[----:B----4-:R-:W-:Y:S02]  /*1b40*/  @!P3 HADD2.F32 R25, -RZ, R14.H0_H0 ;  /* 0x2000000eff19b230 */ /* 0x010fe40000004100 */
[----:B------:R-:W3:Y:S03]  /*1b50*/  LDG.E.U16 R14, desc[UR10][R12.64+0x26] ;  /* 0x0000260a0c0e7981 */ /* 0x000ee6000c1e1500 */
[----:B------:R-:W-:Y:S01]  /*1b60*/  @!P3 FFMA.FTZ R0, R29, R25, R0 ;  /* 0x000000191d00b223 */ /* 0x000fe20000010000 */
[----:B------:R-:W-:Y:S01]  /*1b70*/  ISETP.LT.OR P3, PT, R10, -0x1, !P1 ;  /* 0xffffffff0a00780c */ /* 0x000fe20004f61670 */
[----:B--2---:R-:W-:-:S02]  /*1b80*/  HADD2.F32 R25, -RZ, R26.H0_H0 ;  /* 0x2000001aff197230 */ /* 0x004fc40000004100 */
[----:B-----5:R-:W-:Y:S01]  /*1b90*/  @!P4 HADD2.F32 R27, -RZ, R27.H0_H0 ;  /* 0x2000001bff1bc230 */ /* 0x020fe20000004100 */
[----:B------:R-:W-:Y:S01]  /*1ba0*/  ISETP.GE.OR P3, PT, R24, UR16, P3 ;  /* 0x0000001018007c0c */ /* 0x000fe20009f66670 */
[----:B------:R-:W2:Y:S03]  /*1bb0*/  LDG.E.U16 R26, desc[UR10][R12.64+0x28] ;  /* 0x0000280a0c1a7981 */ /* 0x000ea6000c1e1500 */
        /* <DEDUP_REMOVED lines=12> */
[----:B---3--:R-:W-:Y:S02]  /*1c80*/  HADD2.F32 R27, -RZ, R14.H0_H0 ;  /* 0x2000000eff1b7230 */ /* 0x008fe40000004100 */
[----:B----4-:R-:W-:-:S05]  /*1c90*/  @!P3 HADD2.F32 R15, -RZ, R15.H0_H0 ;  /* 0x2000000fff0fb230 */ /* 0x010fca0000004100 */
        /* <DEDUP_REMOVED lines=11> */
[C---:B------:R-:W-:Y:S01]  /*1d50*/  ISETP.LT.OR P4, PT, R10.reuse, -0x1, !P0 ;  /* 0xffffffff0a00780c */ /* 0x040fe20004781670 */
[----:B--2---:R-:W-:Y:S01]  /*1d60*/  HADD2.F32 R29, -RZ, R26.H0_H0 ;  /* 0x2000001aff1d7230 */ /* 0x004fe20000004100 */
[----:B------:R-:W-:Y:S01]  /*1d70*/  ISETP.LT.OR P6, PT, R10, -0x2, !P0 ;  /* 0xfffffffe0a00780c */ /* 0x000fe200047c1670 */
[----:B-----5:R-:W-:Y:S01]  /*1d80*/  @!P1 HADD2.F32 R17, -RZ, R22.H0_H0 ;  /* 0x20000016ff119230 */ /* 0x020fe20000004100 */
[----:B------:R-:W-:Y:S01]  /*1d90*/  ISETP.GE.OR P0, PT, R24, UR16, P4 ;  /* 0x0000001018007c0c */ /* 0x000fe2000a706670 */
[----:B------:R-:W2:Y:S01]  /*1da0*/  LDG.E.U16 R26, desc[UR10][R12.64+0x30] ;  /* 0x0000300a0c1a7981 */ /* 0x000ea2000c1e1500 */
[----:B------:R-:W-:Y:S02]  /*1db0*/  ISETP.LT.OR P5, PT, R23, -0x2, !P2 ;  /* 0xfffffffe1700780c */ /* 0x000fe400057a1670 */
[----:B------:R-:W-:Y:S01]  /*1dc0*/  @!P1 FFMA.FTZ R0, R29, R17, R0 ;  /* 0x000000111d009223 */ /* 0x000fe20000010000 */
[----:B------:R-:W-:-:S02]  /*1dd0*/  ISETP.GT.AND P1, PT, R23, -0x3, PT ;  /* 0xfffffffd1700780c */ /* 0x000fc40003f24270 */
[----:B------:R-:W-:Y:S01]  /*1de0*/  ISETP.GE.OR P2, PT, R24, UR16, P6 ;  /* 0x0000001018007c0c */ /* 0x000fe2000b746670 */
[----:B------:R-:W0:Y:S01]  /*1df0*/  LDC.64 R22, c[0x0][0x410] ;  /* 0x00010400ff167b82 */ /* 0x000e220000000a00 */
[C---:B------:R-:W-:Y:S02]  /*1e00*/  ISETP.GE.OR P0, PT, R20.reuse, UR17, P0 ;  /* 0x0000001114007c0c */ /* 0x040fe40008706670 */
[----:B------:R-:W-:Y:S02]  /*1e10*/  ISETP.GE.OR P2, PT, R20, UR17, P2 ;  /* 0x0000001114007c0c */ /* 0x000fe40009746670 */
[----:B------:R-:W-:Y:S02]  /*1e20*/  ISETP.LT.OR P4, PT, R10, -0x1, !P1 ;  /* 0xffffffff0a00780c */ /* 0x000fe40004f81670 */
[----:B------:R-:W-:Y:S02]  /*1e30*/  ISETP.GE.OR P5, PT, R24, UR16, P5 ;  /* 0x0000001018007c0c */ /* 0x000fe4000afa6670 */
[----:B------:R-:W-:-:S02]  /*1e40*/  ISETP.GE.OR P0, PT, R25, UR18, P0 ;  /* 0x0000001219007c0c */ /* 0x000fc40008706670 */
[----:B------:R-:W-:Y:S02]  /*1e50*/  ISETP.GE.OR P4, PT, R24, UR16, P4 ;  /* 0x0000001018007c0c */ /* 0x000fe4000a786670 */
[----:B------:R-:W-:Y:S02]  /*1e60*/  ISETP.GE.OR P2, PT, R5, UR18, P2 ;  /* 0x0000001205007c0c */ /* 0x000fe40009746670 */
[C---:B------:R-:W-:Y:S01]  /*1e70*/  ISETP.GE.OR P5, PT, R21.reuse, UR17, P5 ;  /* 0x0000001115007c0c */ /* 0x040fe2000afa6670 */
[----:B------:R-:W-:Y:S01]  /*1e80*/  IMAD.U32 R17, RZ, RZ, UR18 ;  /* 0x00000012ff117e24 */ /* 0x000fe2000f8e00ff */
[C---:B------:R-:W-:Y:S02]  /*1e90*/  ISETP.LT.OR P1, PT, R10.reuse, -0x2, !P1 ;  /* 0xfffffffe0a00780c */ /* 0x040fe40004f21670 */
[----:B------:R-:W-:Y:S02]  /*1ea0*/  ISETP.GE.OR P4, PT, R21, UR17, P4 ;  /* 0x0000001115007c0c */ /* 0x000fe4000a786670 */
[----:B------:R-:W-:Y:S01]  /*1eb0*/  ISETP.GE.OR P5, PT, R10, UR18, P5 ;  /* 0x000000120a007c0c */ /* 0x000fe2000afa6670 */
[----:B------:R-:W-:Y:S01]  /*1ec0*/  IMAD.U32 R20, RZ, RZ, UR9 ;  /* 0x00000009ff147e24 */ /* 0x000fe2000f8e00ff */
[----:B------:R-:W-:Y:S01]  /*1ed0*/  ISETP.GE.OR P1, PT, R24, UR16, P1 ;  /* 0x0000001018007c0c */ /* 0x000fe20008f26670 */
[----:B------:R-:W5:Y:S01]  /*1ee0*/  @!P0 LDG.E.U16 R10, desc[UR10][R14.64+0x2] ;  /* 0x0000020a0e0a8981 */ /* 0x000f62000c1e1500 */
[----:B------:R-:W-:-:S02]  /*1ef0*/  LEA R16, P6, R17, R14, 0x1 ;  /* 0x0000000e11107211 */ /* 0x000fc400078c08ff */
[----:B------:R-:W-:Y:S02]  /*1f00*/  ISETP.GE.OR P4, PT, R25, UR18, P4 ;  /* 0x0000001219007c0c */ /* 0x000fe4000a786670 */
        /* <DEDUP_REMOVED lines=11> */
[----:B---3--:R-:W-:Y:S02]  /*1fc0*/  HADD2.F32 R27, -RZ, R27.H0_H0 ;  /* 0x2000001bff1b7230 */ /* 0x008fe40000004100 */
[----:B----4-:R-:W-:-:S05]  /*1fd0*/  @!P3 HADD2.F32 R7, -RZ, R7.H0_H0 ;  /* 0x20000007ff07b230 */ /* 0x010fca0000004100 */
        /* <DEDUP_REMOVED lines=8> */
[----:B--2---:R-:W-:Y:S02]  /*2060*/  @!P2 HADD2.F32 R25, -RZ, R25.H0_H0 ;  /* 0x20000019ff19a230 */ /* 0x004fe40000004100 */
[----:B-----5:R-:W-:Y:S02]  /*2070*/  HADD2.F32 R29, -RZ, R20.H0_H0 ;  /* 0x20000014ff1d7230 */ /* 0x020fe40000004100 */
[----:B------:R-:W-:Y:S02]  /*2080*/  HADD2.F32 R5, -RZ, R5.H0_H0 ;  /* 0x20000005ff057230 */ /* 0x000fe40000004100 */
[----:B------:R-:W-:Y:S01]  /*2090*/  @!P4 HADD2.F32 R21, -RZ, R21.H0_H0 ;  /* 0x20000015ff15c230 */ /* 0x000fe20000004100 */
[----:B------:R-:W-:Y:S01]  /*20a0*/  USHF.R.S32.HI UR8, URZ, 0x1f, UR4 ;  /* 0x0000001fff087899 */ /* 0x000fe20008011404 */
[----:B---3--:R-:W-:-:S02]  /*20b0*/  HADD2.F32 R15, -RZ, R7.H0_H0 ;  /* 0x20000007ff0f7230 */ /* 0x008fc40000004100 */
[----:B------:R-:W-:-:S05]  /*20c0*/  @!P0 HADD2.F32 R7, -RZ, R10.H0_H0 ;  /* 0x2000000aff078230 */ /* 0x000fca0000004100 */
[----:B------:R-:W-:Y:S01]  /*20d0*/  @!P0 FFMA.FTZ R0, R15, R7, R0 ;  /* 0x000000070f008223 */ /* 0x000fe20000010000 */
[----:B------:R-:W-:Y:S02]  /*20e0*/  HADD2.F32 R15, -RZ, R26.H0_H0 ;  /* 0x2000001aff0f7230 */ /* 0x000fe40000004100 */
[----:B------:R-:W-:Y:S02]  /*20f0*/  @!P5 HADD2.F32 R7, -RZ, R24.H0_H0 ;  /* 0x20000018ff07d230 */ /* 0x000fe40000004100 */
[----:B------:R-:W-:-:S04]  /*2100*/  @!P2 FFMA.FTZ R0, R29, R25, R0 ;  /* 0x000000191d00a223 */ /* 0x000fc80000010000 */
[----:B------:R-:W-:Y:S01]  /*2110*/  @!P5 FFMA.FTZ R0, R15, R7, R0 ;  /* 0x000000070f00d223 */ /* 0x000fe20000010000 */
[----:B------:R-:W-:Y:S01]  /*2120*/  IADD3 R18, P0, P2, R8, R19, R18 ;  /* 0x0000001308127210 */ /* 0x000fe20007a1e012 */
[----:B----4-:R-:W-:Y:S01]  /*2130*/  HADD2.F32 R27, -RZ, R27.H0_H0 ;  /* 0x2000001bff1b7230 */ /* 0x010fe20000004100 */
[----:B------:R-:W-:Y:S01]  /*2140*/  SHF.R.S32.HI R10, RZ, 0x1f, R19 ;  /* 0x0000001fff0a7819 */ /* 0x000fe20000011413 */
[----:B------:R-:W-:Y:S01]  /*2150*/  @!P4 FFMA.FTZ R0, R5, R21, R0 ;  /* 0x000000150500c223 */ /* 0x000fe20000010000 */
[----:B------:R-:W-:Y:S01]  /*2160*/  SHF.R.S32.HI R7, RZ, 0x1f, R8 ;  /* 0x0000001fff077819 */ /* 0x000fe20000011408 */
[----:B------:R-:W-:Y:S02]  /*2170*/  @!P1 HADD2.F32 R5, -RZ, R14.H0_H0 ;  /* 0x2000000eff059230 */ /* 0x000fe40000004100 */
[----:B------:R-:W-:Y:S01]  /*2180*/  IMAD R8, R9, UR20, RZ ;  /* 0x0000001409087c24 */ /* 0x000fe2000f8e02ff */
[----:B------:R-:W-:Y:S01]  /*2190*/  IADD3.X R10, PT, PT, R7, R10, R12, P0, P2 ;  /* 0x0000000a070a7210 */ /* 0x000fe200007e440c */
[----:B------:R-:W-:-:S02]  /*21a0*/  HADD2.F32 R7, -RZ, R22.H0_H0 ;  /* 0x20000016ff077230 */ /* 0x000fc40000004100 */
[----:B------:R-:W-:Y:S01]  /*21b0*/  @!P1 FFMA.FTZ R0, R27, R5, R0 ;  /* 0x000000051b009223 */ /* 0x000fe20000010000 */
[--C-:B------:R-:W-:Y:S02]  /*21c0*/  IADD3 R5, P0, P1, R11, R18, R8.reuse ;  /* 0x000000120b057210 */ /* 0x100fe4000791e008 */
[----:B------:R-:W-:Y:S02]  /*21d0*/  SHF.R.S32.HI R11, RZ, 0x1f, R11 ;  /* 0x0000001fff0b7819 */ /* 0x000fe4000001140b */
[----:B------:R-:W-:Y:S01]  /*21e0*/  SHF.R.S32.HI R8, RZ, 0x1f, R8 ;  /* 0x0000001fff087819 */ /* 0x000fe20000011408 */
[----:B------:R-:W-:-:S03]  /*21f0*/  FADD.FTZ R7, R7, R0 ;  /* 0x0000000007077221 */ /* 0x000fc60000010000 */
        /* <DEDUP_REMOVED lines=11> */
.L_x_673:
[----:B------:R-:W-:Y:S05]  /*22b0*/  EXIT ;  /* 0x000000000000794d */ /* 0x000fea0003800000 */
.L_x_672:
        /* <DEDUP_REMOVED lines=13> */
.L_x_676:
        /* <DEDUP_REMOVED lines=184> */
[----:B---3--:R-:W-:Y:S02]  /*2f10*/  HADD2.F32 R8, -RZ, R8.H0_H0 ;  /* 0x20000008ff087230 */ /* 0x008fe40000004100 */
[----:B----4-:R-:W-:Y:S02]  /*2f20*/  @!P1 HADD2.F32 R21, -RZ, R0.H0_H0 ;  /* 0x20000000ff159230 */ /* 0x010fe40000004100 */
[----:B------:R-:W-:-:S03]  /*2f30*/  IMAD.MOV.U32 R0, RZ, RZ, RZ ;  /* 0x000000ffff007224 */ /* 0x000fc600078e00ff */
[----:B------:R-:W-:Y:S01]  /*2f40*/  @!P1 FFMA.FTZ R0, R8, R21, RZ ;  /* 0x0000001508009223 */ /* 0x000fe200000100ff */
[----:B------:R-:W-:Y:S02]  /*2f50*/  VIADD R8, R22, 0x1 ;  /* 0x0000000116087836 */ /* 0x000fe40000000000 */
[----:B--2---:R-:W-:Y:S02]  /*2f60*/  HADD2.F32 R21, -RZ, R24.H0_H0 ;  /* 0x20000018ff157230 */ /* 0x004fe40000004100 */
[----:B-----5:R-:W-:Y:S01]  /*2f70*/  @!P2 HADD2.F32 R25, -RZ, R25.H0_H0 ;  /* 0x20000019ff19a230 */ /* 0x020fe20000004100 */
        /* <DEDUP_REMOVED lines=8> */
[----:B------:R-:W-:Y:S02]  /*3000*/  HADD2.F32 R21, -RZ, R17.H0_H0 ;  /* 0x20000011ff157230 */ /* 0x000fe40000004100 */
[----:B------:R-:W-:Y:S01]  /*3010*/  @!P3 HADD2.F32 R17, -RZ, R16.H0_H0 ;  /* 0x20000010ff11b230 */ /* 0x000fe20000004100 */
[----:B------:R-:W-:-:S02]  /*3020*/  ISETP.GE.OR P2, PT, R8, UR17, P2 ;  /* 0x0000001108007c0c */ /* 0x000fc40009746670 */
[----:B------:R-:W-:Y:S02]  /*3030*/  LEA.HI.X R15, R25, R15, R24, 0x1, P5 ;  /* 0x0000000f190f7211 */ /* 0x000fe400028f0c18 */
[----:B------:R-:W-:Y:S01]  /*3040*/  @!P3 FFMA.FTZ R0, R21, R17, R0 ;  /* 0x000000111500b223 */ /* 0x000fe20000010000 */
[----:B------:R-:W-:Y:S01]  /*3050*/  ISETP.GE.OR P3, PT, R23, UR18, P2 ;  /* 0x0000001217007c0c */ /* 0x000fe20009766670 */
[----:B------:R-:W2:Y:S04]  /*3060*/  LDG.E.U16 R21, desc[UR10][R12.64+0x6] ;  /* 0x0000060a0c157981 */ /* 0x000ea8000c1e1500 */
[----:B------:R-:W3:Y:S01]  /*3070*/  @!P1 LDG.E.U16 R24, desc[UR10][R14.64] ;  /* 0x0000000a0e189981 */ /* 0x000ee2000c1e1500 */
[----:B------:R-:W-:-:S03]  /*3080*/  ISETP.LT.OR P4, PT, R20, -0x2, !P4 ;  /* 0xfffffffe1400780c */ /* 0x000fc60006781670 */
[----:B------:R-:W4:Y:S01]  /*3090*/  LDG.E.U16 R25, desc[UR10][R12.64+0x8] ;  /* 0x0000080a0c197981 */ /* 0x000f22000c1e1500 */
[----:B------:R-:W-:-:S03]  /*30a0*/  ISETP.GE.OR P4, PT, R5, UR16, P4 ;  /* 0x0000001005007c0c */ /* 0x000fc6000a786670 */
[----:B------:R-:W5:Y:S01]  /*30b0*/  @!P3 LDG.E.U16 R26, desc[UR10][R14.64+0x2] ;  /* 0x0000020a0e1ab981 */ /* 0x000f62000c1e1500 */
[----:B------:R-:W-:-:S03]  /*30c0*/  ISETP.GE.OR P4, PT, R8, UR17, P4 ;  /* 0x0000001108007c0c */ /* 0x000fc6000a786670 */
[----:B------:R-:W5:Y:S01]  /*30d0*/  LDG.E.U16 R17, desc[UR10][R12.64+0xa] ;  /* 0x00000a0a0c117981 */ /* 0x000f62000c1e1500 */
[----:B------:R-:W-:-:S13]  /*30e0*/  ISETP.GE.OR P4, PT, R18, UR18, P4 ;  /* 0x0000001212007c0c */ /* 0x000fda000a786670 */
[----:B------:R0:W5:Y:S01]  /*30f0*/  @!P4 LDG.E.U16 R16, desc[UR10][R14.64+0x4] ;  /* 0x0000040a0e10c981 */ /* 0x000162000c1e1500 */
[----:B------:R-:W-:Y:S01]  /*3100*/  ISETP.GT.AND P2, PT, R22, -0x3, PT ;  /* 0xfffffffd1600780c */ /* 0x000fe20003f44270 */
[----:B--2---:R-:W-:Y:S02]  /*3110*/  HADD2.F32 R27, -RZ, R21.H0_H0 ;  /* 0x20000015ff1b7230 */ /* 0x004fe40000004100 */
[----:B---3--:R-:W-:-:S05]  /*3120*/  @!P1 HADD2.F32 R21, -RZ, R24.H0_H0 ;  /* 0x20000018ff159230 */ /* 0x008fca0000004100 */
[----:B------:R-:W-:Y:S01]  /*3130*/  @!P1 FFMA.FTZ R0, R27, R21, R0 ;  /* 0x000000151b009223 */ /* 0x000fe20000010000 */
[----:B------:R-:W-:Y:S01]  /*3140*/  ISETP.GT.AND P1, PT, R5, -0x1, P2 ;  /* 0xffffffff0500780c */ /* 0x000fe20001724270 */
[----:B----4-:R-:W-:Y:S02]  /*3150*/  HADD2.F32 R27, -RZ, R25.H0_H0 ;  /* 0x20000019ff1b7230 */ /* 0x010fe40000004100 */
        /* <DEDUP_REMOVED lines=153> */
[----:B--2---:R-:W-:-:S03]  /*3af0*/  HADD2.F32 R25, -RZ, R26.H0_H0 ;  /* 0x2000001aff197230 */ /* 0x004fc60000004100 */
[----:B------:R-:W-:Y:S01]  /*3b00*/  ISETP.GE.OR P2, PT, R24, UR16, P2 ;  /* 0x0000001018007c0c */ /* 0x000fe20009746670 */
[----:B-----5:R-:W-:-:S03]  /*3b10*/  @!P4 HADD2.F32 R27, -RZ, R27.H0_H0 ;  /* 0x2000001bff1bc230 */ /* 0x020fc60000004100 */
[----:B------:R-:W-:Y:S02]  /*3b20*/  ISETP.GE.OR P2, PT, R22, UR17, P2 ;  /* 0x0000001116007c0c */ /* 0x000fe40009746670 */
        /* <DEDUP_REMOVED lines=10> */
[----:B---3--:R-:W-:Y:S02]  /*3bd0*/  HADD2.F32 R27, -RZ, R14.H0_H0 ;  /* 0x2000000eff1b7230 */ /* 0x008fe40000004100 */
[----:B--2---:R-:W-:-:S05]  /*3be0*/  @!P2 HADD2.F32 R15, -RZ, R15.H0_H0 ;  /* 0x2000000fff0fa230 */ /* 0x004fca0000004100 */
[----:B------:R-:W-:Y:S01]  /*3bf0*/  @!P2 FFMA.FTZ R0, R27, R15, R0 ;  /* 0x0000000f1b00a223 */ /* 0x000fe20000010000 */
[----:B------:R-:W-:Y:S02]  /*3c00*/  ISETP.GT.AND P2, PT, R5, -0x3, P0 ;  /* 0xfffffffd0500780c */ /* 0x000fe40000744270 */
[----:B------:R4:W2:Y:S02]  /*3c10*/  @!P1 LDG.E.U16 R5, desc[UR10][R16.64+0x4] ;  /* 0x0000040a10059981 */ /* 0x0008a4000c1e1500 */
        /* <DEDUP_REMOVED lines=9> */
[----:B----4-:R-:W-:Y:S01]  /*3cb0*/  HADD2.F32 R17, -RZ, R22.H0_H0 ;  /* 0x20000016ff117230 */ /* 0x010fe20000004100 */
        /* <DEDUP_REMOVED lines=10> */
[----:B--2---:R-:W-:-:S05]  /*3d60*/  @!P1 HADD2.F32 R5, -RZ, R5.H0_H0 ;  /* 0x20000005ff059230 */ /* 0x004fca0000004100 */
        /* <DEDUP_REMOVED lines=11> */
[----:B---3--:R-:W-:Y:S02]  /*3e20*/  HADD2.F32 R23, -RZ, R26.H0_H0 ;  /* 0x2000001aff177230 */ /* 0x008fe40000004100 */
[----:B-----5:R-:W-:Y:S01]  /*3e30*/  @!P0 HADD2.F32 R17, -RZ, R16.H0_H0 ;  /* 0x20000010ff118230 */ /* 0x020fe20000004100 */
[----:B------:R-:W-:-:S06]  /*3e40*/  LEA R16, P6, R5, R14, 0x1 ;  /* 0x0000000e05107211 */ /* 0x000fcc00078c08ff */
[----:B------:R-:W3:Y:S01]  /*3e50*/  @!P1 LDG.E.U16 R5, desc[UR10][R14.64+0x2] ;  /* 0x0000020a0e059981 */ /* 0x000ee2000c1e1500 */
[----:B------:R-:W-:Y:S01]  /*3e60*/  @!P0 FFMA.FTZ R0, R23, R17, R0 ;  /* 0x0000001117008223 */ /* 0x000fe20000010000 */
[----:B------:R-:W-:Y:S01]  /*3e70*/  ISETP.GE.OR P0, PT, R21, UR17, P4 ;  /* 0x0000001115007c0c */ /* 0x000fe2000a706670 */
[----:B------:R-:W-:Y:S01]  /*3e80*/  IMAD.U32 R17, RZ, RZ, UR18 ;  /* 0x00000012ff117e24 */ /* 0x000fe2000f8e00ff */
[----:B------:R-:W5:Y:S01]  /*3e90*/  @!P2 LDG.E.U16 R20, desc[UR10][R14.64+0x4] ;  /* 0x0000040a0e14a981 */ /* 0x000f62000c1e1500 */
[----:B------:R-:W-:Y:S01]  /*3ea0*/  IMAD.U32 R23, RZ, RZ, UR9 ;  /* 0x00000009ff177e24 */ /* 0x000fe2000f8e00ff */
[----:B------:R-:W-:Y:S02]  /*3eb0*/  ISETP.GE.OR P0, PT, R25, UR18, P0 ;  /* 0x0000001219007c0c */ /* 0x000fe40008706670 */
[----:B------:R-:W-:Y:S02]  /*3ec0*/  ISETP.GE.OR P4, PT, R21, UR17, P5 ;  /* 0x0000001115007c0c */ /* 0x000fe4000af86670 */
[----:B------:R-:W-:-:S02]  /*3ed0*/  LEA.HI.X R17, R17, R15, R23, 0x1, P6 ;  /* 0x0000000f11117211 */ /* 0x000fc400030f0c17 */
[----:B------:R-:W5:Y:S01]  /*3ee0*/  LDG.E.U16 R23, desc[UR10][R12.64+0x30] ;  /* 0x0000300a0c177981 */ /* 0x000f62000c1e1500 */
[----:B------:R-:W-:-:S03]  /*3ef0*/  ISETP.GE.OR P4, PT, R18, UR18, P4 ;  /* 0x0000001212007c0c */ /* 0x000fc6000a786670 */
[----:B------:R-:W5:Y:S04]  /*3f00*/  @!P3 LDG.E.U16 R24, desc[UR10][R16.64] ;  /* 0x0000000a1018b981 */ /* 0x000f68000c1e1500 */
[----:B------:R-:W5:Y:S04]  /*3f10*/  LDG.E.U16 R14, desc[UR10][R12.64+0x32] ;  /* 0x0000320a0c0e7981 */ /* 0x000f68000c1e1500 */
[----:B------:R-:W5:Y:S04]  /*3f20*/  @!P0 LDG.E.U16 R18, desc[UR10][R16.64+0x2] ;  /* 0x0000020a10128981 */ /* 0x000f68000c1e1500 */
[----:B------:R0:W5:Y:S04]  /*3f30*/  LDG.E.U16 R15, desc[UR10][R12.64+0x34] ;  /* 0x0000340a0c0f7981 */ /* 0x000168000c1e1500 */
[----:B------:R-:W5:Y:S01]  /*3f40*/  @!P4 LDG.E.U16 R21, desc[UR10][R16.64+0x4] ;  /* 0x0000040a1015c981 */ /* 0x000f62000c1e1500 */
[----:B----4-:R-:W-:-:S02]  /*3f50*/  HADD2.F32 R29, -RZ, R22.H0_H0 ;  /* 0x20000016ff1d7230 */ /* 0x010fc40000004100 */
[----:B------:R-:W-:Y:S02]  /*3f60*/  IMAD R19, R19, UR23, RZ ;  /* 0x0000001713137c24 */ /* 0x000fe4000f8e02ff */
[----:B------:R-:W-:Y:S02]  /*3f70*/  IMAD R11, R11, UR22, RZ ;  /* 0x000000160b0b7c24 */ /* 0x000fe4000f8e02ff */
[----:B------:R-:W-:Y:S01]  /*3f80*/  IMAD R10, R10, UR21, RZ ;  /* 0x000000150a0a7c24 */ /* 0x000fe2000f8e02ff */
[----:B0-----:R-:W-:Y:S01]  /*3f90*/  SHF.R.S32.HI R12, RZ, 0x1f, R19 ;  /* 0x0000001fff0c7819 */ /* 0x001fe20000011413 */
[----:B------:R-:W-:Y:S01]  /*3fa0*/  IMAD R9, R9, UR30, RZ ;  /* 0x0000001e09097c24 */ /* 0x000fe2000f8e02ff */
[----:B------:R-:W-:Y:S01]  /*3fb0*/  USHF.R.S32.HI UR8, URZ, 0x1f, UR4 ;  /* 0x0000001fff087899 */ /* 0x000fe20008011404 */
[----:B--2---:R-:W-:Y:S02]  /*3fc0*/  HADD2.F32 R27, -RZ, R8.H0_H0 ;  /* 0x20000008ff1b7230 */ /* 0x004fe40000004100 */
[----:B---3--:R-:W-:-:S02]  /*3fd0*/  @!P1 HADD2.F32 R5, -RZ, R5.H0_H0 ;  /* 0x20000005ff059230 */ /* 0x008fc40000004100 */
[----:B-----5:R-:W-:-:S03]  /*3fe0*/  @!P2 HADD2.F32 R25, -RZ, R20.H0_H0 ;  /* 0x20000014ff19a230 */ /* 0x020fc60000004100 */
[----:B------:R-:W-:-:S04]  /*3ff0*/  @!P1 FFMA.FTZ R0, R27, R5, R0 ;  /* 0x000000051b009223 */ /* 0x000fc80000010000 */
[----:B------:R-:W-:Y:S01]  /*4000*/  @!P2 FFMA.FTZ R0, R29, R25, R0 ;  /* 0x000000191d00a223 */ /* 0x000fe20000010000 */
[----:B------:R-:W-:Y:S02]  /*4010*/  HADD2.F32 R23, -RZ, R23.H0_H0 ;  /* 0x20000017ff177230 */ /* 0x000fe40000004100 */
[----:B------:R-:W-:Y:S01]  /*4020*/  @!P3 HADD2.F32 R5, -RZ, R24.H0_H0 ;  /* 0x20000018ff05b230 */ /* 0x000fe20000004100 */
[----:B------:R-:W-:Y:S01]  /*4030*/  IADD3 R19, P1, P2, R10, R11, R19 ;  /* 0x0000000b0a137210 */ /* 0x000fe20007a3e013 */
[----:B------:R-:W-:Y:S01]  /*4040*/  IMAD R8, R7, UR20, RZ ;  /* 0x0000001407087c24 */ /* 0x000fe2000f8e02ff */
[----:B------:R-:W-:Y:S01]  /*4050*/  SHF.R.S32.HI R11, RZ, 0x1f, R11 ;  /* 0x0000001fff0b7819 */ /* 0x000fe2000001140b */
[----:B------:R-:W-:Y:S02]  /*4060*/  HADD2.F32 R13, -RZ, R14.H0_H0 ;  /* 0x2000000eff0d7230 */ /* 0x000fe40000004100 */
[----:B------:R-:W-:Y:S01]  /*4070*/  @!P3 FFMA.FTZ R0, R23, R5, R0 ;  /* 0x000000051700b223 */ /* 0x000fe20000010000 */
[----:B------:R-:W-:Y:S01]  /*4080*/  SHF.R.S32.HI R10, RZ, 0x1f, R10 ;  /* 0x0000001fff0a7819 */ /* 0x000fe2000001140a */
[----:B------:R-:W-:-:S03]  /*4090*/  @!P0 HADD2.F32 R5, -RZ, R18.H0_H0 ;  /* 0x20000012ff058230 */ /* 0x000fc60000004100 */
[----:B------:R-:W-:Y:S02]  /*40a0*/  IADD3.X R10, PT, PT, R10, R11, R12, P1, P2 ;  /* 0x0000000b0a0a7210 */ /* 0x000fe40000fe440c */
[----:B------:R-:W-:Y:S01]  /*40b0*/  @!P0 FFMA.FTZ R0, R13, R5, R0 ;  /* 0x000000050d008223 */ /* 0x000fe20000010000 */
[--C-:B------:R-:W-:Y:S01]  /*40c0*/  IADD3 R5, P0, P1, R9, R19, R8.reuse ;  /* 0x0000001309057210 */ /* 0x100fe2000791e008 */
[----:B------:R-:W-:Y:S01]  /*40d0*/  HADD2.F32 R15, -RZ, R15.H0_H0 ;  /* 0x2000000fff0f7230 */ /* 0x000fe20000004100 */
[----:B------:R-:W-:Y:S01]  /*40e0*/  SHF.R.S32.HI R9, RZ, 0x1f, R9 ;  /* 0x0000001fff097819 */ /* 0x000fe20000011409 */
[----:B------:R-:W-:Y:S01]  /*40f0*/  @!P4 HADD2.F32 R21, -RZ, R21.H0_H0 ;  /* 0x20000015ff15c230 */ /* 0x000fe20000004100 */
[----:B------:R-:W-:-:S04]  /*4100*/  SHF.R.S32.HI R8, RZ, 0x1f, R8 ;  /* 0x0000001fff087819 */ /* 0x000fc80000011408 */
[----:B------:R-:W-:Y:S01]  /*4110*/  IADD3.X R10, PT, PT, R9, R10, R8, P0, P1 ;  /* 0x0000000a090a7210 */ /* 0x000fe200007e2408 */
[----:B------:R-:W-:Y:S01]  /*4120*/  @!P4 FFMA.FTZ R0, R15, R21, R0 ;  /* 0x000000150f00c223 */ /* 0x000fe20000010000 */
        /* <DEDUP_REMOVED lines=8> */
[----:B--2---:R-:W-:Y:S05]  /*41b0*/  @!P0 BRA `(.L_x_676) ;  /* 0xffffffe000748947 */ /* 0x004fea000383ffff */
[----:B------:R-:W-:Y:S05]  /*41c0*/  BSYNC.RECONVERGENT B0 ;  /* 0x0000000000007941 */ /* 0x000fea0003800200 */
.L_x_675:
[----:B------:R-:W-:Y:S05]  /*41d0*/  EXIT ;  /* 0x000000000000794d */ /* 0x000fea0003800000 */
.L_x_677:
        /* <DEDUP_REMOVED lines=10> */
.L_x_881:


//--------------------- .text._ZN2at6native51_GLOBAL__N__11011a27_18_DepthwiseConv3d_cu_35e0c7b528conv_depthwise3d_cuda_kernelIffLin1ELin1ELin1ELin1ELin1ELin1EEEvNS_27GenericPackedTensorAccessorIKT_Lm5ENS_16DefaultPtrTraitsEiEENS3_IS4_Lm5ES6_iEES7_PS5_iiiiiiiii --------------------------
	.section	.text._ZN2at6native51_GLOBAL__N__11011a27_18_DepthwiseConv3d_cu_35e0c7b528conv_depthwise3d_cuda_kernelIffLin1ELin1ELin1ELin1ELin1ELin1EEEvNS_27GenericPackedTensorAccessorIKT_Lm5ENS_16DefaultPtrTraitsEiEENS3_IS4_Lm5ES6_iEES7_PS5_iiiiiiiii,"ax",@progbits
	.align	128
.text._ZN2at6native51_GLOBAL__N__11011a27_18_DepthwiseConv3d_cu_35e0c7b528conv_depthwise3d_cuda_kernelIffLin1ELin1ELin1ELin1ELin1ELin1EEEvNS_27GenericPackedTensorAccessorIKT_Lm5ENS_16DefaultPtrTraitsEiEENS3_IS4_Lm5ES6_iEES7_PS5_iiiiiiiii:
        .type           _ZN2at6native51_GLOBAL__N__11011a27_18_DepthwiseConv3d_cu_35e0c7b528conv_depthwise3d_cuda_kernelIffLin1ELin1ELin1ELin1ELin1ELin1EEEvNS_27GenericPackedTensorAccessorIKT_Lm5ENS_16DefaultPtrTraitsEiEENS3_IS4_Lm5ES6_iEES7_PS5_iiiiiiiii,@function
        .size           _ZN2at6native51_GLOBAL__N__11011a27_18_DepthwiseConv3d_cu_35e0c7b528conv_depthwise3d_cuda_kernelIffLin1ELin1ELin1ELin1ELin1ELin1EEEvNS_27GenericPackedTensorAccessorIKT_Lm5ENS_16DefaultPtrTraitsEiEENS3_IS4_Lm5ES6_iEES7_PS5_iiiiiiiii,(.L_x_882 - _ZN2at6native51_GLOBAL__N__11011a27_18_DepthwiseConv3d_cu_35e0c7b528conv_depthwise3d_cuda_kernelIffLin1ELin1ELin1ELin1ELin1ELin1EEEvNS_27GenericPackedTensorAccessorIKT_Lm5ENS_16DefaultPtrTraitsEiEENS3_IS4_Lm5ES6_iEES7_PS5_iiiiiiiii)
        .other          _ZN2at6native51_GLOBAL__N__11011a27_18_DepthwiseConv3d_cu_35e0c7b528conv_depthwise3d_cuda_kernelIffLin1ELin1ELin1ELin1ELin1ELin1EEEvNS_27GenericPackedTensorAccessorIKT_Lm5ENS_16DefaultPtrTraitsEiEENS3_IS4_Lm5ES6_iEES7_PS5_iiiiiiiii,@"STO_CUDA_ENTRY STV_DEFAULT"
_ZN2at6native51_GLOBAL__N__11011a27_18_DepthwiseConv3d_cu_35e0c7b528conv_depthwise3d_cuda_kernelIffLin1ELin1ELin1ELin1ELin1ELin1EEEvNS_27GenericPackedTensorAccessorIKT_Lm5ENS_16DefaultPtrTraitsEiEENS3_IS4_Lm5ES6_iEES7_PS5_iiiiiiiii:
        /* <DEDUP_REMOVED lines=60> */
.L_x_688:
        /* <DEDUP_REMOVED lines=14> */
[----:B0-----:R-:W-:Y:S02]  /*04a0*/  HFMA2 R2, -RZ, RZ, 0, 0 ;  /* 0x00000000ff027431 */ /* 0x001fe400000001ff */
[----:B-1----:R-:W-:-:S04]  /*04b0*/  IMAD.MOV R4, RZ, RZ, -R3 ;  /* 0x000000ffff047224 */ /* 0x002fc800078e0a03 */
        /* <DEDUP_REMOVED lines=16> */
[----:B------:R-:W-:Y:S01]  /*05c0*/  @P0 VIADD R0, R0, 0x1 ;  /* 0x0000000100000836 */ /* 0x000fe20000000000 */
[----:B0-----:R-:W-:-:S05]  /*05d0*/  IADD3 R2, PT, PT, RZ, -R3, RZ ;  /* 0x80000003ff027210 */ /* 0x001fca0007ffe0ff */
        /* <DEDUP_REMOVED lines=18> */
[----:B------:R-:W-:Y:S01]  /*0700*/  LOP3.LUT R2, R0, R11, RZ, 0x3c, !PT ;  /* 0x0000000b00027212 */ /* 0x000fe200078e3cff */
[----:B------:R-:W0:Y:S01]  /*0710*/  LDC R9, c[0x0][0x3bc] ;  /* 0x0000ef00ff097b82 */ /* 0x000e220000000800 */
[----:B------:R-:W1:Y:S02]  /*0720*/  F2I.FTZ.U32.TRUNC.NTZ R3, R3 ;  /* 0x0000000300037305 */ /* 0x000e64000021f000 */
[----:B------:R-:W-:Y:S01]  /*0730*/  ISETP.GE.AND P2, PT, R2, RZ, PT ;  /* 0x000000ff0200720c */ /* 0x000fe20003f46270 */
[----:B------:R-:W-:-:S06]  /*0740*/  IMAD.MOV.U32 R2, RZ, RZ, RZ ;  /* 0x000000ffff027224 */ /* 0x000fcc00078e00ff */
[----:B------:R-:W-:Y:S02]  /*0750*/  @P0 VIADD R7, R7, 0x1 ;  /* 0x0000000107070836 */ /* 0x000fe40000000000 */
[----:B-1----:R-:W-:-:S04]  /*0760*/  IMAD.MOV R5, RZ, RZ, -R3 ;  /* 0x000000ffff057224 */ /* 0x002fc800078e0a03 */
[----:B------:R-:W-:Y:S01]  /*0770*/  @!P2 IMAD.MOV R7, RZ, RZ, -R7 ;  /* 0x000000ffff07a224 */ /* 0x000fe200078e0a07 */
[----:B------:R-:W-:Y:S01]  /*0780*/  @!P1 LOP3.LUT R7, RZ, R11, RZ, 0x33, !PT ;  /* 0x0000000bff079212 */ /* 0x000fe200078e33ff */
[----:B------:R-:W-:-:S03]  /*0790*/  IMAD R5, R5, R8, RZ ;  /* 0x0000000805057224 */ /* 0x000fc600078e02ff */
[----:B------:R-:W-:Y:S01]  /*07a0*/  IABS R4, R7 ;  /* 0x0000000700047213 */ /* 0x000fe20000000000 */
[----:B------:R-:W-:Y:S01]  /*07b0*/  IMAD.HI.U32 R2, R3, R5, R2 ;  /* 0x0000000503027227 */ /* 0x000fe200078e0002 */
[----:B0-----:R-:W-:Y:S02]  /*07c0*/  IABS R17, R9 ;  /* 0x0000000900117213 */ /* 0x001fe40000000000 */
[----:B------:R-:W-:Y:S02]  /*07d0*/  MOV R3, R4 ;  /* 0x0000000400037202 */ /* 0x000fe40000000f00 */
[----:B------:R-:W0:Y:S03]  /*07e0*/  I2F.RP R5, R17 ;  /* 0x0000001100057306 */ /* 0x000e260000209400 */
        /* <DEDUP_REMOVED lines=12> */
[----:B------:R-:W-:Y:S01]  /*08b0*/  IADD3 R8, PT, PT, -R7, RZ, RZ ;  /* 0x000000ff07087210 */ /* 0x000fe20007ffe1ff */
[----:B------:R0:W1:Y:S04]  /*08c0*/  F2I.FTZ.U32.TRUNC.NTZ R3, R6 ;  /* 0x0000000600037305 */ /* 0x000068000021f000 */
[----:B------:R-:W-:-:S02]  /*08d0*/  IMAD R11, R11, R8, R0 ;  /* 0x000000080b0b7224 */ /* 0x000fc400078e0200 */
[----:B------:R-:W-:Y:S02]  /*08e0*/  IMAD.MOV.U32 R8, RZ, RZ, RZ ;  /* 0x000000ffff087224 */ /* 0x000fe400078e00ff */
[----:B0-----:R-:W-:Y:S02]  /*08f0*/  IMAD.MOV R6, RZ, RZ, -R0 ;  /* 0x000000ffff067224 */ /* 0x001fe400078e0a00 */
        /* <DEDUP_REMOVED lines=12> */
[----:B------:R-:W-:-:S04]  /*09c0*/  IMAD.HI.U32 R12, R2, R3, RZ ;  /* 0x00000003020c7227 */ /* 0x000fc800078e00ff */
[----:B------:R-:W-:-:S04]  /*09d0*/  IMAD.MOV R2, RZ, RZ, -R12 ;  /* 0x000000ffff027224 */ /* 0x000fc800078e0a0c */
[----:B------:R-:W-:-:S05]  /*09e0*/  IMAD R2, R17, R2, R3 ;  /* 0x0000000211027224 */ /* 0x000fca00078e0203 */
[----:B------:R-:W-:-:S13]  /*09f0*/  ISETP.GT.U32.AND P1, PT, R17, R2, PT ;  /* 0x000000021100720c */ /* 0x000fda0003f24070 */
[-C--:B------:R-:W-:Y:S01]  /*0a00*/  @!P1 IADD3 R2, PT, PT, R2, -R17.reuse, RZ ;  /* 0x8000001102029210 */ /* 0x080fe20007ffe0ff */
[----:B------:R-:W-:Y:S01]  /*0a10*/  @!P1 VIADD R12, R12, 0x1 ;  /* 0x000000010c0c9836 */ /* 0x000fe20000000000 */
[----:B------:R-:W-:Y:S02]  /*0a20*/  ISETP.NE.AND P1, PT, R9, RZ, PT ;  /* 0x000000ff0900720c */ /* 0x000fe40003f25270 */
[----:B------:R-:W-:Y:S01]  /*0a30*/  ISETP.GE.U32.AND P0, PT, R2, R17, PT ;  /* 0x000000110200720c */ /* 0x000fe20003f06070 */
[----:B------:R-:W-:Y:S01]  /*0a40*/  IMAD.MOV R17, RZ, RZ, -R20 ;  /* 0x000000ffff117224 */ /* 0x000fe200078e0a14 */
[----:B------:R-:W-:-:S03]  /*0a50*/  LOP3.LUT R2, R20, R9, RZ, 0x3c, !PT ;  /* 0x0000000914027212 */ /* 0x000fc600078e3cff */
[----:B------:R-:W-:Y:S01]  /*0a60*/  IMAD R10, R10, R17, R7 ;  /* 0x000000110a0a7224 */ /* 0x000fe200078e0207 */
[----:B------:R-:W-:Y:S01]  /*0a70*/  ISETP.GE.AND P2, PT, R2, RZ, PT ;  /* 0x000000ff0200720c */ /* 0x000fe20003f46270 */
[----:B--2---:R-:W-:Y:S01]  /*0a80*/  IMAD R17, R11, UR7, -R4 ;  /* 0x000000070b117c24 */ /* 0x004fe2000f8e0a04 */
[----:B------:R-:W0:Y:S05]  /*0a90*/  LDC.64 R2, c[0x0][0x420] ;  /* 0x00010800ff027b82 */ /* 0x000e2a0000000a00 */
        /* <DEDUP_REMOVED lines=20> */
[----:B--2---:R-:W-:Y:S02]  /*0be0*/  IMAD.MOV.U32 R6, RZ, RZ, RZ ;  /* 0x000000ffff067224 */ /* 0x004fe400078e00ff */
[----:B----4-:R-:W-:-:S04]  /*0bf0*/  IMAD.MOV R3, RZ, RZ, -R7 ;  /* 0x000000ffff037224 */ /* 0x010fc800078e0a07 */
[----:B------:R-:W-:-:S04]  /*0c00*/  IMAD R3, R3, R4, RZ ;  /* 0x0000000403037224 */ /* 0x000fc800078e02ff */
[----:B------:R-:W-:Y:S01]  /*0c10*/  IMAD.HI.U32 R7, R7, R3, R6 ;  /* 0x0000000307077227 */ /* 0x000fe200078e0006 */
[----:B------:R-:W-:-:S05]  /*0c20*/  IADD3 R3, PT, PT, RZ, -R19, RZ ;  /* 0x80000013ff037210 */ /* 0x000fca0007ffe0ff */
        /* <DEDUP_REMOVED lines=17> */
[----:B------:R-:W0:Y:S01]  /*0d40*/  LDCU.64 UR6, c[0x0][0x380] ;  /* 0x00007000ff0677ac */ /* 0x000e220008000a00 */
[----:B------:R-:W-:Y:S01]  /*0d50*/  @!P2 IMAD.MOV R6, RZ, RZ, -R6 ;  /* 0x000000ffff06a224 */ /* 0x000fe200078e0a06 */
        /* <DEDUP_REMOVED lines=19> */
[C---:B------:R-:W-:Y:S01]  /*0e90*/  IMAD R3, R22.reuse, 0x6, -R5 ;  /* 0x0000000616037824 */ /* 0x040fe200078e0a05 */
[----:B------:R-:W-:Y:S01]  /*0ea0*/  LEA R0, R22, -R5, 0x2 ;  /* 0x8000000516007211 */ /* 0x000fe200078e10ff */
[CC--:B------:R-:W-:Y:S02]  /*0eb0*/  IMAD R6, R13.reuse, R2.reuse, R6 ;  /* 0x000000020d067224 */ /* 0x0c0fe400078e0206 */
[CC--:B------:R-:W-:Y:S02]  /*0ec0*/  IMAD R3, R13.reuse, R2.reuse, R3 ;  /* 0x000000020d037224 */ /* 0x0c0fe400078e0203 */
[CC--:B------:R-:W-:Y:S02]  /*0ed0*/  IMAD R5, R13.reuse, R2.reuse, R0 ;  /* 0x000000020d057224 */ /* 0x0c0fe400078e0200 */
[----:B------:R-:W-:Y:S02]  /*0ee0*/  IMAD R2, R13, R2, R8 ;  /* 0x000000020d027224 */ /* 0x000fe400078e0208 */
[----:B------:R-:W-:-:S02]  /*0ef0*/  IMAD.MOV.U32 R8, RZ, RZ, RZ ;  /* 0x000000ffff087224 */ /* 0x000fc400078e00ff */
[----:B------:R-:W-:-:S07]  /*0f00*/  IMAD.MOV.U32 R0, RZ, RZ, RZ ;  /* 0x000000ffff007224 */ /* 0x000fce00078e00ff */
.L_x_687:
        /* <DEDUP_REMOVED lines=10> */
.L_x_686:
[----:B------:R-:W0:Y:S01]  /*0fb0*/  LDCU UR7, c[0x0][0x3f8] ;  /* 0x00007f00ff0777ac */ /* 0x000e220008000800 */
[----:B------:R-:W-:Y:S02]  /*0fc0*/  IMAD R22, R11, R23, -R24 ;  /* 0x000000170b167224 */ /* 0x000fe400078e0a18 */
[----:B------:R-:W-:Y:S01]  /*0fd0*/  HFMA2 R34, -RZ, RZ, 0, 0 ;  /* 0x00000000ff227431 */ /* 0x000fe200000001ff */
[----:B------:R-:W1:Y:S01]  /*0fe0*/  LDCU UR6, c[0x0][0x434] ;  /* 0x00008680ff0677ac */ /* 0x000e620008000800 */
[----:B------:R-:W2:Y:S01]  /*0ff0*/  LDCU UR8, c[0x0][0x3f4] ;  /* 0x00007e80ff0877ac */ /* 0x000ea20008000800 */
[----:B0-----:R-:W-:Y:S01]  /*1000*/  UISETP.GE.U32.AND UP2, UPT, UR7, 0x8, UPT ;  /* 0x000000080700788c */ /* 0x001fe2000bf46070 */
[C---:B-1----:R-:W-:Y:S02]  /*1010*/  IMAD R22, R21.reuse, UR6, R22 ;  /* 0x0000000615167c24 */ /* 0x042fe4000f8e0216 */
[----:B------:R-:W-:-:S03]  /*1020*/  VIADD R21, R21, 0x1 ;  /* 0x0000000115157836 */ /* 0x000fc60000000000 */
[----:B------:R-:W-:Y:S02]  /*1030*/  LOP3.LUT R28, R17, R22, RZ, 0xfc, !PT ;  /* 0x00000016111c7212 */ /* 0x000fe400078efcff */
[----:B--2---:R-:W-:Y:S02]  /*1040*/  ISETP.NE.AND P6, PT, R21, UR8, PT ;  /* 0x0000000815007c0c */ /* 0x004fe4000bfc5270 */
[----:B------:R-:W-:Y:S01]  /*1050*/  ISETP.GT.AND P0, PT, R28, -0x1, PT ;  /* 0xffffffff1c00780c */ /* 0x000fe20003f04270 */
[----:B------:R-:W-:-:S12]  /*1060*/  BRA.U !UP2, `(.L_x_681) ;  /* 0x000000050a907547 */ /* 0x000fd8000b800000 */
[----:B------:R-:W0:Y:S01]  /*1070*/  LDC R28, c[0x0][0x438] ;  /* 0x00010e00ff1c7b82 */ /* 0x000e220000000800 */
[----:B------:R-:W1:Y:S01]  /*1080*/  LDCU UR6, c[0x0][0x3f8] ;  /* 0x00007f00ff0677ac */ /* 0x000e620008000800 */
[----:B------:R-:W-:Y:S01]  /*1090*/  IMAD.MOV.U32 R37, RZ, RZ, R7 ;  /* 0x000000ffff257224 */ /* 0x000fe200078e0007 */
[----:B------:R-:W-:Y:S01]  /*10a0*/  MOV R35, R4 ;  /* 0x0000000400237202 */ /* 0x000fe20000000f00 */
[----:B------:R-:W-:Y:S02]  /*10b0*/  IMAD.MOV.U32 R33, RZ, RZ, R2 ;  /* 0x000000ffff217224 */ /* 0x000fe400078e0002 */
[----:B------:R-:W-:Y:S02]  /*10c0*/  IMAD.MOV.U32 R34, RZ, RZ, R3 ;  /* 0x000000ffff227224 */ /* 0x000fe400078e0003 */
[----:B------:R-:W-:Y:S02]  /*10d0*/  IMAD.MOV.U32 R36, RZ, RZ, R5 ;  /* 0x000000ffff247224 */ /* 0x000fe400078e0005 */
[----:B------:R-:W-:Y:S01]  /*10e0*/  IMAD.MOV.U32 R38, RZ, RZ, R6 ;  /* 0x000000ffff267224 */ /* 0x000fe200078e0006 */
[----:B-1----:R-:W-:-:S04]  /*10f0*/  ULOP3.LUT UR6, UR6, 0x7ffffff8, URZ, 0xc0, !UPT ;  /* 0x7ffffff806067892 */ /* 0x002fc8000f8ec0ff */
[----:B------:R-:W-:Y:S01]  /*1100*/  UIADD3 UR6, UPT, UPT, -UR6, URZ, URZ ;  /* 0x000000ff06067290 */ /* 0x000fe2000fffe1ff */
[C-C-:B0-----:R-:W-:Y:S02]  /*1110*/  IMAD.IADD R40, R28.reuse, 0x1, -R25.reuse ;  /* 0x000000011c287824 */ /* 0x141fe400078e0a19 */
[----:B------:R-:W-:Y:S02]  /*1120*/  IMAD R28, R28, 0x2, -R25 ;  /* 0x000000021c1c7824 */ /* 0x000fe400078e0a19 */
[CC--:B------:R-:W-:Y:S02]  /*1130*/  IMAD R40, R13.reuse, R20.reuse, R40 ;  /* 0x000000140d287224 */ /* 0x0c0fe400078e0228 */
[----:B------:R-:W-:Y:S02]  /*1140*/  IMAD R32, R13, R20, R28 ;  /* 0x000000140d207224 */ /* 0x000fe400078e021c */
[----:B------:R-:W-:-:S07]  /*1150*/  IMAD.U32 R39, RZ, RZ, UR6 ;  /* 0x00000006ff277e24 */ /* 0x000fce000f8e00ff */
.L_x_682:
[----:B------:R-:W0:Y:S01]  /*1160*/  LDCU.64 UR6, c[0x0][0x390] ;  /* 0x00007200ff0677ac */ /* 0x000e220008000a00 */
[----:B------:R-:W-:Y:S01]  /*1170*/  ISETP.LT.OR P1, PT, R37, RZ, !P0 ;  /* 0x000000ff2500720c */ /* 0x000fe20004721670 */
[----:B------:R-:W1:Y:S01]  /*1180*/  LDC R41, c[0x0][0x438] ;  /* 0x00010e00ff297b82 */ /* 0x000e620000000800 */
[----:B------:R-:W2:Y:S02]  /*1190*/  LDCU UR8, c[0x0][0x398] ;  /* 0x00007300ff0877ac */ /* 0x000ea40008000800 */
[----:B0-----:R-:W-:-:S04]  /*11a0*/  ISETP.GE.OR P1, PT, R17, UR6, P1 ;  /* 0x0000000611007c0c */ /* 0x001fc80008f26670 */
[----:B------:R-:W-:-:S04]  /*11b0*/  ISETP.GE.OR P1, PT, R22, UR7, P1 ;  /* 0x0000000716007c0c */ /* 0x000fc80008f26670 */
[----:B--2---:R-:W-:Y:S02]  /*11c0*/  ISETP.GE.OR P1, PT, R37, UR8, P1 ;  /* 0x0000000825007c0c */ /* 0x004fe40008f26670 */
[----:B------:R-:W-:-:S04]  /*11d0*/  ISETP.LT.OR P2, PT, R40, RZ, !P0 ;  /* 0x000000ff2800720c */ /* 0x000fc80004741670 */
[----:B------:R-:W-:-:S04]  /*11e0*/  ISETP.GE.OR P2, PT, R17, UR6, P2 ;  /* 0x0000000611007c0c */ /* 0x000fc80009746670 */
[----:B------:R-:W-:-:S03]  /*11f0*/  ISETP.GE.OR P2, PT, R22, UR7, P2 ;  /* 0x0000000716007c0c */ /* 0x000fc60009746670 */
[----:B------:R-:W2:Y:S04]  /*1200*/  @!P1 LDG.E R29, desc[UR10][R18.64] ;  /* 0x0000000a121d9981 */ /* 0x000ea8000c1e1900 */
[----:B------:R-:W2:Y:S01]  /*1210*/  @!P1 LDG.E R28, desc[UR10][R26.64] ;  /* 0x0000000a1a1c9981 */ /* 0x000ea2000c1e1900 */
[----:B------:R-:W-:-:S13]  /*1220*/  ISETP.GE.OR P3, PT, R40, UR8, P2 ;  /* 0x0000000828007c0c */ /* 0x000fda0009766670 */
[----:B-1----:R-:W-:Y:S01]  /*1230*/  @!P3 IMAD.WIDE R30, R41, 0x4, R26 ;  /* 0x00000004291eb825 */ /* 0x002fe200078e021a */
[----:B------:R-:W3:Y:S05]  /*1240*/  @!P3 LDG.E R43, desc[UR10][R18.64+0x4] ;  /* 0x0000040a122bb981 */ /* 0x000eea000c1e1900 */
[----:B------:R-:W3:Y:S01]  /*1250*/  @!P3 LDG.E R30, desc[UR10][R30.64] ;  /* 0x0000000a1e1eb981 */ /* 0x000ee2000c1e1900 */
[----:B------:R-:W-:-:S04]  /*1260*/  ISETP.LT.OR P2, PT, R32, RZ, !P0 ;  /* 0x000000ff2000720c */ /* 0x000fc80004741670 */
[----:B------:R-:W-:-:S04]  /*1270*/  ISETP.GE.OR P2, PT, R17, UR6, P2 ;  /* 0x0000000611007c0c */ /* 0x000fc80009746670 */
[----:B------:R-:W-:-:S04]  /*1280*/  ISETP.GE.OR P2, PT, R22, UR7, P2 ;  /* 0x0000000716007c0c */ /* 0x000fc80009746670 */
[----:B------:R-:W-:-:S13]  /*1290*/  ISETP.GE.OR P2, PT, R32, UR8, P2 ;  /* 0x0000000820007c0c */ /* 0x000fda0009746670 */
[----:B------:R-:W4:Y:S01]  /*12a0*/  @!P2 LDG.E R45, desc[UR10][R18.64+0x8] ;  /* 0x0000080a122da981 */ /* 0x000f22000c1e1900 */
[----:B--2---:R-:W-:Y:S01]  /*12b0*/  @!P1 FFMA.FTZ R8, R29, R28, R8 ;  /* 0x0000001c1d089223 */ /* 0x004fe20000010008 */
[----:B------:R-:W-:Y:S01]  /*12c0*/  @!P2 IMAD.WIDE R28, R41, 0x8, R26 ;  /* 0x00000008291ca825 */ /* 0x000fe200078e021a */
[----:B------:R-:W-:-:S04]  /*12d0*/  ISETP.LT.OR P1, PT, R38, RZ, !P0 ;  /* 0x000000ff2600720c */ /* 0x000fc80004721670 */
[----:B------:R-:W-:Y:S01]  /*12e0*/  ISETP.GE.OR P1, PT, R17, UR6, P1 ;  /* 0x0000000611007c0c */ /* 0x000fe20008f26670 */
[----:B------:R-:W4:Y:S03]  /*12f0*/  @!P2 LDG.E R28, desc[UR10][R28.64] ;  /* 0x0000000a1c1ca981 */ /* 0x000f26000c1e1900 */
[----:B------:R-:W-:-:S04]  /*1300*/  ISETP.GE.OR P1, PT, R22, UR7, P1 ;  /* 0x0000000716007c0c */ /* 0x000fc80008f26670 */
[----:B------:R-:W-:Y:S01]  /*1310*/  ISETP.GE.OR P1, PT, R38, UR8, P1 ;  /* 0x0000000826007c0c */ /* 0x000fe20008f26670 */
[----:B---3--:R-:W-:-:S12]  /*1320*/  @!P3 FFMA.FTZ R8, R43, R30, R8 ;  /* 0x0000001e2b08b223 */ /* 0x008fd80000010008 */
[----:B------:R-:W-:Y:S01]  /*1330*/  @!P1 IMAD.WIDE R30, R41, 0xc, R26 ;  /* 0x0000000c291e9825 */ /* 0x000fe200078e021a */
[----:B------:R-:W2:Y:S05]  /*1340*/  @!P1 LDG.E R43, desc[UR10][R18.64+0xc] ;  /* 0x00000c0a122b9981 */ /* 0x000eaa000c1e1900 */
[----:B------:R-:W2:Y:S01]  /*1350*/  @!P1 LDG.E R30, desc[UR10][R30.64] ;  /* 0x0000000a1e1e9981 */ /* 0x000ea2000c1e1900 */
[----:B------:R-:W-:-:S04]  /*1360*/  ISETP.LT.OR P3, PT, R36, RZ, !P0 ;  /* 0x000000ff2400720c */ /* 0x000fc80004761670 */
[----:B------:R-:W-:-:S04]  /*1370*/  ISETP.GE.OR P3, PT, R17, UR6, P3 ;  /* 0x0000000611007c0c */ /* 0x000fc80009f66670 */
[----:B------:R-:W-:-:S04]  /*1380*/  ISETP.GE.OR P3, PT, R22, UR7, P3 ;  /* 0x0000000716007c0c */ /* 0x000fc80009f66670 */
[----:B------:R-:W-:Y:S01]  /*1390*/  ISETP.GE.OR P3, PT, R36, UR8, P3 ;  /* 0x0000000824007c0c */ /* 0x000fe20009f66670 */
[----:B----4-:R-:W-:-:S12]  /*13a0*/  @!P2 FFMA.FTZ R8, R45, R28, R8 ;  /* 0x0000001c2d08a223 */ /* 0x010fd80000010008 */
[----:B------:R-:W-:Y:S01]  /*13b0*/  @!P3 IMAD.WIDE R28, R41, 0x10, R26 ;  /* 0x00000010291cb825 */ /* 0x000fe200078e021a */
[----:B------:R-:W-:Y:S01]  /*13c0*/  ISETP.LT.OR P2, PT, R35, RZ, !P0 ;  /* 0x000000ff2300720c */ /* 0x000fe20004741670 */
[----:B------:R-:W3:Y:S03]  /*13d0*/  @!P3 LDG.E R45, desc[UR10][R18.64+0x10] ;  /* 0x0000100a122db981 */ /* 0x000ee6000c1e1900 */
[----:B------:R-:W-:Y:S01]  /*13e0*/  ISETP.GE.OR P2, PT, R17, UR6, P2 ;  /* 0x0000000611007c0c */ /* 0x000fe20009746670 */
[----:B------:R-:W3:Y:S03]  /*13f0*/  @!P3 LDG.E R28, desc[UR10][R28.64] ;  /* 0x0000000a1c1cb981 */ /* 0x000ee6000c1e1900 */
[----:B------:R-:W-:-:S04]  /*1400*/  ISETP.GE.OR P2, PT, R22, UR7, P2 ;  /* 0x0000000716007c0c */ /* 0x000fc80009746670 */
[----:B------:R-:W-:Y:S01]  /*1410*/  ISETP.GE.OR P2, PT, R35, UR8, P2 ;  /* 0x0000000823007c0c */ /* 0x000fe20009746670 */
[----:B--2---:R-:W-:-:S12]  /*1420*/  @!P1 FFMA.FTZ R8, R43, R30, R8 ;  /* 0x0000001e2b089223 */ /* 0x004fd80000010008 */
[----:B------:R-:W-:Y:S01]  /*1430*/  @!P2 IMAD.WIDE R30, R41, 0x14, R26 ;  /* 0x00000014291ea825 */ /* 0x000fe200078e021a */
[----:B------:R-:W2:Y:S05]  /*1440*/  @!P2 LDG.E R43, desc[UR10][R18.64+0x14] ;  /* 0x0000140a122ba981 */ /* 0x000eaa000c1e1900 */
[----:B------:R-:W2:Y:S01]  /*1450*/  @!P2 LDG.E R30, desc[UR10][R30.64] ;  /* 0x0000000a1e1ea981 */ /* 0x000ea2000c1e1900 */
[----:B------:R-:W-:-:S04]  /*1460*/  ISETP.LT.OR P1, PT, R34, RZ, !P0 ;  /* 0x000000ff2200720c */ /* 0x000fc80004721670 */
[----:B------:R-:W-:-:S04]  /*1470*/  ISETP.GE.OR P1, PT, R17, UR6, P1 ;  /* 0x0000000611007c0c */ /* 0x000fc80008f26670 */
[----:B------:R-:W-:-:S04]  /*1480*/  ISETP.GE.OR P1, PT, R22, UR7, P1 ;  /* 0x0000000716007c0c */ /* 0x000fc80008f26670 */
[----:B------:R-:W-:Y:S01]  /*1490*/  ISETP.GE.OR P1, PT, R34, UR8, P1 ;  /* 0x0000000822007c0c */ /* 0x000fe20008f26670 */
[----:B---3--:R-:W-:Y:S01]  /*14a0*/  @!P3 FFMA.FTZ R8, R45, R28, R8 ;  /* 0x0000001c2d08b223 */ /* 0x008fe20000010008 */
[----:B------:R-:W-:-:S11]  /*14b0*/  ISETP.LT.OR P3, PT, R33, RZ, !P0 ;  /* 0x000000ff2100720c */ /* 0x000fd60004761670 */
[----:B------:R-:W-:Y:S01]  /*14c0*/  @!P1 IMAD.WIDE R28, R41, 0x18, R26 ;  /* 0x00000018291c9825 */ /* 0x000fe200078e021a */
[----:B------:R-:W3:Y:S01]  /*14d0*/  @!P1 LDG.E R45, desc[UR10][R18.64+0x18] ;  /* 0x0000180a122d9981 */ /* 0x000ee2000c1e1900 */
[----:B------:R-:W-:-:S04]  /*14e0*/  ISETP.GE.OR P3, PT, R17, UR6, P3 ;  /* 0x0000000611007c0c */ /* 0x000fc80009f66670 */
[----:B------:R-:W3:Y:S01]  /*14f0*/  @!P1 LDG.E R28, desc[UR10][R28.64] ;  /* 0x0000000a1c1c9981 */ /* 0x000ee2000c1e1900 */
[----:B------:R-:W-:-:S04]  /*1500*/  ISETP.GE.OR P3, PT, R22, UR7, P3 ;  /* 0x0000000716007c0c */ /* 0x000fc80009f66670 */
[----:B------:R-:W-:Y:S01]  /*1510*/  ISETP.GE.OR P3, PT, R33, UR8, P3 ;  /* 0x0000000821007c0c */ /* 0x000fe20009f66670 */
[----:B--2---:R-:W-:-:S12]  /*1520*/  @!P2 FFMA.FTZ R8, R43, R30, R8 ;  /* 0x0000001e2b08a223 */ /* 0x004fd80000010008 */
[----:B------:R-:W-:Y:S01]  /*1530*/  @!P3 IMAD.WIDE R30, R41, 0x1c, R26 ;  /* 0x0000001c291eb825 */ /* 0x000fe200078e021a */
[----:B------:R0:W2:Y:S05]  /*1540*/  @!P3 LDG.E R43, desc[UR10][R18.64+0x1c] ;  /* 0x00001c0a122bb981 */ /* 0x0000aa000c1e1900 */
[----:B------:R-:W2:Y:S01]  /*1550*/  @!P3 LDG.E R30, desc[UR10][R30.64] ;  /* 0x0000000a1e1eb981 */ /* 0x000ea2000c1e1900 */
[----:B------:R-:W-:Y:S01]  /*1560*/  VIADD R39, R39, 0x8 ;  /* 0x0000000827277836 */ /* 0x000fe20000000000 */
[C---:B------:R-:W-:Y:S01]  /*1570*/  LEA R40, R41.reuse, R40, 0x3 ;  /* 0x0000002829287211 */ /* 0x040fe200078e18ff */
[C---:B------:R-:W-:Y:S01]  /*1580*/  IMAD R37, R41.reuse, 0x8, R37 ;  /* 0x0000000829257824 */ /* 0x040fe200078e0225 */
[C---:B------:R-:W-:Y:S01]  /*1590*/  LEA R34, R41.reuse, R34, 0x3 ;  /* 0x0000002229227211 */ /* 0x040fe200078e18ff */
[----:B------:R-:W-:-:S02]  /*15a0*/  IMAD R32, R41, 0x8, R32 ;  /* 0x0000000829207824 */ /* 0x000fc400078e0220 */
[C---:B------:R-:W-:Y:S02]  /*15b0*/  IMAD R38, R41.reuse, 0x8, R38 ;  /* 0x0000000829267824 */ /* 0x040fe400078e0226 */
[C---:B------:R-:W-:Y:S02]  /*15c0*/  IMAD R36, R41.reuse, 0x8, R36 ;  /* 0x0000000829247824 */ /* 0x040fe400078e0224 */
[C---:B------:R-:W-:Y:S02]  /*15d0*/  IMAD R35, R41.reuse, 0x8, R35 ;  /* 0x0000000829237824 */ /* 0x040fe400078e0223 */
[C---:B------:R-:W-:Y:S02]  /*15e0*/  IMAD R33, R41.reuse, 0x8, R33 ;  /* 0x0000000829217824 */ /* 0x040fe400078e0221 */
[----:B------:R-:W-:-:S04]  /*15f0*/  IMAD.WIDE R26, R41, 0x20, R26 ;  /* 0x00000020291a7825 */ /* 0x000fc800078e021a */
[----:B---3--:R-:W-:Y:S01]  /*1600*/  @!P1 FFMA.FTZ R8, R45, R28, R8 ;  /* 0x0000001c2d089223 */ /* 0x008fe20000010008 */
[----:B------:R-:W-:-:S05]  /*1610*/  IADD3 R42, P1, PT, R18, 0x20, RZ ;  /* 0x00000020122a7810 */ /* 0x000fca0007f3e0ff */
[----:B------:R-:W-:Y:S01]  /*1620*/  IMAD.X R45, RZ, RZ, R19, P1 ;  /* 0x000000ffff2d7224 */ /* 0x000fe200008e0613 */
[----:B------:R-:W-:Y:S01]  /*1630*/  ISETP.NE.AND P1, PT, R39, RZ, PT ;  /* 0x000000ff2700720c */ /* 0x000fe20003f25270 */
[----:B0-----:R-:W-:Y:S02]  /*1640*/  IMAD.MOV.U32 R18, RZ, RZ, R42 ;  /* 0x000000ffff127224 */ /* 0x001fe400078e002a */
[----:B------:R-:W-:Y:S02]  /*1650*/  IMAD.MOV.U32 R19, RZ, RZ, R45 ;  /* 0x000000ffff137224 */ /* 0x000fe400078e002d */
[----:B--2---:R-:W-:-:S08]  /*1660*/  @!P3 FFMA.FTZ R8, R43, R30, R8 ;  /* 0x0000001e2b08b223 */ /* 0x004fd00000010008 */
[----:B------:R-:W-:Y:S05]  /*1670*/  @P1 BRA `(.L_x_682) ;  /* 0xfffffff800b81947 */ /* 0x000fea000383ffff */
[----:B------:R-:W0:Y:S02]  /*1680*/  LDCU UR6, c[0x0][0x3f8] ;  /* 0x00007f00ff0677ac */ /* 0x000e240008000800 */
[----:B0-----:R-:W-:-:S06]  /*1690*/  ULOP3.LUT UR6, UR6, 0x7ffffff8, URZ, 0xc0, !UPT ;  /* 0x7ffffff806067892 */ /* 0x001fcc000f8ec0ff */
[----:B------:R-:W-:-:S07]  /*16a0*/  IMAD.U32 R34, RZ, RZ, UR6 ;  /* 0x00000006ff227e24 */ /* 0x000fce000f8e00ff */
.L_x_681:
[----:B------:R-:W-:Y:S05]  /*16b0*/  BRA.U !UP1, `(.L_x_683) ;  /* 0x0000000509787547 */ /* 0x000fea000b800000 */
[----:B------:R-:W0:Y:S02]  /*16c0*/  LDCU UR6, c[0x0][0x3f8] ;  /* 0x00007f00ff0677ac */ /* 0x000e240008000800 */
[----:B0-----:R-:W-:-:S04]  /*16d0*/  ULOP3.LUT UR6, UR6, 0x3, URZ, 0xc0, !UPT ;  /* 0x0000000306067892 */ /* 0x001fc8000f8ec0ff */
[----:B------:R-:W-:Y:S01]  /*16e0*/  UISETP.NE.AND UP2, UPT, UR6, URZ, UPT ;  /* 0x000000ff0600728c */ /* 0x000fe2000bf45270 */
[----:B------:R-:W-:Y:S10]  /*16f0*/  BRA.U !UP0, `(.L_x_684) ;  /* 0x0000000108b07547 */ /* 0x000ff4000b800000 */
[----:B------:R-:W0:Y:S01]  /*1700*/  LDC R35, c[0x0][0x438] ;  /* 0x00010e00ff237b82 */ /* 0x000e220000000800 */
[----:B------:R-:W1:Y:S01]  /*1710*/  LDCU.64 UR8, c[0x0][0x390] ;  /* 0x00007200ff0877ac */ /* 0x000e620008000a00 */
[----:B------:R-:W2:Y:S01]  /*1720*/  LDCU UR7, c[0x0][0x398] ;  /* 0x00007300ff0777ac */ /* 0x000ea20008000800 */
[----:B0-----:R-:W-:-:S04]  /*1730*/  IMAD R28, R34, R35, R7 ;  /* 0x00000023221c7224 */ /* 0x001fc800078e0207 */
[C---:B------:R-:W-:Y:S01]  /*1740*/  IMAD.IADD R30, R28.reuse, 0x1, R35 ;  /* 0x000000011c1e7824 */ /* 0x040fe200078e0223 */
[----:B------:R-:W-:-:S04]  /*1750*/  ISETP.LT.OR P1, PT, R28, RZ, !P0 ;  /* 0x000000ff1c00720c */ /* 0x000fc80004721670 */
[C---:B------:R-:W-:Y:S02]  /*1760*/  IADD3 R32, PT, PT, R30.reuse, R35, RZ ;  /* 0x000000231e207210 */ /* 0x040fe40007ffe0ff */
[----:B------:R-:W-:Y:S02]  /*1770*/  ISETP.LT.OR P2, PT, R30, RZ, !P0 ;  /* 0x000000ff1e00720c */ /* 0x000fe40004741670 */
[C---:B-1----:R-:W-:Y:S01]  /*1780*/  ISETP.GE.OR P1, PT, R17.reuse, UR8, P1 ;  /* 0x0000000811007c0c */ /* 0x042fe20008f26670 */
[----:B------:R-:W-:Y:S01]  /*1790*/  IMAD.IADD R31, R32, 0x1, R35 ;  /* 0x00000001201f7824 */ /* 0x000fe200078e0223 */
[----:B------:R-:W-:Y:S02]  /*17a0*/  ISETP.GE.OR P2, PT, R17, UR8, P2 ;  /* 0x0000000811007c0c */ /* 0x000fe40009746670 */
[----:B------:R-:W-:Y:S02]  /*17b0*/  ISETP.GE.OR P1, PT, R22, UR9, P1 ;  /* 0x0000000916007c0c */ /* 0x000fe40008f26670 */
[----:B------:R-:W-:-:S02]  /*17c0*/  ISETP.LT.OR P4, PT, R32, RZ, !P0 ;  /* 0x000000ff2000720c */ /* 0x000fc40004781670 */
[----:B------:R-:W-:Y:S02]  /*17d0*/  ISETP.GE.OR P3, PT, R22, UR9, P2 ;  /* 0x0000000916007c0c */ /* 0x000fe40009766670 */
[----:B--2---:R-:W-:Y:S01]  /*17e0*/  ISETP.GE.OR P1, PT, R28, UR7, P1 ;  /* 0x000000071c007c0c */ /* 0x004fe20008f26670 */
[----:B------:R-:W-:Y:S01]  /*17f0*/  IMAD.WIDE R28, R35, 0x4, R26 ;  /* 0x00000004231c7825 */ /* 0x000fe200078e021a */
[----:B------:R-:W-:Y:S02]  /*1800*/  ISETP.GE.OR P4, PT, R17, UR8, P4 ;  /* 0x0000000811007c0c */ /* 0x000fe4000a786670 */
[----:B------:R-:W-:Y:S02]  /*1810*/  ISETP.LT.OR P2, PT, R31, RZ, !P0 ;  /* 0x000000ff1f00720c */ /* 0x000fe40004741670 */
[----:B------:R-:W-:Y:S02]  /*1820*/  ISETP.GE.OR P3, PT, R30, UR7, P3 ;  /* 0x000000071e007c0c */ /* 0x000fe40009f66670 */
[----:B------:R-:W-:-:S02]  /*1830*/  ISETP.GE.OR P4, PT, R22, UR9, P4 ;  /* 0x0000000916007c0c */ /* 0x000fc4000a786670 */
[----:B------:R-:W-:Y:S02]  /*1840*/  ISETP.GE.OR P2, PT, R17, UR8, P2 ;  /* 0x0000000811007c0c */ /* 0x000fe40009746670 */
[----:B------:R-:W-:Y:S01]  /*1850*/  ISETP.GE.OR P4, PT, R32, UR7, P4 ;  /* 0x0000000720007c0c */ /* 0x000fe2000a786670 */
[----:B------:R-:W2:Y:S01]  /*1860*/  @!P1 LDG.E R26, desc[UR10][R26.64] ;  /* 0x0000000a1a1a9981 */ /* 0x000ea2000c1e1900 */
[----:B------:R-:W-:-:S03]  /*1870*/  ISETP.GE.OR P2, PT, R22, UR9, P2 ;  /* 0x0000000916007c0c */ /* 0x000fc60009746670 */
[----:B------:R-:W2:Y:S01]  /*1880*/  @!P1 LDG.E R37, desc[UR10][R18.64] ;  /* 0x0000000a12259981 */ /* 0x000ea2000c1e1900 */
[----:B------:R-:W-:Y:S01]  /*1890*/  ISETP.GE.OR P2, PT, R31, UR7, P2 ;  /* 0x000000071f007c0c */ /* 0x000fe20009746670 */
[C---:B------:R-:W-:Y:S02]  /*18a0*/  IMAD.WIDE R30, R35.reuse, 0x4, R28 ;  /* 0x00000004231e7825 */ /* 0x040fe400078e021c */
[----:B------:R-:W3:Y:S04]  /*18b0*/  @!P3 LDG.E R28, desc[UR10][R28.64] ;  /* 0x0000000a1c1cb981 */ /* 0x000ee8000c1e1900 */
[----:B------:R-:W3:Y:S01]  /*18c0*/  @!P3 LDG.E R39, desc[UR10][R18.64+0x4] ;  /* 0x0000040a1227b981 */ /* 0x000ee2000c1e1900 */
[----:B------:R-:W-:-:S03]  /*18d0*/  IMAD.WIDE R32, R35, 0x4, R30 ;  /* 0x0000000423207825 */ /* 0x000fc600078e021e */
[----:B------:R-:W4:Y:S04]  /*18e0*/  @!P4 LDG.E R36, desc[UR10][R30.64] ;  /* 0x0000000a1e24c981 */ /* 0x000f28000c1e1900 */
[----:B------:R-:W4:Y:S04]  /*18f0*/  @!P4 LDG.E R41, desc[UR10][R18.64+0x8] ;  /* 0x0000080a1229c981 */ /* 0x000f28000c1e1900 */
[----:B------:R0:W5:Y:S04]  /*1900*/  @!P2 LDG.E R43, desc[UR10][R18.64+0xc] ;  /* 0x00000c0a122ba981 */ /* 0x000168000c1e1900 */
[----:B------:R-:W5:Y:S01]  /*1910*/  @!P2 LDG.E R38, desc[UR10][R32.64] ;  /* 0x0000000a2026a981 */ /* 0x000f62000c1e1900 */
[----:B------:R-:W-:-:S02]  /*1920*/  VIADD R34, R34, 0x4 ;  /* 0x0000000422227836 */ /* 0x000fc40000000000 */
[----:B--2---:R-:W-:Y:S01]  /*1930*/  @!P1 FFMA.FTZ R8, R37, R26, R8 ;  /* 0x0000001a25089223 */ /* 0x004fe20000010008 */
[----:B------:R-:W-:-:S03]  /*1940*/  IADD3 R37, P1, PT, R18, 0x10, RZ ;  /* 0x0000001012257810 */ /* 0x000fc60007f3e0ff */
[----:B---3--:R-:W-:Y:S02]  /*1950*/  @!P3 FFMA.FTZ R8, R39, R28, R8 ;  /* 0x0000001c2708b223 */ /* 0x008fe40000010008 */
[----:B------:R-:W-:Y:S02]  /*1960*/  IMAD.X R28, RZ, RZ, R19, P1 ;  /* 0x000000ffff1c7224 */ /* 0x000fe400008e0613 */
[----:B------:R-:W-:-:S04]  /*1970*/  IMAD.WIDE R26, R35, 0x4, R32 ;  /* 0x00000004231a7825 */ /* 0x000fc800078e0220 */
[----:B----4-:R-:W-:Y:S01]  /*1980*/  @!P4 FFMA.FTZ R8, R41, R36, R8 ;  /* 0x000000242908c223 */ /* 0x010fe20000010008 */
[----:B0-----:R-:W-:Y:S02]  /*1990*/  IMAD.MOV.U32 R18, RZ, RZ, R37 ;  /* 0x000000ffff127224 */ /* 0x001fe400078e0025 */
[----:B------:R-:W-:Y:S02]  /*19a0*/  IMAD.MOV.U32 R19, RZ, RZ, R28 ;  /* 0x000000ffff137224 */ /* 0x000fe400078e001c */
[----:B-----5:R-:W-:-:S07]  /*19b0*/  @!P2 FFMA.FTZ R8, R43, R38, R8 ;  /* 0x000000262b08a223 */ /* 0x020fce0000010008 */
.L_x_684:
[----:B------:R-:W-:Y:S05]  /*19c0*/  BRA.U !UP2, `(.L_x_683) ;  /* 0x000000010ab47547 */ /* 0x000fea000b800000 */
[----:B------:R-:W0:Y:S01]  /*19d0*/  LDCU UR7, c[0x0][0x3f8] ;  /* 0x00007f00ff0777ac */ /* 0x000e220008000800 */
[----:B------:R-:W-:Y:S02]  /*19e0*/  UISETP.NE.AND UP2, UPT, UR6, 0x1, UPT ;  /* 0x000000010600788c */ /* 0x000fe4000bf45270 */
[----:B0-----:R-:W-:-:S07]  /*19f0*/  ULOP3.LUT UP3, URZ, UR7, 0x1, URZ, 0xc0, !UPT ;  /* 0x0000000107ff7892 */ /* 0x001fce000f86c0ff */
[----:B------:R-:W-:Y:S05]  /*1a00*/  BRA.U !UP2, `(.L_x_685) ;  /* 0x000000010a687547 */ /* 0x000fea000b800000 */
[----:B------:R-:W0:Y:S01]  /*1a10*/  LDC R35, c[0x0][0x438] ;  /* 0x00010e00ff237b82 */ /* 0x000e220000000800 */
[----:B------:R-:W1:Y:S01]  /*1a20*/  LDCU.64 UR6, c[0x0][0x390] ;  /* 0x00007200ff0677ac */ /* 0x000e620008000a00 */
[----:B------:R-:W2:Y:S01]  /*1a30*/  LDCU UR8, c[0x0][0x398] ;  /* 0x00007300ff0877ac */ /* 0x000ea20008000800 */
[----:B0-----:R-:W-:-:S05]  /*1a40*/  IMAD R28, R34, R35, R7 ;  /* 0x00000023221c7224 */ /* 0x001fca00078e0207 */
[C---:B------:R-:W-:Y:S02]  /*1a50*/  ISETP.LT.OR P1, PT, R28.reuse, RZ, !P0 ;  /* 0x000000ff1c00720c */ /* 0x040fe40004721670 */
[----:B------:R-:W-:Y:S02]  /*1a60*/  IADD3 R29, PT, PT, R28, R35, RZ ;  /* 0x000000231c1d7210 */ /* 0x000fe40007ffe0ff */
[----:B-1----:R-:W-:Y:S02]  /*1a70*/  ISETP.GE.OR P1, PT, R17, UR6, P1 ;  /* 0x0000000611007c0c */ /* 0x002fe40008f26670 */
[----:B------:R-:W-:Y:S02]  /*1a80*/  ISETP.LT.OR P2, PT, R29, RZ, !P0 ;  /* 0x000000ff1d00720c */ /* 0x000fe40004741670 */
[----:B------:R-:W-:Y:S02]  /*1a90*/  ISETP.GE.OR P1, PT, R22, UR7, P1 ;  /* 0x0000000716007c0c */ /* 0x000fe40008f26670 */
[----:B------:R-:W-:-:S02]  /*1aa0*/  ISETP.GE.OR P2, PT, R17, UR6, P2 ;  /* 0x0000000611007c0c */ /* 0x000fc40009746670 */
[----:B--2---:R-:W-:Y:S02]  /*1ab0*/  ISETP.GE.OR P1, PT, R28, UR8, P1 ;  /* 0x000000081c007c0c */ /* 0x004fe40008f26670 */
[----:B------:R-:W-:-:S04]  /*1ac0*/  ISETP.GE.OR P2, PT, R22, UR7, P2 ;  /* 0x0000000716007c0c */ /* 0x000fc80009746670 */
[----:B------:R-:W-:Y:S01]  /*1ad0*/  ISETP.GE.OR P2, PT, R29, UR8, P2 ;  /* 0x000000081d007c0c */ /* 0x000fe20009746670 */
[----:B------:R-:W-:-:S06]  /*1ae0*/  IMAD.WIDE R28, R35, 0x4, R26 ;  /* 0x00000004231c7825 */ /* 0x000fcc00078e021a */
[----:B------:R-:W2:Y:S04]  /*1af0*/  @!P1 LDG.E R26, desc[UR10][R26.64] ;  /* 0x0000000a1a1a9981 */ /* 0x000ea8000c1e1900 */
[----:B------:R-:W2:Y:S04]  /*1b00*/  @!P1 LDG.E R33, desc[UR10][R18.64] ;  /* 0x0000000a12219981 */ /* 0x000ea8000c1e1900 */
[----:B------:R0:W3:Y:S04]  /*1b10*/  @!P2 LDG.E R37, desc[UR10][R18.64+0x4] ;  /* 0x0000040a1225a981 */ /* 0x0000e8000c1e1900 */
[----:B------:R-:W3:Y:S01]  /*1b20*/  @!P2 LDG.E R31, desc[UR10][R28.64] ;  /* 0x0000000a1c1fa981 */ /* 0x000ee2000c1e1900 */
[----:B------:R-:W-:Y:S01]  /*1b30*/  IADD3 R30, P3, PT, R18, 0x8, RZ ;  /* 0x00000008121e7810 */ /* 0x000fe20007f7e0ff */
[----:B------:R-:W-:-:S04]  /*1b40*/  VIADD R34, R34, 0x2 ;  /* 0x0000000222227836 */ /* 0x000fc80000000000 */
[----:B0-----:R-:W-:Y:S02]  /*1b50*/  IMAD.MOV.U32 R18, RZ, RZ, R30 ;  /* 0x000000ffff127224 */ /* 0x001fe400078e001e */
[----:B--2---:R-:W-:Y:S01]  /*1b60*/  @!P1 FFMA.FTZ R8, R33, R26, R8 ;  /* 0x0000001a21089223 */ /* 0x004fe20000010008 */
[----:B------:R-:W-:Y:S02]  /*1b70*/  IMAD.X R33, RZ, RZ, R19, P3 ;  /* 0x000000ffff217224 */ /* 0x000fe400018e0613 */
[----:B------:R-:W-:-:S04]  /*1b80*/  IMAD.WIDE R26, R35, 0x4, R28 ;  /* 0x00000004231a7825 */ /* 0x000fc800078e021c */
[----:B------:R-:W-:Y:S02]  /*1b90*/  IMAD.MOV.U32 R19, RZ, RZ, R33 ;  /* 0x000000ffff137224 */ /* 0x000fe400078e0021 */
[----:B---3--:R-:W-:-:S07]  /*1ba0*/  @!P2 FFMA.FTZ R8, R37, R31, R8 ;  /* 0x0000001f2508a223 */ /* 0x008fce0000010008 */
.L_x_685:
[----:B------:R-:W-:Y:S05]  /*1bb0*/  BRA.U !UP3, `(.L_x_683) ;  /* 0x000000010b387547 */ /* 0x000fea000b800000 */
[----:B------:R-:W0:Y:S01]  /*1bc0*/  LDC R29, c[0x0][0x438] ;  /* 0x00010e00ff1d7b82 */ /* 0x000e220000000800 */
[----:B------:R-:W1:Y:S01]  /*1bd0*/  LDCU.64 UR6, c[0x0][0x390] ;  /* 0x00007200ff0677ac */ /* 0x000e620008000a00 */
[----:B------:R-:W2:Y:S01]  /*1be0*/  LDCU UR8, c[0x0][0x398] ;  /* 0x00007300ff0877ac */ /* 0x000ea20008000800 */
[----:B0-----:R-:W-:-:S05]  /*1bf0*/  IMAD R34, R34, R29, R7 ;  /* 0x0000001d22227224 */ /* 0x001fca00078e0207 */
[----:B------:R-:W-:-:S04]  /*1c00*/  ISETP.LT.OR P0, PT, R34, RZ, !P0 ;  /* 0x000000ff2200720c */ /* 0x000fc80004701670 */
[----:B-1----:R-:W-:-:S04]  /*1c10*/  ISETP.GE.OR P0, PT, R17, UR6, P0 ;  /* 0x0000000611007c0c */ /* 0x002fc80008706670 */
[----:B------:R-:W-:-:S04]  /*1c20*/  ISETP.GE.OR P0, PT, R22, UR7, P0 ;  /* 0x0000000716007c0c */ /* 0x000fc80008706670 */
[----:B--2---:R-:W-:-:S13]  /*1c30*/  ISETP.GE.OR P0, PT, R34, UR8, P0 ;  /* 0x0000000822007c0c */ /* 0x004fda0008706670 */
[----:B------:R0:W2:Y:S04]  /*1c40*/  @!P0 LDG.E R31, desc[UR10][R18.64] ;  /* 0x0000000a121f8981 */ /* 0x0000a8000c1e1900 */
[----:B------:R1:W2:Y:S01]  /*1c50*/  @!P0 LDG.E R22, desc[UR10][R26.64] ;  /* 0x0000000a1a168981 */ /* 0x0002a2000c1e1900 */
[----:B0-----:R-:W-:Y:S01]  /*1c60*/  IADD3 R18, P1, PT, R18, 0x4, RZ ;  /* 0x0000000412127810 */ /* 0x001fe20007f3e0ff */
[----:B-1----:R-:W-:-:S04]  /*1c70*/  IMAD.WIDE R26, R29, 0x4, R26 ;  /* 0x000000041d1a7825 */ /* 0x002fc800078e021a */
[----:B------:R-:W-:Y:S02]  /*1c80*/  IMAD.X R19, RZ, RZ, R19, P1 ;  /* 0x000000ffff137224 */ /* 0x000fe400008e0613 */
[----:B--2---:R-:W-:-:S07]  /*1c90*/  @!P0 FFMA.FTZ R8, R31, R22, R8 ;  /* 0x000000161f088223 */ /* 0x004fce0000010008 */
.L_x_683:
        /* <DEDUP_REMOVED lines=12> */
.L_x_680:
        /* <DEDUP_REMOVED lines=8> */
[----:B----4-:R-:W-:-:S05]  /*1de0*/  @P0 IMAD.WIDE R2, R9, 0x4, R2 ;  /* 0x0000000409020825 */ /* 0x010fca00078e0202 */
[----:B------:R4:W5:Y:S01]  /*1df0*/  @P0 LDG.E R0, desc[UR10][R2.64] ;  /* 0x0000000a02000981 */ /* 0x000962000c1e1900 */
        /* <DEDUP_REMOVED lines=15> */
[----:B------:R-:W-:Y:S02]  /*1ef0*/  IADD3.X R12, PT, PT, R12, R4, R9, P1, P2 ;  /* 0x000000040c0c7210 */ /* 0x000fe40000fe4409 */
[----:B--2---:R-:W-:Y:S01]  /*1f00*/  LEA R2, P1, R3, UR8, 0x2 ;  /* 0x0000000803027c11 */ /* 0x004fe2000f8210ff */
[----:B------:R-:W-:-:S03]  /*1f10*/  USHF.R.S32.HI UR7, URZ, 0x1f, UR6 ;  /* 0x0000001fff077899 */ /* 0x000fc60008011406 */
[----:B------:R-:W-:Y:S01]  /*1f20*/  LEA.HI.X R3, R3, UR9, R12, 0x2, P1 ;  /* 0x0000000903037c11 */ /* 0x000fe200088f140c */
[----:B-----5:R-:W-:Y:S01]  /*1f30*/  @P0 FADD.FTZ R8, R0, R8 ;  /* 0x0000000800080221 */ /* 0x020fe20000010000 */
[----:B------:R-:W-:-:S04]  /*1f40*/  IADD3 R16, P0, PT, R16, UR5, RZ ;  /* 0x0000000510107c10 */ /* 0x000fc8000ff1e0ff */
[----:B------:R0:W-:Y:S01]  /*1f50*/  STG.E desc[UR10][R2.64], R8 ;  /* 0x0000000802007986 */ /* 0x0001e2000c10190a */
[----:B------:R-:W-:Y:S01]  /*1f60*/  IMAD.X R15, RZ, RZ, R15, P0 ;  /* 0x000000ffff0f7224 */ /* 0x000fe200000e060f */
[----:B------:R-:W-:-:S04]  /*1f70*/  ISETP.GE.U32.AND P0, PT, R16, UR6, PT ;  /* 0x0000000610007c0c */ /* 0x000fc8000bf06070 */
[----:B------:R-:W-:-:S13]  /*1f80*/  ISETP.GE.AND.EX P0, PT, R15, UR7, PT, P0 ;  /* 0x000000070f007c0c */ /* 0x000fda000bf06300 */
[----:B0-----:R-:W-:Y:S05]  /*1f90*/  @!P0 BRA `(.L_x_688) ;  /* 0xffffffe400088947 */ /* 0x001fea000383ffff */
[----:B------:R-:W-:Y:S05]  /*1fa0*/  EXIT ;  /* 0x000000000000794d */ /* 0x000fea0003800000 */
.L_x_679:
        /* <DEDUP_REMOVED lines=38> */
.L_x_690:
[----:B------:R-:W-:Y:S01]  /*2210*/  IMAD.MOV.U32 R5, RZ, RZ, R8 ;  /* 0x000000ffff057224 */ /* 0x000fe200078e0008 */
[----:B------:R-:W-:Y:S02]  /*2220*/  MOV R6, UR5 ;  /* 0x0000000500067c02 */ /* 0x000fe40008000f00 */
[----:B------:R-:W-:-:S07]  /*2230*/  MOV R4, 0x2250 ;  /* 0x0000225000047802 */ /* 0x000fce0000000f00 */
[----:B------:R-:W-:Y:S05]  /*2240*/  CALL.REL.NOINC `($__internal_24_$__cuda_sm20_div_u64) ;  /* 0x0000005000607944 */ /* 0x000fea0003c00000 */
[----:B------:R-:W-:Y:S02]  /*2250*/  IMAD.MOV.U32 R4, RZ, RZ, R6 ;  /* 0x000000ffff047224 */ /* 0x000fe400078e0006 */
[----:B------:R-:W-:-:S07]  /*2260*/  IMAD.MOV.U32 R5, RZ, RZ, R7 ;  /* 0x000000ffff057224 */ /* 0x000fce00078e0007 */
.L_x_691:
[----:B------:R-:W-:Y:S05]  /*2270*/  BSYNC.RECONVERGENT B0 ;  /* 0x0000000000007941 */ /* 0x000fea0003800200 */
.L_x_689:
        /* <DEDUP_REMOVED lines=121> */
[----:B------:R0:W3:Y:S01]  /*2a10*/  @P1 LDG.E R6, desc[UR10][R6.64] ;  /* 0x0000000a06061981 */ /* 0x0000e2000c1e1900 */
        /* <DEDUP_REMOVED lines=18> */
[----:B------:R-:W-:Y:S01]  /*2b40*/  ISETP.GE.AND P5, PT, R9, RZ, PT ;  /* 0x000000ff0900720c */ /* 0x000fe20003fa6270 */
[----:B0-----:R-:W-:-:S12]  /*2b50*/  IMAD R7, R14, UR8, RZ ;  /* 0x000000080e077c24 */ /* 0x001fd8000f8e02ff */
        /* <DEDUP_REMOVED lines=8> */
[----:B------:R-:W-:Y:S01]  /*2be0*/  ISETP.GE.AND P5, PT, R16, RZ, PT ;  /* 0x000000ff1000720c */ /* 0x000fe20003fa6270 */
[----:B------:R-:W-:-:S12]  /*2bf0*/  IMAD.MOV.U32 R16, RZ, RZ, R0 ;  /* 0x000000ffff107224 */ /* 0x000fd800078e0000 */
        /* <DEDUP_REMOVED lines=10> */
[----:B------:R-:W-:-:S04]  /*2ca0*/  SHF.R.S32.HI R4, RZ, 0x1f, R7 ;  /* 0x0000001fff047819 */ /* 0x000fc80000011407 */
[----:B------:R-:W-:Y:S02]  /*2cb0*/  IADD3.X R3, PT, PT, R4, R8, R3, P2, P3 ;  /* 0x0000000804037210 */ /* 0x000fe400017e6403 */
[--C-:B------:R-:W-:Y:S02]  /*2cc0*/  IADD3 R5, P2, P3, R20, R5, R15.reuse ;  /* 0x0000000514057210 */ /* 0x100fe40007b5e00f */
[----:B------:R-:W-:Y:S02]  /*2cd0*/  SHF.R.S32.HI R15, RZ, 0x1f, R15 ;  /* 0x0000001fff0f7819 */ /* 0x000fe4000001140f */
[----:B------:R-:W-:-:S04]  /*2ce0*/  SHF.R.S32.HI R8, RZ, 0x1f, R20 ;  /* 0x0000001fff087819 */ /* 0x000fc80000011414 */
[----:B------:R-:W-:Y:S01]  /*2cf0*/  IADD3.X R8, PT, PT, R8, R3, R15, P2, P3 ;  /* 0x0000000308087210 */ /* 0x000fe200017e640f */
[----:B------:R-:W-:Y:S01]  /*2d00*/  IMAD.MOV.U32 R3, RZ, RZ, RZ ;  /* 0x000000ffff037224 */ /* 0x000fe200078e00ff */
[----:B0-----:R-:W-:Y:S01]  /*2d10*/  LEA R4, P2, R5, UR8, 0x2 ;  /* 0x0000000805047c11 */ /* 0x001fe2000f8410ff */
[----:B------:R-:W-:-:S03]  /*2d20*/  IMAD.MOV.U32 R15, RZ, RZ, R2 ;  /* 0x000000ffff0f7224 */ /* 0x000fc600078e0002 */
[----:B------:R-:W-:Y:S01]  /*2d30*/  LEA.HI.X R5, R5, UR9, R8, 0x2, P2 ;  /* 0x0000000905057c11 */ /* 0x000fe200090f1408 */
[----:B---3--:R-:W-:-:S05]  /*2d40*/  @P1 FADD.FTZ R3, RZ, R6 ;  /* 0x00000006ff031221 */ /* 0x008fca0000010000 */
[----:B------:R0:W-:Y:S03]  /*2d50*/  STG.E desc[UR10][R4.64], R3 ;  /* 0x0000000304007986 */ /* 0x0001e6000c10190a */
.L_x_693:
[----:B------:R-:W-:Y:S05]  /*2d60*/  BSYNC.RECONVERGENT B0 ;  /* 0x0000000000007941 */ /* 0x000fea0003800200 */
.L_x_692:
        /* <DEDUP_REMOVED lines=19> */
[----:B0-----:R-:W-:Y:S02]  /*2ea0*/  HFMA2 R2, -RZ, RZ, 0, 0 ;  /* 0x00000000ff027431 */ /* 0x001fe400000001ff */
[----:B-1----:R-:W-:-:S04]  /*2eb0*/  IMAD.MOV R0, RZ, RZ, -R3 ;  /* 0x000000ffff007224 */ /* 0x002fc800078e0a03 */
[----:B------:R-:W-:-:S04]  /*2ec0*/  IMAD R21, R0, R11, RZ ;  /* 0x0000000b00157224 */ /* 0x000fc800078e02ff */
[----:B--234-:R-:W-:-:S07]  /*2ed0*/  IMAD.HI.U32 R21, R3, R21, R2 ;  /* 0x0000001503157227 */ /* 0x01cfce00078e0002 */
.L_x_695:
[----:B0-----:R-:W0:Y:S01]  /*2ee0*/  LDC R13, c[0x0][0x3c4] ;  /* 0x0000f100ff0d7b82 */ /* 0x001e220000000800 */
        /* <DEDUP_REMOVED lines=15> */
[----:B---3--:R-:W1:-:S12]  /*2fe0*/  MUFU.RCP R4, R4 ;  /* 0x0000000400047308 */ /* 0x008e580000001000 */
[----:B------:R-:W-:Y:S02]  /*2ff0*/  @!P2 IMAD.IADD R22, R22, 0x1, -R8 ;  /* 0x000000011616a824 */ /* 0x000fe400078e0a08 */
[----:B------:R-:W-:Y:S01]  /*3000*/  @!P2 VIADD R21, R21, 0x1 ;  /* 0x000000011515a836 */ /* 0x000fe20000000000 */
[----:B------:R-:W-:Y:S02]  /*3010*/  ISETP.NE.AND P2, PT, R17, RZ, PT ;  /* 0x000000ff1100720c */ /* 0x000fe40003f45270 */
[----:B------:R-:W-:Y:S01]  /*3020*/  ISETP.GE.U32.AND P0, PT, R22, R11, PT ;  /* 0x0000000b1600720c */ /* 0x000fe20003f06070 */
[----:B-1----:R-:W-:-:S04]  /*3030*/  VIADD R2, R4, 0xffffffe ;  /* 0x0ffffffe04027836 */ /* 0x002fc80000000000 */
[----:B------:R1:W2:Y:S08]  /*3040*/  F2I.FTZ.U32.TRUNC.NTZ R3, R2 ;  /* 0x0000000200037305 */ /* 0x0002b0000021f000 */
[----:B------:R-:W-:Y:S02]  /*3050*/  @P0 VIADD R21, R21, 0x1 ;  /* 0x0000000115150836 */ /* 0x000fe40000000000 */
[----:B-1----:R-:W-:-:S02]  /*3060*/  IMAD.MOV.U32 R2, RZ, RZ, RZ ;  /* 0x000000ffff027224 */ /* 0x002fc400078e00ff */
[----:B------:R-:W-:Y:S01]  /*3070*/  @!P3 IMAD.MOV R21, RZ, RZ, -R21 ;  /* 0x000000ffff15b224 */ /* 0x000fe200078e0a15 */
[----:B--2---:R-:W-:-:S04]  /*3080*/  IADD3 R0, PT, PT, RZ, -R3, RZ ;  /* 0x80000003ff007210 */ /* 0x004fc80007ffe0ff */
[----:B------:R-:W-:Y:S01]  /*3090*/  SEL R24, R6, R21, !P2 ;  /* 0x0000001506187207 */ /* 0x000fe20005000000 */
[----:B------:R-:W-:-:S03]  /*30a0*/  IMAD R5, R0, R9, RZ ;  /* 0x0000000900057224 */ /* 0x000fc600078e02ff */
[----:B------:R-:W-:Y:S01]  /*30b0*/  IABS R26, R24 ;  /* 0x00000018001a7213 */ /* 0x000fe20000000000 */
[----:B------:R-:W-:Y:S01]  /*30c0*/  IMAD.HI.U32 R14, R3, R5, R2 ;  /* 0x00000005030e7227 */ /* 0x000fe200078e0002 */
[----:B------:R-:W-:Y:S01]  /*30d0*/  LOP3.LUT R5, RZ, R13, RZ, 0x33, !PT ;  /* 0x0000000dff057212 */ /* 0x000fe200078e33ff */
[----:B------:R-:W1:Y:S04]  /*30e0*/  I2F.RP R3, R10 ;  /* 0x0000000a00037306 */ /* 0x000e680000209400 */
[----:B------:R-:W-:-:S04]  /*30f0*/  IMAD.HI.U32 R0, R14, R26, RZ ;  /* 0x0000001a0e007227 */ /* 0x000fc800078e00ff */
[----:B------:R-:W-:-:S04]  /*3100*/  IMAD.MOV R2, RZ, RZ, -R0 ;  /* 0x000000ffff027224 */ /* 0x000fc800078e0a00 */
[C---:B------:R-:W-:Y:S01]  /*3110*/  IMAD R26, R9.reuse, R2, R26 ;  /* 0x00000002091a7224 */ /* 0x040fe200078e021a */
[----:B------:R-:W-:Y:S01]  /*3120*/  LOP3.LUT R2, R24, R13, RZ, 0x3c, !PT ;  /* 0x0000000d18027212 */ /* 0x000fe200078e3cff */
[----:B-1----:R-:W1:Y:S03]  /*3130*/  MUFU.RCP R3, R3 ;  /* 0x0000000300037308 */ /* 0x002e660000001000 */
[----:B------:R-:W-:Y:S02]  /*3140*/  ISETP.GT.U32.AND P3, PT, R9, R26, PT ;  /* 0x0000001a0900720c */ /* 0x000fe40003f64070 */
[----:B------:R-:W-:-:S11]  /*3150*/  ISETP.GE.AND P4, PT, R2, RZ, PT ;  /* 0x000000ff0200720c */ /* 0x000fd60003f86270 */
[----:B------:R-:W-:Y:S01]  /*3160*/  @!P3 IMAD.IADD R26, R26, 0x1, -R9 ;  /* 0x000000011a1ab824 */ /* 0x000fe200078e0a09 */
[----:B------:R-:W-:Y:S01]  /*3170*/  @!P3 IADD3 R0, PT, PT, R0, 0x1, RZ ;  /* 0x000000010000b810 */ /* 0x000fe20007ffe0ff */
[----:B-1----:R-:W-:-:S03]  /*3180*/  VIADD R18, R3, 0xffffffe ;  /* 0x0ffffffe03127836 */ /* 0x002fc60000000000 */
[----:B------:R-:W-:Y:S01]  /*3190*/  ISETP.GE.U32.AND P0, PT, R26, R9, PT ;  /* 0x000000091a00720c */ /* 0x000fe20003f06070 */
[----:B------:R1:W2:Y:S02]  /*31a0*/  F2I.FTZ.U32.TRUNC.NTZ R19, R18 ;  /* 0x0000001200137305 */ /* 0x0002a4000021f000 */
[----:B-1----:R-:W-:-:S10]  /*31b0*/  IMAD.MOV.U32 R18, RZ, RZ, RZ ;  /* 0x000000ffff127224 */ /* 0x002fd400078e00ff */
[----:B------:R-:W-:Y:S01]  /*31c0*/  @P0 VIADD R0, R0, 0x1 ;  /* 0x0000000100000836 */ /* 0x000fe20000000000 */
[----:B------:R-:W-:-:S03]  /*31d0*/  ISETP.NE.AND P0, PT, R13, RZ, PT ;  /* 0x000000ff0d00720c */ /* 0x000fc60003f05270 */
[----:B------:R-:W-:Y:S02]  /*31e0*/  @!P4 IMAD.MOV R0, RZ, RZ, -R0 ;  /* 0x000000ffff00c224 */ /* 0x000fe400078e0a00 */
[----:B--2---:R-:W-:-:S03]  /*31f0*/  IMAD.MOV R3, RZ, RZ, -R19 ;  /* 0x000000ffff037224 */ /* 0x004fc600078e0a13 */
[----:B------:R-:W-:Y:S01]  /*3200*/  SEL R11, R5, R0, !P0 ;  /* 0x00000000050b7207 */ /* 0x000fe20004000000 */
[----:B------:R-:W-:Y:S01]  /*3210*/  IMAD R3, R3, R10, RZ ;  /* 0x0000000a03037224 */ /* 0x000fe200078e02ff */
[----:B0-----:R-:W-:Y:S02]  /*3220*/  IABS R0, R7 ;  /* 0x0000000700007213 */ /* 0x001fe40000000000 */
[----:B------:R-:W-:Y:S01]  /*3230*/  IABS R2, R11 ;  /* 0x0000000b00027213 */ /* 0x000fe20000000000 */
[----:B------:R-:W-:Y:S01]  /*3240*/  IMAD.HI.U32 R18, R19, R3, R18 ;  /* 0x0000000313127227 */ /* 0x000fe200078e0012 */
[----:B------:R-:W0:Y:S01]  /*3250*/  I2F.RP R20, R0 ;  /* 0x0000000000147306 */ /* 0x000e220000209400 */
[C---:B------:R-:W-:Y:S02]  /*3260*/  LOP3.LUT R4, R11.reuse, R12, RZ, 0x3c, !PT ;  /* 0x0000000c0b047212 */ /* 0x040fe400078e3cff */
[----:B------:R-:W-:Y:S01]  /*3270*/  IMAD.MOV.U32 R19, RZ, RZ, R2 ;  /* 0x000000ffff137224 */ /* 0x000fe200078e0002 */
[----:B------:R-:W-:-:S02]  /*3280*/  ISETP.GE.AND P6, PT, R11, RZ, PT ;  /* 0x000000ff0b00720c */ /* 0x000fc40003fc6270 */
[----:B------:R-:W-:Y:S01]  /*3290*/  ISETP.GE.AND P5, PT, R4, RZ, PT ;  /* 0x000000ff0400720c */ /* 0x000fe20003fa6270 */
[----:B------:R-:W-:Y:S01]  /*32a0*/  IMAD.HI.U32 R2, R18, R19, RZ ;  /* 0x0000001312027227 */ /* 0x000fe200078e00ff */
[----:B------:R-:W-:Y:S02]  /*32b0*/  LOP3.LUT R4, RZ, R12, RZ, 0x33, !PT ;  /* 0x0000000cff047212 */ /* 0x000fe400078e33ff */
[----:B------:R-:W-:Y:S02]  /*32c0*/  MOV R11, R8 ;  /* 0x00000008000b7202 */ /* 0x000fe40000000f00 */
[----:B------:R-:W-:Y:S01]  /*32d0*/  IADD3 R3, PT, PT, -R2, RZ, RZ ;  /* 0x000000ff02037210 */ /* 0x000fe20007ffe1ff */
[----:B0-----:R-:W0:Y:S04]  /*32e0*/  MUFU.RCP R20, R20 ;  /* 0x0000001400147308 */ /* 0x001e280000001000 */
[----:B------:R-:W-:-:S05]  /*32f0*/  IMAD R19, R10, R3, R19 ;  /* 0x000000030a137224 */ /* 0x000fca00078e0213 */
[----:B------:R-:W-:Y:S01]  /*3300*/  ISETP.GT.U32.AND P4, PT, R10, R19, PT ;  /* 0x000000130a00720c */ /* 0x000fe20003f84070 */
[----:B0-----:R-:W-:-:S12]  /*3310*/  VIADD R3, R20, 0xffffffe ;  /* 0x0ffffffe14037836 */ /* 0x001fd80000000000 */
[----:B------:R-:W-:Y:S02]  /*3320*/  @!P4 IMAD.IADD R19, R19, 0x1, -R10 ;  /* 0x000000011313c824 */ /* 0x000fe400078e0a0a */
[----:B------:R-:W-:Y:S01]  /*3330*/  @!P4 VIADD R2, R2, 0x1 ;  /* 0x000000010202c836 */ /* 0x000fe20000000000 */
[----:B------:R-:W-:Y:S01]  /*3340*/  ISETP.GE.AND P4, PT, R24, RZ, PT ;  /* 0x000000ff1800720c */ /* 0x000fe20003f86270 */
[----:B------:R-:W0:Y:S01]  /*3350*/  F2I.FTZ.U32.TRUNC.NTZ R3, R3 ;  /* 0x0000000300037305 */ /* 0x000e22000021f000 */
[----:B------:R-:W-:-:S07]  /*3360*/  ISETP.GE.U32.AND P3, PT, R19, R10, PT ;  /* 0x0000000a1300720c */ /* 0x000fce0003f66070 */
[----:B------:R-:W1:Y:S06]  /*3370*/  I2F.RP R24, R8 ;  /* 0x0000000800187306 */ /* 0x000e6c0000209400 */
[----:B------:R-:W-:Y:S01]  /*3380*/  @P3 VIADD R2, R2, 0x1 ;  /* 0x0000000102023836 */ /* 0x000fe20000000000 */
[----:B------:R-:W-:Y:S01]  /*3390*/  ISETP.NE.AND P3, PT, R12, RZ, PT ;  /* 0x000000ff0c00720c */ /* 0x000fe20003f65270 */
[----:B0-----:R-:W-:-:S03]  /*33a0*/  IMAD.MOV R21, RZ, RZ, -R3 ;  /* 0x000000ffff157224 */ /* 0x001fc600078e0a03 */
[----:B------:R-:W-:Y:S01]  /*33b0*/  @!P5 IADD3 R2, PT, PT, -R2, RZ, RZ ;  /* 0x000000ff0202d210 */ /* 0x000fe20007ffe1ff */
[----:B------:R-:W-:Y:S01]  /*33c0*/  IMAD R21, R21, R0, RZ ;  /* 0x0000000015157224 */ /* 0x000fe200078e02ff */
[----:B------:R-:W-:Y:S02]  /*33d0*/  ISETP.GT.U32.AND P5, PT, R9, R26, PT ;  /* 0x0000001a0900720c */ /* 0x000fe40003fa4070 */
[----:B------:R-:W-:Y:S01]  /*33e0*/  SEL R28, R4, R2, !P3 ;  /* 0x00000002041c7207 */ /* 0x000fe20005800000 */
[----:B------:R-:W-:Y:S01]  /*33f0*/  IMAD.MOV.U32 R2, RZ, RZ, RZ ;  /* 0x000000ffff027224 */ /* 0x000fe200078e00ff */
[----:B-1----:R-:W0:Y:S02]  /*3400*/  MUFU.RCP R24, R24 ;  /* 0x0000001800187308 */ /* 0x002e240000001000 */
[----:B------:R-:W-:Y:S01]  /*3410*/  IABS R23, R28 ;  /* 0x0000001c00177213 */ /* 0x000fe20000000000 */
[----:B------:R-:W-:-:S04]  /*3420*/  IMAD.HI.U32 R20, R3, R21, R2 ;  /* 0x0000001503147227 */ /* 0x000fc800078e0002 */
[----:B------:R-:W-:Y:S02]  /*3430*/  IMAD.IADD R3, R26, 0x1, -R9 ;  /* 0x000000011a037824 */ /* 0x000fe400078e0a09 */
[----:B------:R-:W-:-:S03]  /*3440*/  IMAD.HI.U32 R21, R20, R23, RZ ;  /* 0x0000001714157227 */ /* 0x000fc600078e00ff */
[----:B------:R-:W-:Y:S01]  /*3450*/  SEL R26, R3, R26, !P5 ;  /* 0x0000001a031a7207 */ /* 0x000fe20006800000 */
[----:B------:R-:W-:Y:S01]  /*3460*/  IMAD.MOV R2, RZ, RZ, -R21 ;  /* 0x000000ffff027224 */ /* 0x000fe200078e0a15 */
[----:B------:R-:W-:Y:S01]  /*3470*/  ISETP.GT.U32.AND P5, PT, R10, R19, PT ;  /* 0x000000130a00720c */ /* 0x000fe20003fa4070 */
[----:B------:R-:W-:Y:S02]  /*3480*/  IMAD.IADD R3, R22, 0x1, -R8 ;  /* 0x0000000116037824 */ /* 0x000fe400078e0a08 */
[C---:B------:R-:W-:Y:S02]  /*3490*/  IMAD R23, R0.reuse, R2, R23 ;  /* 0x0000000200177224 */ /* 0x040fe400078e0217 */
[----:B------:R-:W-:Y:S02]  /*34a0*/  IMAD.IADD R2, R19, 0x1, -R10 ;  /* 0x0000000113027824 */ /* 0x000fe400078e0a0a */
[----:B------:R-:W-:Y:S01]  /*34b0*/  @!P4 IMAD.MOV R26, RZ, RZ, -R26 ;  /* 0x000000ffff1ac224 */ /* 0x000fe200078e0a1a */
[----:B------:R-:W-:-:S02]  /*34c0*/  ISETP.GT.U32.AND P4, PT, R0, R23, PT ;  /* 0x000000170000720c */ /* 0x000fc40003f84070 */
[----:B------:R-:W-:Y:S02]  /*34d0*/  SEL R27, R2, R19, !P5 ;  /* 0x00000013021b7207 */ /* 0x000fe40006800000 */
[----:B------:R-:W-:Y:S02]  /*34e0*/  ISETP.GE.AND P5, PT, R16, RZ, PT ;  /* 0x000000ff1000720c */ /* 0x000fe40003fa6270 */
[----:B------:R-:W-:Y:S01]  /*34f0*/  LOP3.LUT R19, RZ, R7, RZ, 0x33, !PT ;  /* 0x00000007ff137212 */ /* 0x000fe200078e33ff */
[----:B------:R-:W-:Y:S01]  /*3500*/  @!P6 IMAD.MOV R27, RZ, RZ, -R27 ;  /* 0x000000ffff1be224 */ /* 0x000fe200078e0a1b */
[----:B------:R-:W-:-:S04]  /*3510*/  ISETP.GT.U32.AND P6, PT, R11, R22, PT ;  /* 0x000000160b00720c */ /* 0x000fc80003fc4070 */
[----:B------:R-:W-:Y:S01]  /*3520*/  SEL R29, R3, R22, !P6 ;  /* 0x00000016031d7207 */ /* 0x000fe20007000000 */
[--C-:B------:R-:W-:Y:S01]  /*3530*/  @!P4 IMAD.IADD R23, R23, 0x1, -R0.reuse ;  /* 0x000000011717c824 */ /* 0x100fe200078e0a00 */
[----:B------:R-:W1:Y:S01]  /*3540*/  @P1 LDC.64 R2, c[0x0][0x410] ;  /* 0x00010400ff021b82 */ /* 0x000e620000000a00 */
[C---:B------:R-:W-:Y:S01]  /*3550*/  ISETP.GE.AND P6, PT, R28.reuse, RZ, PT ;  /* 0x000000ff1c00720c */ /* 0x040fe20003fc6270 */
[----:B------:R-:W-:Y:S01]  /*3560*/  @!P4 VIADD R21, R21, 0x1 ;  /* 0x000000011515c836 */ /* 0x000fe20000000000 */
[----:B------:R-:W-:Y:S01]  /*3570*/  LOP3.LUT R28, R28, R7, RZ, 0x3c, !PT ;  /* 0x000000071c1c7212 */ /* 0x000fe200078e3cff */
[----:B------:R-:W-:Y:S01]  /*3580*/  @!P5 IMAD.MOV R29, RZ, RZ, -R29 ;  /* 0x000000ffff1dd224 */ /* 0x000fe200078e0a1d */
[----:B------:R-:W-:Y:S01]  /*3590*/  ISETP.GT.U32.AND P5, PT, R0, R23, PT ;  /* 0x000000170000720c */ /* 0x000fe20003fa4070 */
[----:B------:R-:W-:Y:S01]  /*35a0*/  IMAD.IADD R22, R23, 0x1, -R0 ;  /* 0x0000000117167824 */ /* 0x000fe200078e0a00 */
[----:B------:R-:W-:-:S04]  /*35b0*/  ISETP.GE.AND P4, PT, R28, RZ, PT ;  /* 0x000000ff1c00720c */ /* 0x000fc80003f86270 */
[----:B------:R-:W-:Y:S02]  /*35c0*/  SEL R22, R22, R23, !P5 ;  /* 0x0000001716167207 */ /* 0x000fe40006800000 */
[----:B------:R-:W-:Y:S02]  /*35d0*/  ISETP.NE.AND P5, PT, R7, RZ, PT ;  /* 0x000000ff0700720c */ /* 0x000fe40003fa5270 */
[----:B------:R-:W-:Y:S02]  /*35e0*/  @!P6 IADD3 R22, PT, PT, -R22, RZ, RZ ;  /* 0x000000ff1616e210 */ /* 0x000fe40007ffe1ff */
[----:B------:R-:W-:Y:S02]  /*35f0*/  ISETP.GE.U32.AND P6, PT, R23, R0, PT ;  /* 0x000000001700720c */ /* 0x000fe40003fc6070 */
[----:B------:R-:W-:-:S05]  /*3600*/  SEL R25, R19, R22, !P5 ;  /* 0x0000001613197207 */ /* 0x000fca0006800000 */
[----:B-1----:R-:W-:-:S06]  /*3610*/  @P1 IMAD.WIDE R22, R25, 0x4, R2 ;  /* 0x0000000419161825 */ /* 0x002fcc00078e0202 */
[----:B------:R1:W2:Y:S01]  /*3620*/  @P1 LDG.E R22, desc[UR10][R22.64] ;  /* 0x0000000a16161981 */ /* 0x0002a2000c1e1900 */
[----:B0-----:R-:W-:Y:S01]  /*3630*/  VIADD R3, R24, 0xffffffe ;  /* 0x0ffffffe18037836 */ /* 0x001fe20000000000 */
[----:B------:R-:W-:Y:S01]  /*3640*/  SEL R29, R6, R29, !P2 ;  /* 0x0000001d061d7207 */ /* 0x000fe20005000000 */
[----:B------:R-:W-:Y:S01]  /*3650*/  @P6 VIADD R21, R21, 0x1 ;  /* 0x0000000115156836 */ /* 0x000fe20000000000 */
[----:B------:R-:W-:Y:S01]  /*3660*/  SEL R26, R5, R26, !P0 ;  /* 0x0000001a051a7207 */ /* 0x000fe20004000000 */
[----:B------:R-:W-:Y:S01]  /*3670*/  IMAD R25, R25, UR7, RZ ;  /* 0x0000000719197c24 */ /* 0x000fe2000f8e02ff */
[----:B------:R-:W-:Y:S01]  /*3680*/  SEL R27, R4, R27, !P3 ;  /* 0x0000001b041b7207 */ /* 0x000fe20005800000 */
[----:B------:R-:W0:Y:S01]  /*3690*/  F2I.FTZ.U32.TRUNC.NTZ R3, R3 ;  /* 0x0000000300037305 */ /* 0x000e22000021f000 */
[----:B------:R-:W-:Y:S01]  /*36a0*/  IMAD R29, R29, UR14, RZ ;  /* 0x0000000e1d1d7c24 */ /* 0x000fe2000f8e02ff */
[----:B------:R-:W-:Y:S01]  /*36b0*/  UISETP.NE.U32.AND UP0, UPT, UR8, URZ, UPT ;  /* 0x000000ff0800728c */ /* 0x000fe2000bf05070 */
[----:B------:R-:W-:Y:S01]  /*36c0*/  IMAD R26, R26, UR13, RZ ;  /* 0x0000000d1a1a7c24 */ /* 0x000fe2000f8e02ff */
[----:B------:R-:W-:Y:S01]  /*36d0*/  SHF.R.S32.HI R28, RZ, 0x1f, R25 ;  /* 0x0000001fff1c7819 */ /* 0x000fe20000011419 */
[----:B------:R-:W-:Y:S01]  /*36e0*/  IMAD R24, R27, UR12, RZ ;  /* 0x0000000c1b187c24 */ /* 0x000fe2000f8e02ff */
[----:B------:R-:W-:Y:S01]  /*36f0*/  SHF.R.S32.HI R2, RZ, 0x1f, R29 ;  /* 0x0000001fff027819 */ /* 0x000fe2000001141d */
[----:B------:R-:W-:Y:S01]  /*3700*/  @!P4 IMAD.MOV R21, RZ, RZ, -R21 ;  /* 0x000000ffff15c224 */ /* 0x000fe200078e0a15 */
[----:B------:R-:W-:-:S02]  /*3710*/  UISETP.NE.AND.EX UP0, UPT, UR9, URZ, UPT, UP0 ;  /* 0x000000ff0900728c */ /* 0x000fc4000bf05300 */
[----:B-1----:R-:W-:Y:S02]  /*3720*/  IADD3 R23, P4, P6, R24, R26, R29 ;  /* 0x0000001a18177210 */ /* 0x002fe40007e9e01d */
[----:B------:R-:W-:Y:S02]  /*3730*/  SEL R21, R19, R21, !P5 ;  /* 0x0000001513157207 */ /* 0x000fe40006800000 */
[----:B------:R-:W-:Y:S02]  /*3740*/  SHF.R.S32.HI R26, RZ, 0x1f, R26 ;  /* 0x0000001fff1a7819 */ /* 0x000fe4000001141a */
[----:B------:R-:W-:Y:S01]  /*3750*/  SHF.R.S32.HI R27, RZ, 0x1f, R24 ;  /* 0x0000001fff1b7819 */ /* 0x000fe20000011418 */
[----:B------:R-:W-:-:S03]  /*3760*/  IMAD R24, R21, UR4, RZ ;  /* 0x0000000415187c24 */ /* 0x000fc6000f8e02ff */
[----:B------:R-:W-:Y:S01]  /*3770*/  IADD3.X R2, PT, PT, R27, R26, R2, P4, P6 ;  /* 0x0000001a1b027210 */ /* 0x000fe200027ec402 */
[----:B0-----:R-:W-:Y:S01]  /*3780*/  IMAD.MOV R26, RZ, RZ, -R3 ;  /* 0x000000ffff1a7224 */ /* 0x001fe200078e0a03 */
[----:B------:R-:W-:Y:S02]  /*3790*/  IADD3 R23, P4, P6, R24, R23, R25 ;  /* 0x0000001718177210 */ /* 0x000fe40007e9e019 */
[----:B------:R-:W-:Y:S02]  /*37a0*/  SHF.R.S32.HI R21, RZ, 0x1f, R24 ;  /* 0x0000001fff157819 */ /* 0x000fe40000011418 */
[----:B------:R-:W-:Y:S02]  /*37b0*/  MOV R25, R26 ;  /* 0x0000001a00197202 */ /* 0x000fe40000000f00 */
[----:B------:R-:W-:Y:S01]  /*37c0*/  IADD3.X R28, PT, PT, R21, R2, R28, P4, P6 ;  /* 0x00000002151c7210 */ /* 0x000fe200027ec41c */
[----:B------:R-:W-:Y:S01]  /*37d0*/  IMAD.MOV.U32 R2, RZ, RZ, RZ ;  /* 0x000000ffff027224 */ /* 0x000fe200078e00ff */
[----:B------:R-:W-:Y:S01]  /*37e0*/  IADD3 R16, P4, PT, R16, UR5, RZ ;  /* 0x0000000510107c10 */ /* 0x000fe2000ff9e0ff */
[----:B------:R-:W-:Y:S01]  /*37f0*/  IMAD R21, R25, R8, RZ ;  /* 0x0000000819157224 */ /* 0x000fe200078e02ff */
[----:B------:R-:W-:-:S02]  /*3800*/  MOV R25, RZ ;  /* 0x000000ff00197202 */ /* 0x000fc40000000f00 */
        /* <DEDUP_REMOVED lines=45> */
[----:B------:R-:W-:-:S04]  /*3ae0*/  @!P6 IMAD.IADD R29, R29, 0x1, -R0 ;  /* 0x000000011d1de824 */ /* 0x000fc800078e0a00 */
[----:B------:R-:W-:Y:S02]  /*3af0*/  IMAD.IADD R12, R29, 0x1, -R0 ;  /* 0x000000011d0c7824 */ /* 0x000fe400078e0a00 */
[----:B--2---:R-:W-:Y:S01]  /*3b00*/  @P1 FADD.FTZ R25, RZ, R22 ;  /* 0x00000016ff191221 */ /* 0x004fe20000010000 */
[----:B------:R-:W-:-:S04]  /*3b10*/  LEA R2, P1, R23, UR16, 0x2 ;  /* 0x0000001017027c11 */ /* 0x000fc8000f8210ff */
[----:B------:R-:W-:Y:S02]  /*3b20*/  LEA.HI.X R3, R23, UR17, R28, 0x2, P1 ;  /* 0x0000001117037c11 */ /* 0x000fe400088f141c */
[----:B------:R-:W-:-:S03]  /*3b30*/  ISETP.GT.U32.AND P1, PT, R0, R29, PT ;  /* 0x0000001d0000720c */ /* 0x000fc60003f24070 */
[----:B------:R0:W-:Y:S01]  /*3b40*/  STG.E desc[UR10][R2.64], R25 ;  /* 0x0000001902007986 */ /* 0x0001e2000c10190a */
[----:B------:R-:W-:Y:S02]  /*3b50*/  SEL R18, R12, R29, !P1 ;  /* 0x0000001d0c127207 */ /* 0x000fe40004800000 */
[----:B------:R-:W-:-:S13]  /*3b60*/  ISETP.GE.AND P1, PT, R30, RZ, PT ;  /* 0x000000ff1e00720c */ /* 0x000fda0003f26270 */
[----:B------:R-:W-:Y:S01]  /*3b70*/  @!P1 IMAD.MOV R18, RZ, RZ, -R18 ;  /* 0x000000ffff129224 */ /* 0x000fe200078e0a12 */
[----:B------:R-:W-:-:S04]  /*3b80*/  PLOP3.LUT P1, PT, PT, PT, UP0, 0x80, 0x8 ;  /* 0x000000000008781c */ /* 0x000fc80003f2f008 */
[----:B------:R-:W-:-:S09]  /*3b90*/  SEL R23, R19, R18, !P5 ;  /* 0x0000001213177207 */ /* 0x000fd20006800000 */
[----:B------:R-:W1:Y:S02]  /*3ba0*/  @P1 LDC.64 R12, c[0x0][0x410] ;  /* 0x00010400ff0c1b82 */ /* 0x000e640000000a00 */
[----:B-1----:R-:W-:-:S06]  /*3bb0*/  @P1 IMAD.WIDE R12, R23, 0x4, R12 ;  /* 0x00000004170c1825 */ /* 0x002fcc00078e020c */
[----:B------:R-:W2:Y:S01]  /*3bc0*/  @P1 LDG.E R12, desc[UR10][R12.64] ;  /* 0x0000000a0c0c1981 */ /* 0x000ea2000c1e1900 */
[----:B------:R-:W-:Y:S01]  /*3bd0*/  @!P6 VIADD R20, R20, 0x1 ;  /* 0x000000011414e836 */ /* 0x000fe20000000000 */
[----:B------:R-:W-:Y:S01]  /*3be0*/  ISETP.GE.U32.AND P6, PT, R29, R0, PT ;  /* 0x000000001d00720c */ /* 0x000fe20003fc6070 */
[----:B0-----:R-:W-:Y:S01]  /*3bf0*/  IMAD.IADD R3, R24, 0x1, -R8 ;  /* 0x0000000118037824 */ /* 0x001fe200078e0a08 */
[----:B------:R-:W-:Y:S01]  /*3c00*/  LOP3.LUT R7, R30, R7, RZ, 0x3c, !PT ;  /* 0x000000071e077212 */ /* 0x000fe200078e3cff */
[----:B------:R-:W-:Y:S02]  /*3c10*/  IMAD R23, R23, UR7, RZ ;  /* 0x0000000717177c24 */ /* 0x000fe4000f8e02ff */
[----:B------:R-:W-:-:S08]  /*3c20*/  IMAD.X R15, RZ, RZ, R15, P4 ;  /* 0x000000ffff0f7224 */ /* 0x000fd000020e060f */
[----:B------:R-:W-:Y:S01]  /*3c30*/  @P6 VIADD R20, R20, 0x1 ;  /* 0x0000000114146836 */ /* 0x000fe20000000000 */
[----:B------:R-:W-:Y:S02]  /*3c40*/  ISETP.GT.U32.AND P6, PT, R10, R27, PT ;  /* 0x0000001b0a00720c */ /* 0x000fe40003fc4070 */
[----:B------:R-:W-:-:S04]  /*3c50*/  IADD3 R10, PT, PT, R27, -R10, RZ ;  /* 0x8000000a1b0a7210 */ /* 0x000fc80007ffe0ff */
        /* <DEDUP_REMOVED lines=14> */
[----:B------:R-:W-:-:S05]  /*3d40*/  IMAD R5, R5, UR13, RZ ;  /* 0x0000000d05057c24 */ /* 0x000fca000f8e02ff */
[----:B------:R-:W-:Y:S01]  /*3d50*/  SHF.R.S32.HI R2, RZ, 0x1f, R5 ;  /* 0x0000001fff027819 */ /* 0x000fe20000011405 */
[----:B------:R-:W-:Y:S01]  /*3d60*/  @!P6 IMAD.MOV R3, RZ, RZ, -R3 ;  /* 0x000000ffff03e224 */ /* 0x000fe200078e0a03 */
[----:B------:R-:W-:-:S04]  /*3d70*/  ISETP.GE.AND P6, PT, R7, RZ, PT ;  /* 0x000000ff0700720c */ /* 0x000fc80003fc6270 */
[----:B------:R-:W-:-:S05]  /*3d80*/  SEL R3, R6, R3, !P2 ;  /* 0x0000000306037207 */ /* 0x000fca0005000000 */
[----:B------:R-:W-:-:S04]  /*3d90*/  IMAD R3, R3, UR14, RZ ;  /* 0x0000000e03037c24 */ /* 0x000fc8000f8e02ff */
[----:B------:R-:W-:Y:S02]  /*3da0*/  @!P6 IADD3 R20, PT, PT, -R20, RZ, RZ ;  /* 0x000000ff1414e210 */ /* 0x000fe40007ffe1ff */
[--C-:B------:R-:W-:Y:S02]  /*3db0*/  SHF.R.S32.HI R0, RZ, 0x1f, R3.reuse ;  /* 0x0000001fff007819 */ /* 0x100fe40000011403 */
[----:B------:R-:W-:Y:S02]  /*3dc0*/  SEL R19, R19, R20, !P5 ;  /* 0x0000001413137207 */ /* 0x000fe40006800000 */
[----:B------:R-:W-:Y:S02]  /*3dd0*/  IADD3 R3, P0, P2, R4, R5, R3 ;  /* 0x0000000504037210 */ /* 0x000fe40007a1e003 */
[----:B------:R-:W-:Y:S01]  /*3de0*/  SHF.R.S32.HI R5, RZ, 0x1f, R4 ;  /* 0x0000001fff057819 */ /* 0x000fe20000011404 */
[----:B------:R-:W-:-:S03]  /*3df0*/  IMAD R4, R19, UR4, RZ ;  /* 0x0000000413047c24 */ /* 0x000fc6000f8e02ff */
[----:B------:R-:W-:Y:S01]  /*3e00*/  IADD3.X R2, PT, PT, R5, R2, R0, P0, P2 ;  /* 0x0000000205027210 */ /* 0x000fe200007e4400 */
[----:B------:R-:W-:Y:S01]  /*3e10*/  IMAD.MOV.U32 R5, RZ, RZ, RZ ;  /* 0x000000ffff057224 */ /* 0x000fe200078e00ff */
[--C-:B------:R-:W-:Y:S02]  /*3e20*/  IADD3 R0, P0, P2, R4, R3, R23.reuse ;  /* 0x0000000304007210 */ /* 0x100fe40007a1e017 */
[----:B------:R-:W-:Y:S02]  /*3e30*/  SHF.R.S32.HI R23, RZ, 0x1f, R23 ;  /* 0x0000001fff177819 */ /* 0x000fe40000011417 */
[----:B------:R-:W-:-:S04]  /*3e40*/  SHF.R.S32.HI R3, RZ, 0x1f, R4 ;  /* 0x0000001fff037819 */ /* 0x000fc80000011404 */
[----:B------:R-:W-:Y:S02]  /*3e50*/  IADD3.X R3, PT, PT, R3, R2, R23, P0, P2 ;  /* 0x0000000203037210 */ /* 0x000fe400007e4417 */
[----:B------:R-:W-:-:S04]  /*3e60*/  LEA R2, P0, R0, UR16, 0x2 ;  /* 0x0000001000027c11 */ /* 0x000fc8000f8010ff */
[----:B------:R-:W-:Y:S02]  /*3e70*/  LEA.HI.X R3, R0, UR17, R3, 0x2, P0 ;  /* 0x0000001100037c11 */ /* 0x000fe400080f1403 */
[----:B------:R-:W-:-:S05]  /*3e80*/  IADD3 R16, P0, PT, R16, UR5, RZ ;  /* 0x0000000510107c10 */ /* 0x000fca000ff1e0ff */
[----:B------:R-:W-:Y:S01]  /*3e90*/  IMAD.X R15, RZ, RZ, R15, P0 ;  /* 0x000000ffff0f7224 */ /* 0x000fe200000e060f */
[----:B------:R-:W-:-:S04]  /*3ea0*/  ISETP.GE.U32.AND P0, PT, R16, UR6, PT ;  /* 0x0000000610007c0c */ /* 0x000fc8000bf06070 */
[----:B------:R-:W-:Y:S01]  /*3eb0*/  ISETP.GE.AND.EX P0, PT, R15, UR15, PT, P0 ;  /* 0x0000000f0f007c0c */ /* 0x000fe2000bf06300 */
[----:B--2---:R-:W-:-:S05]  /*3ec0*/  @P1 FADD.FTZ R5, RZ, R12 ;  /* 0x0000000cff051221 */ /* 0x004fca0000010000 */
[----:B------:R0:W-:Y:S07]  /*3ed0*/  STG.E desc[UR10][R2.64], R5 ;  /* 0x0000000502007986 */ /* 0x0001ee000c10190a */
[----:B------:R-:W-:Y:S05]  /*3ee0*/  @!P0 BRA `(.L_x_695) ;  /* 0xffffffec00fc8947 */ /* 0x000fea000383ffff */
[----:B------:R-:W-:Y:S05]  /*3ef0*/  BSYNC.RECONVERGENT B0 ;  /* 0x0000000000007941 */ /* 0x000fea0003800200 */
.L_x_694:
[----:B------:R-:W-:Y:S05]  /*3f00*/  EXIT ;  /* 0x000000000000794d */ /* 0x000fea0003800000 */
.L_x_678:
        /* <DEDUP_REMOVED lines=42> */
.L_x_698:
[----:B------:R-:W-:Y:S01]  /*41b0*/  IMAD.MOV.U32 R5, RZ, RZ, R6 ;  /* 0x000000ffff057224 */ /* 0x000fe200078e0006 */
[----:B------:R-:W-:Y:S01]  /*41c0*/  MOV R4, 0x41f0 ;  /* 0x000041f000047802 */ /* 0x000fe20000000f00 */
[----:B------:R-:W-:-:S07]  /*41d0*/  IMAD.U32 R6, RZ, RZ, UR5 ;  /* 0x00000005ff067e24 */ /* 0x000fce000f8e00ff */
[----:B------:R-:W-:Y:S05]  /*41e0*/  CALL.REL.NOINC `($__internal_24_$__cuda_sm20_div_u64) ;  /* 0x0000003000787944 */ /* 0x000fea0003c00000 */
[----:B------:R-:W-:Y:S02]  /*41f0*/  IMAD.MOV.U32 R4, RZ, RZ, R6 ;  /* 0x000000ffff047224 */ /* 0x000fe400078e0006 */
[----:B------:R-:W-:-:S07]  /*4200*/  IMAD.MOV.U32 R5, RZ, RZ, R7 ;  /* 0x000000ffff057224 */ /* 0x000fce00078e0007 */
.L_x_699:
[----:B------:R-:W-:Y:S05]  /*4210*/  BSYNC.RECONVERGENT B0 ;  /* 0x0000000000007941 */ /* 0x000fea0003800200 */
.L_x_697:
        /* <DEDUP_REMOVED lines=66> */
[----:B------:R-:W-:Y:S01]  /*4640*/  @!P2 LOP3.LUT R8, RZ, R4, RZ, 0x33, !PT ;  /* 0x00000004ff08a212 */ /* 0x000fe200078e33ff */
[----:B0-----:R-:W-:Y:S02]  /*4650*/  HFMA2 R10, -RZ, RZ, 0, 0 ;  /* 0x00000000ff0a7431 */ /* 0x001fe400000001ff */
        /* <DEDUP_REMOVED lines=48> */
[----:B------:R-:W-:Y:S02]  /*4960*/  IMAD R5, R10, UR15, RZ ;  /* 0x0000000f0a057c24 */ /* 0x000fe4000f8e02ff */
[----:B------:R-:W-:Y:S01]  /*4970*/  @!P3 IMAD.MOV R9, RZ, RZ, -R9 ;  /* 0x000000ffff09b224 */ /* 0x000fe200078e0a09 */
[----:B------:R-:W-:Y:S01]  /*4980*/  @!P2 LOP3.LUT R9, RZ, R6, RZ, 0x33, !PT ;  /* 0x00000006ff09a212 */ /* 0x000fe200078e33ff */
[----:B------:R-:W-:Y:S01]  /*4990*/  IMAD R3, R3, UR13, RZ ;  /* 0x0000000d03037c24 */ /* 0x000fe2000f8e02ff */
[----:B------:R-:W-:Y:S01]  /*49a0*/  SHF.R.S32.HI R7, RZ, 0x1f, R5 ;  /* 0x0000001fff077819 */ /* 0x000fe20000011405 */
[----:B------:R-:W-:-:S02]  /*49b0*/  IMAD.MOV.U32 R16, RZ, RZ, R0 ;  /* 0x000000ffff107224 */ /* 0x000fc400078e0000 */
[----:B------:R-:W-:Y:S01]  /*49c0*/  IMAD.MOV R13, RZ, RZ, -R9 ;  /* 0x000000ffff0d7224 */ /* 0x000fe200078e0a09 */
[----:B------:R-:W-:Y:S01]  /*49d0*/  IADD3 R5, P1, P2, R3, R4, R5 ;  /* 0x0000000403057210 */ /* 0x000fe20007a3e005 */
[----:B--2---:R-:W-:Y:S01]  /*49e0*/  IMAD R9, R9, UR4, RZ ;  /* 0x0000000409097c24 */ /* 0x004fe2000f8e02ff */
        /* <DEDUP_REMOVED lines=12> */
[----:B------:R0:W-:Y:S04]  /*4ab0*/  STG.E desc[UR10][R4.64], RZ ;  /* 0x000000ff04007986 */ /* 0x0001e8000c10190a */
.L_x_701:
[----:B------:R-:W-:Y:S05]  /*4ac0*/  BSYNC.RECONVERGENT B0 ;  /* 0x0000000000007941 */ /* 0x000fea0003800200 */
.L_x_700:
        /* <DEDUP_REMOVED lines=11> */
[----:B0-----:R-:W-:Y:S01]  /*4b80*/  IMAD.MOV.U32 R2, RZ, RZ, RZ ;  /* 0x000000ffff027224 */ /* 0x001fe200078e00ff */
[----:B-1----:R-:W-:-:S05]  /*4b90*/  IADD3 R5, PT, PT, RZ, -R3, RZ ;  /* 0x80000003ff057210 */ /* 0x002fca0007ffe0ff */
[----:B------:R-:W-:-:S04]  /*4ba0*/  IMAD R5, R5, R0, RZ ;  /* 0x0000000005057224 */ /* 0x000fc800078e02ff */
[----:B--234-:R-:W-:-:S07]  /*4bb0*/  IMAD.HI.U32 R3, R3, R5, R2 ;  /* 0x0000000503037227 */ /* 0x01cfce00078e0002 */
.L_x_703:
        /* <DEDUP_REMOVED lines=62> */
[----:B------:R-:W-:Y:S01]  /*4fa0*/  IMAD R14, R13, R9, R14 ;  /* 0x000000090d0e7224 */ /* 0x000fe200078e020e */
        /* <DEDUP_REMOVED lines=56> */
[----:B------:R-:W-:Y:S02]  /*5330*/  @P3 IADD3 R8, PT, PT, R8, 0x1, RZ ;  /* 0x0000000108083810 */ /* 0x000fe40007ffe0ff */
        /* <DEDUP_REMOVED lines=41> */
[----:B------:R-:W-:Y:S02]  /*55d0*/  IMAD R20, R4, R9, R7 ;  /* 0x0000000904147224 */ /* 0x000fe400078e0207 */
[----:B------:R-:W-:Y:S01]  /*55e0*/  IMAD R22, R5, R14, R2 ;  /* 0x0000000e05167224 */ /* 0x000fe200078e0202 */
[----:B------:R-:W-:Y:S01]  /*55f0*/  SEL R8, R23, R8, !P3 ;  /* 0x0000000817087207 */ /* 0x000fe20005800000 */
[----:B------:R-:W-:Y:S02]  /*5600*/  IMAD.MOV R9, RZ, RZ, -R17 ;  /* 0x000000ffff097224 */ /* 0x000fe400078e0a11 */
[----:B------:R-:W-:Y:S01]  /*5610*/  IMAD.MOV R5, RZ, RZ, -R19 ;  /* 0x000000ffff057224 */ /* 0x000fe200078e0a13 */
[----:B------:R-:W-:Y:S01]  /*5620*/  IADD3 R7, PT, PT, -R8, RZ, RZ ;  /* 0x000000ff08077210 */ /* 0x000fe20007ffe1ff */
[----:B------:R-:W-:-:S02]  /*5630*/  @!P1 IMAD.MOV R12, RZ, RZ, -R12 ;  /* 0x000000ffff0c9224 */ /* 0x000fc400078e0a0c */
[----:B------:R-:W-:Y:S02]  /*5640*/  IMAD.MOV R14, RZ, RZ, -R21 ;  /* 0x000000ffff0e7224 */ /* 0x000fe400078e0a15 */
[----:B------:R-:W-:Y:S01]  /*5650*/  IMAD R11, R4, R9, R11 ;  /* 0x00000009040b7224 */ /* 0x000fe200078e020b */
[----:B------:R-:W-:Y:S01]  /*5660*/  SEL R12, R23, R12, !P3 ;  /* 0x0000000c170c7207 */ /* 0x000fe20005800000 */
[C---:B------:R-:W-:Y:S02]  /*5670*/  IMAD R4, R6.reuse, R5, R13 ;  /* 0x0000000506047224 */ /* 0x040fe400078e020d */
[----:B------:R-:W-:Y:S02]  /*5680*/  IMAD R17, R6, R14, R17 ;  /* 0x0000000e06117224 */ /* 0x000fe400078e0211 */
[----:B------:R-:W-:Y:S02]  /*5690*/  IMAD R6, R18, UR15, RZ ;  /* 0x0000000f12067c24 */ /* 0x000fe4000f8e02ff */
        /* <DEDUP_REMOVED lines=35> */
[----:B------:R0:W-:Y:S04]  /*58d0*/  STG.E desc[UR10][R4.64], RZ ;  /* 0x000000ff04007986 */ /* 0x0001e8000c10190a */
[----:B------:R0:W-:Y:S01]  /*58e0*/  STG.E desc[UR10][R6.64], RZ ;  /* 0x000000ff06007986 */ /* 0x0001e2000c10190a */
[----:B------:R-:W-:Y:S01]  /*58f0*/  IMAD.X R15, RZ, RZ, R15, P0 ;  /* 0x000000ffff0f7224 */ /* 0x000fe200000e060f */
[----:B------:R-:W-:-:S04]  /*5900*/  ISETP.GE.U32.AND P0, PT, R16, UR6, PT ;  /* 0x0000000610007c0c */ /* 0x000fc8000bf06070 */
[----:B------:R-:W-:-:S13]  /*5910*/  ISETP.GE.AND.EX P0, PT, R15, UR7, PT, P0 ;  /* 0x000000070f007c0c */ /* 0x000fda000bf06300 */
[----:B0-----:R-:W-:Y:S05]  /*5920*/  @!P0 BRA `(.L_x_703) ;  /* 0xfffffff000a48947 */ /* 0x001fea000383ffff */
[----:B------:R-:W-:Y:S05]  /*5930*/  BSYNC.RECONVERGENT B0 ;  /* 0x0000000000007941 */ /* 0x000fea0003800200 */
.L_x_702:
[----:B------:R-:W-:Y:S05]  /*5940*/  EXIT ;  /* 0x000000000000794d */ /* 0x000fea0003800000 */
.L_x_696:
        /* <DEDUP_REMOVED lines=34> */
.L_x_705:
[----:B------:R-:W-:Y:S01]  /*5b70*/  IMAD.MOV.U32 R5, RZ, RZ, R6 ;  /* 0x000000ffff057224 */ /* 0x000fe200078e0006 */
[----:B------:R-:W-:Y:S01]  /*5b80*/  MOV R4, 0x5bb0 ;  /* 0x00005bb000047802 */ /* 0x000fe20000000f00 */
[----:B------:R-:W-:-:S07]  /*5b90*/  IMAD.U32 R6, RZ, RZ, UR5 ;  /* 0x00000005ff067e24 */ /* 0x000fce000f8e00ff */
[----:B------:R-:W-:Y:S05]  /*5ba0*/  CALL.REL.NOINC `($__internal_24_$__cuda_sm20_div_u64) ;  /* 0x0000001800087944 */ /* 0x000fea0003c00000 */
[----:B------:R-:W-:Y:S02]  /*5bb0*/  IMAD.MOV.U32 R4, RZ, RZ, R6 ;  /* 0x000000ffff047224 */ /* 0x000fe400078e0006 */
[----:B------:R-:W-:-:S07]  /*5bc0*/  IMAD.MOV.U32 R5, RZ, RZ, R7 ;  /* 0x000000ffff057224 */ /* 0x000fce00078e0007 */
.L_x_706:
[----:B------:R-:W-:Y:S05]  /*5bd0*/  BSYNC.RECONVERGENT B0 ;  /* 0x0000000000007941 */ /* 0x000fea0003800200 */
.L_x_704:
        /* <DEDUP_REMOVED lines=66> */
[----:B------:R-:W-:Y:S02]  /*6000*/  @P1 VIADD R6, R6, 0x1 ;  /* 0x0000000106061836 */ /* 0x000fe40000000000 */
[----:B-----5:R-:W-:-:S03]  /*6010*/  IMAD.MOV R12, RZ, RZ, -R11 ;  /* 0x000000ffff0c7224 */ /* 0x020fc600078e0a0b */
[----:B------:R-:W-:Y:S02]  /*6020*/  @!P3 IADD3 R6, PT, PT, -R6, RZ, RZ ;  /* 0x000000ff0606b210 */ /* 0x000fe40007ffe1ff */
        /* <DEDUP_REMOVED lines=29> */
[----:B------:R-:W-:-:S05]  /*6200*/  MOV R10, R12 ;  /* 0x0000000c000a7202 */ /* 0x000fca0000000f00 */
        /* <DEDUP_REMOVED lines=11> */
[----:B------:R-:W-:-:S04]  /*62c0*/  @P1 VIADD R9, R9, 0x1 ;  /* 0x0000000109091836 */ /* 0x000fc80000000000 */
[----:B------:R-:W-:-:S05]  /*62d0*/  IMAD.MOV.U32 R12, RZ, RZ, R9 ;  /* 0x000000ffff0c7224 */ /* 0x000fca00078e0009 */
[----:B------:R-:W-:Y:S02]  /*62e0*/  @!P3 IADD3 R12, PT, PT, -R12, RZ, RZ ;  /* 0x000000ff0c0cb210 */ /* 0x000fe40007ffe1ff */
[----:B------:R-:W-:-:S05]  /*62f0*/  @!P2 LOP3.LUT R12, RZ, R8, RZ, 0x33, !PT ;  /* 0x00000008ff0ca212 */ /* 0x000fca00078e33ff */
[----:B------:R-:W-:-:S04]  /*6300*/  IMAD.MOV R13, RZ, RZ, -R12 ;  /* 0x000000ffff0d7224 */ /* 0x000fc800078e0a0c */
[----:B------:R-:W-:-:S04]  /*6310*/  IMAD R13, R8, R13, R15 ;  /* 0x0000000d080d7224 */ /* 0x000fc800078e020f */
[----:B0-----:R-:W-:-:S06]  /*6320*/  IMAD.WIDE R8, R13, 0x4, R10 ;  /* 0x000000040d087825 */ /* 0x001fcc00078e020a */
[----:B------:R-:W3:Y:S01]  /*6330*/  LDG.E R8, desc[UR10][R8.64] ;  /* 0x0000000a08087981 */ /* 0x000ee2000c1e1900 */
[----:B------:R-:W-:Y:S02]  /*6340*/  IMAD.MOV R10, RZ, RZ, -R7 ;  /* 0x000000ffff0a7224 */ /* 0x000fe400078e0a07 */
[----:B------:R-:W-:Y:S02]  /*6350*/  IMAD.MOV R11, RZ, RZ, -R6 ;  /* 0x000000ffff0b7224 */ /* 0x000fe400078e0a06 */
[----:B------:R-:W-:Y:S02]  /*6360*/  IMAD.MOV R14, RZ, RZ, -R15 ;  /* 0x000000ffff0e7224 */ /* 0x000fe400078e0a0f */
[----:B------:R-:W-:Y:S01]  /*6370*/  IMAD R10, R3, R10, R16 ;  /* 0x0000000a030a7224 */ /* 0x000fe200078e0210 */
[----:B------:R-:W-:Y:S01]  /*6380*/  MOV R16, R0 ;  /* 0x0000000000107202 */ /* 0x000fe20000000f00 */
        /* <DEDUP_REMOVED lines=19> */
[----:B---3--:R-:W-:-:S05]  /*64c0*/  FADD.FTZ R3, RZ, R8 ;  /* 0x00000008ff037221 */ /* 0x008fca0000010000 */
[----:B------:R0:W-:Y:S03]  /*64d0*/  STG.E desc[UR10][R4.64], R3 ;  /* 0x0000000304007986 */ /* 0x0001e6000c10190a */
.L_x_708:
[----:B------:R-:W-:Y:S05]  /*64e0*/  BSYNC.RECONVERGENT B0 ;  /* 0x0000000000007941 */ /* 0x000fea0003800200 */
.L_x_707:
        /* <DEDUP_REMOVED lines=15> */
.L_x_710:
        /* <DEDUP_REMOVED lines=11> */
[----:B------:R-:W-:-:S03]  /*6690*/  LOP3.LUT R17, RZ, R9, RZ, 0x33, !PT ;  /* 0x00000009ff117212 */ /* 0x000fc600078e33ff */
[----:B------:R-:W-:Y:S01]  /*66a0*/  IMAD R3, R11, R3, R2 ;  /* 0x000000030b037224 */ /* 0x000fe200078e0202 */
[----:B------:R-:W-:Y:S02]  /*66b0*/  LOP3.LUT R2, R16, R9, RZ, 0x3c, !PT ;  /* 0x0000000910027212 */ /* 0x000fe400078e3cff */
[-C--:B--2---:R-:W-:Y:S02]  /*66c0*/  IABS R14, R8.reuse ;  /* 0x00000008000e7213 */ /* 0x084fe40000000000 */
[----:B------:R-:W-:Y:S01]  /*66d0*/  ISETP.GT.U32.AND P1, PT, R4, R3, PT ;  /* 0x000000030400720c */ /* 0x000fe20003f24070 */
[----:B---3--:R-:W1:Y:S01]  /*66e0*/  MUFU.RCP R6, R6 ;  /* 0x0000000600067308 */ /* 0x008e620000001000 */
[----:B------:R-:W-:Y:S02]  /*66f0*/  ISETP.GE.AND P2, PT, R2, RZ, PT ;  /* 0x000000ff0200720c */ /* 0x000fe40003f46270 */
[----:B------:R-:W-:Y:S02]  /*6700*/  LOP3.LUT R26, RZ, R8, RZ, 0x33, !PT ;  /* 0x00000008ff1a7212 */ /* 0x000fe400078e33ff */
[----:B0-----:R-:W-:-:S02]  /*6710*/  IABS R20, R12 ;  /* 0x0000000c00147213 */ /* 0x001fc40000000000 */
[----:B------:R-:W-:-:S05]  /*6720*/  LOP3.LUT R24, RZ, R12, RZ, 0x33, !PT ;  /* 0x0000000cff187212 */ /* 0x000fca00078e33ff */
[----:B------:R-:W-:Y:S02]  /*6730*/  @!P1 IMAD.IADD R3, R3, 0x1, -R11 ;  /* 0x0000000103039824 */ /* 0x000fe400078e0a0b */
[----:B------:R-:W-:-:S03]  /*6740*/  @!P1 VIADD R5, R5, 0x1 ;  /* 0x0000000105059836 */ /* 0x000fc60000000000 */
[----:B------:R-:W-:Y:S02]  /*6750*/  ISETP.GE.U32.AND P0, PT, R3, R4, PT ;  /* 0x000000040300720c */ /* 0x000fe40003f06070 */
[----:B-1----:R-:W-:-:S04]  /*6760*/  IADD3 R18, PT, PT, R6, 0xffffffe, RZ ;  /* 0x0ffffffe06127810 */ /* 0x002fc80007ffe0ff */
[----:B------:R0:W1:Y:S07]  /*6770*/  F2I.FTZ.U32.TRUNC.NTZ R19, R18 ;  /* 0x0000001200137305 */ /* 0x00006e000021f000 */
[----:B------:R-:W-:Y:S01]  /*6780*/  @P0 VIADD R5, R5, 0x1 ;  /* 0x0000000105050836 */ /* 0x000fe20000000000 */
[----:B------:R-:W-:Y:S01]  /*6790*/  ISETP.NE.AND P0, PT, R9, RZ, PT ;  /* 0x000000ff0900720c */ /* 0x000fe20003f05270 */
[----:B0-----:R-:W-:Y:S02]  /*67a0*/  IMAD.MOV.U32 R18, RZ, RZ, RZ ;  /* 0x000000ffff127224 */ /* 0x001fe400078e00ff */
[----:B------:R-:W-:-:S02]  /*67b0*/  @!P2 IMAD.MOV R5, RZ, RZ, -R5 ;  /* 0x000000ffff05a224 */ /* 0x000fc400078e0a05 */
[----:B-1----:R-:W-:-:S03]  /*67c0*/  IMAD.MOV R3, RZ, RZ, -R19 ;  /* 0x000000ffff037224 */ /* 0x002fc600078e0a13 */
        /* <DEDUP_REMOVED lines=20> */
[----:B------:R-:W-:Y:S01]  /*6910*/  @P1 VIADD R2, R2, 0x1 ;  /* 0x0000000102021836 */ /* 0x000fe20000000000 */
[----:B------:R-:W-:-:S03]  /*6920*/  ISETP.NE.AND P1, PT, R0, RZ, PT ;  /* 0x000000ff0000720c */ /* 0x000fc60003f25270 */
[----:B------:R-:W-:Y:S01]  /*6930*/  @!P3 IMAD.MOV R2, RZ, RZ, -R2 ;  /* 0x000000ffff02b224 */ /* 0x000fe200078e0a02 */
[----:B-1----:R-:W-:-:S04]  /*6940*/  IADD3 R23, PT, PT, RZ, -R3, RZ ;  /* 0x80000003ff177210 */ /* 0x002fc80007ffe0ff */
[----:B------:R-:W-:Y:S01]  /*6950*/  SEL R19, R21, R2, !P1 ;  /* 0x0000000215137207 */ /* 0x000fe20004800000 */
[----:B------:R-:W-:Y:S02]  /*6960*/  IMAD R23, R23, R14, RZ ;  /* 0x0000000e17177224 */ /* 0x000fe400078e02ff */
[----:B------:R-:W-:Y:S01]  /*6970*/  IMAD.MOV.U32 R2, RZ, RZ, RZ ;  /* 0x000000ffff027224 */ /* 0x000fe200078e00ff */
[----:B------:R-:W-:Y:S02]  /*6980*/  IABS R4, R19 ;  /* 0x0000001300047213 */ /* 0x000fe40000000000 */
[----:B0-----:R-:W-:Y:S01]  /*6990*/  IADD3 R6, PT, PT, R5, 0xffffffe, RZ ;  /* 0x0ffffffe05067810 */ /* 0x001fe20007ffe0ff */
[----:B------:R-:W-:Y:S01]  /*69a0*/  IMAD.HI.U32 R23, R3, R23, R2 ;  /* 0x0000001703177227 */ /* 0x000fe200078e0002 */
[----:B------:R-:W0:Y:S03]  /*69b0*/  I2F.RP R5, R11 ;  /* 0x0000000b00057306 */ /* 0x000e260000209400 */
[----:B------:R-:W-:-:S04]  /*69c0*/  IMAD.MOV.U32 R3, RZ, RZ, R4 ;  /* 0x000000ffff037224 */ /* 0x000fc800078e0004 */
        /* <DEDUP_REMOVED lines=9> */
[----:B0-----:R-:W-:Y:S02]  /*6a60*/  IADD3 R30, PT, PT, R5, 0xffffffe, RZ ;  /* 0x0ffffffe051e7810 */ /* 0x001fe40007ffe0ff */
[----:B------:R-:W-:Y:S02]  /*6a70*/  ISETP.GE.U32.AND P2, PT, R3, R14, PT ;  /* 0x0000000e0300720c */ /* 0x000fe40003f46070 */
[----:B------:R-:W0:Y:S08]  /*6a80*/  F2I.FTZ.U32.TRUNC.NTZ R3, R6 ;  /* 0x0000000600037305 */ /* 0x000e30000021f000 */
[----:B------:R-:W1:Y:S03]  /*6a90*/  F2I.FTZ.U32.TRUNC.NTZ R5, R30 ;  /* 0x0000001e00057305 */ /* 0x000e66000021f000 */
[----:B------:R-:W-:Y:S01]  /*6aa0*/  @P2 VIADD R2, R2, 0x1 ;  /* 0x0000000102022836 */ /* 0x000fe20000000000 */
[----:B------:R-:W-:-:S03]  /*6ab0*/  ISETP.NE.AND P2, PT, R8, RZ, PT ;  /* 0x000000ff0800720c */ /* 0x000fc60003f45270 */
[----:B------:R-:W-:Y:S02]  /*6ac0*/  @!P4 IMAD.MOV R2, RZ, RZ, -R2 ;  /* 0x000000ffff02c224 */ /* 0x000fe400078e0a02 */
[----:B0-----:R-:W-:-:S03]  /*6ad0*/  IMAD.MOV R27, RZ, RZ, -R3 ;  /* 0x000000ffff1b7224 */ /* 0x001fc600078e0a03 */
[----:B------:R-:W-:Y:S01]  /*6ae0*/  SEL R25, R26, R2, !P2 ;  /* 0x000000021a197207 */ /* 0x000fe20005000000 */
[----:B------:R-:W-:Y:S02]  /*6af0*/  IMAD R27, R27, R20, RZ ;  /* 0x000000141b1b7224 */ /* 0x000fe400078e02ff */
[----:B------:R-:W-:Y:S01]  /*6b00*/  IMAD.MOV.U32 R2, RZ, RZ, RZ ;  /* 0x000000ffff027224 */ /* 0x000fe200078e00ff */
[----:B------:R-:W-:-:S03]  /*6b10*/  IABS R4, R25 ;  /* 0x0000001900047213 */ /* 0x000fc60000000000 */
[----:B------:R-:W-:Y:S01]  /*6b20*/  IMAD.HI.U32 R27, R3, R27, R2 ;  /* 0x0000001b031b7227 */ /* 0x000fe200078e0002 */
[----:B------:R-:W-:-:S05]  /*6b30*/  MOV R3, R4 ;  /* 0x0000000400037202 */ /* 0x000fca0000000f00 */
        /* <DEDUP_REMOVED lines=11> */
[----:B------:R-:W-:-:S04]  /*6bf0*/  @P3 VIADD R4, R4, 0x1 ;  /* 0x0000000104043836 */ /* 0x000fc80000000000 */
[----:B------:R-:W-:-:S05]  /*6c00*/  @!P5 IMAD.MOV R4, RZ, RZ, -R4 ;  /* 0x000000ffff04d224 */ /* 0x000fca00078e0a04 */
[----:B------:R-:W-:Y:S01]  /*6c10*/  SEL R28, R24, R4, !P4 ;  /* 0x00000004181c7207 */ /* 0x000fe20006000000 */
[----:B-1----:R-:W-:-:S04]  /*6c20*/  IMAD.MOV R4, RZ, RZ, -R5 ;  /* 0x000000ffff047224 */ /* 0x002fc800078e0a05 */
[----:B------:R-:W-:-:S04]  /*6c30*/  IMAD.MOV R29, RZ, RZ, -R28 ;  /* 0x000000ffff1d7224 */ /* 0x000fc800078e0a1c */
[----:B------:R-:W-:-:S04]  /*6c40*/  IMAD R29, R12, R29, R25 ;  /* 0x0000001d0c1d7224 */ /* 0x000fc800078e0219 */
[----:B0-----:R-:W-:-:S06]  /*6c50*/  IMAD.WIDE R6, R29, 0x4, R2 ;  /* 0x000000041d067825 */ /* 0x001fcc00078e0202 */
[----:B------:R0:W2:Y:S01]  /*6c60*/  LDG.E R6, desc[UR10][R6.64] ;  /* 0x0000000a06067981 */ /* 0x0000a2000c1e1900 */
[----:B------:R-:W-:Y:S01]  /*6c70*/  IADD3 R22, P3, PT, R16, UR5, RZ ;  /* 0x0000000510167c10 */ /* 0x000fe2000ff7e0ff */
[----:B------:R-:W-:Y:S02]  /*6c80*/  IMAD R31, R4, R11, RZ ;  /* 0x0000000b041f7224 */ /* 0x000fe400078e02ff */
[----:B------:R-:W-:Y:S01]  /*6c90*/  IMAD.MOV.U32 R4, RZ, RZ, RZ ;  /* 0x000000ffff047224 */ /* 0x000fe200078e00ff */
[----:B------:R-:W-:Y:S01]  /*6ca0*/  IABS R32, R22 ;  /* 0x0000001600207213 */ /* 0x000fe20000000000 */
[----:B------:R-:W-:Y:S02]  /*6cb0*/  IMAD.MOV R25, RZ, RZ, -R25 ;  /* 0x000000ffff197224 */ /* 0x000fe400078e0a19 */
[----:B------:R-:W-:Y:S01]  /*6cc0*/  IMAD.HI.U32 R5, R5, R31, R4 ;  /* 0x0000001f05057227 */ /* 0x000fe200078e0004 */
[----:B0-----:R-:W-:-:S03]  /*6cd0*/  LOP3.LUT R7, R22, R9, RZ, 0x3c, !PT ;  /* 0x0000000916077212 */ /* 0x001fc600078e3cff */
[----:B------:R-:W-:Y:S02]  /*6ce0*/  IMAD.MOV.U32 R4, RZ, RZ, R32 ;  /* 0x000000ffff047224 */ /* 0x000fe400078e0020 */
[----:B------:R-:W-:Y:S02]  /*6cf0*/  IMAD R25, R8, R25, R19 ;  /* 0x0000001908197224 */ /* 0x000fe400078e0213 */
[----:B------:R-:W-:-:S04]  /*6d00*/  IMAD.HI.U32 R30, R5, R4, RZ ;  /* 0x00000004051e7227 */ /* 0x000fc800078e00ff */
[----:B------:R-:W-:Y:S02]  /*6d10*/  IMAD.MOV R31, RZ, RZ, -R30 ;  /* 0x000000ffff1f7224 */ /* 0x000fe400078e0a1e */
[----:B------:R-:W-:Y:S02]  /*6d20*/  IMAD R28, R28, UR4, RZ ;  /* 0x000000041c1c7c24 */ /* 0x000fe4000f8e02ff */
[----:B------:R-:W-:Y:S01]  /*6d30*/  IMAD R31, R11, R31, R4 ;  /* 0x0000001f0b1f7224 */ /* 0x000fe200078e0204 */
[----:B------:R-:W-:Y:S01]  /*6d40*/  MOV R4, R11 ;  /* 0x0000000b00047202 */ /* 0x000fe20000000f00 */
[----:B------:R-:W-:-:S03]  /*6d50*/  IMAD R29, R29, UR12, RZ ;  /* 0x0000000c1d1d7c24 */ /* 0x000fc6000f8e02ff */
[----:B------:R-:W-:-:S13]  /*6d60*/  ISETP.GT.U32.AND P6, PT, R4, R31, PT ;  /* 0x0000001f0400720c */ /* 0x000fda0003fc4070 */
[----:B------:R-:W-:Y:S02]  /*6d70*/  @!P6 IMAD.IADD R31, R31, 0x1, -R11 ;  /* 0x000000011f1fe824 */ /* 0x000fe400078e0a0b */
[----:B------:R-:W-:Y:S01]  /*6d80*/  @!P6 VIADD R30, R30, 0x1 ;  /* 0x000000011e1ee836 */ /* 0x000fe20000000000 */
[----:B------:R-:W-:Y:S02]  /*6d90*/  ISETP.GE.AND P6, PT, R7, RZ, PT ;  /* 0x000000ff0700720c */ /* 0x000fe40003fc6270 */
[----:B------:R-:W-:-:S13]  /*6da0*/  ISETP.GE.U32.AND P5, PT, R31, R4, PT ;  /* 0x000000041f00720c */ /* 0x000fda0003fa6070 */
[----:B------:R-:W-:-:S04]  /*6db0*/  @P5 VIADD R30, R30, 0x1 ;  /* 0x000000011e1e5836 */ /* 0x000fc80000000000 */
[----:B------:R-:W-:-:S05]  /*6dc0*/  @!P6 IMAD.MOV R30, RZ, RZ, -R30 ;  /* 0x000000ffff1ee224 */ /* 0x000fca00078e0a1e */
[----:B------:R-:W-:-:S04]  /*6dd0*/  SEL R17, R17, R30, !P0 ;  /* 0x0000001e11117207 */ /* 0x000fc80004000000 */
[----:B------:R-:W-:-:S05]  /*6de0*/  IABS R7, R17 ;  /* 0x0000001100077213 */ /* 0x000fca0000000000 */
[----:B------:R-:W-:-:S04]  /*6df0*/  IMAD.HI.U32 R18, R18, R7, RZ ;  /* 0x0000000712127227 */ /* 0x000fc800078e00ff */
[----:B------:R-:W-:-:S04]  /*6e00*/  IMAD.MOV R11, RZ, RZ, -R18 ;  /* 0x000000ffff0b7224 */ /* 0x000fc800078e0a12 */
[----:B------:R-:W-:-:S05]  /*6e10*/  IMAD R7, R10, R11, R7 ;  /* 0x0000000b0a077224 */ /* 0x000fca00078e0207 */
[----:B------:R-:W-:-:S13]  /*6e20*/  ISETP.GT.U32.AND P5, PT, R10, R7, PT ;  /* 0x000000070a00720c */ /* 0x000fda0003fa4070 */
[----:B------:R-:W-:Y:S01]  /*6e30*/  @!P5 IADD3 R7, PT, PT, R7, -R10, RZ ;  /* 0x8000000a0707d210 */ /* 0x000fe20007ffe0ff */
        /* <DEDUP_REMOVED lines=25> */
[----:B------:R-:W-:Y:S02]  /*6fd0*/  IMAD R11, R20, R10, R11 ;  /* 0x0000000a140b7224 */ /* 0x000fe400078e020b */
[----:B------:R-:W-:-:S03]  /*6fe0*/  IMAD.MOV R10, RZ, RZ, -R13 ;  /* 0x000000ffff0a7224 */ /* 0x000fc600078e0a0d */
[----:B------:R-:W-:Y:S01]  /*6ff0*/  ISETP.GT.U32.AND P1, PT, R20, R11, PT ;  /* 0x0000000b1400720c */ /* 0x000fe20003f24070 */
[----:B------:R-:W-:-:S12]  /*7000*/  IMAD R10, R9, R10, R16 ;  /* 0x0000000a090a7224 */ /* 0x000fd800078e0210 */
[----:B------:R-:W-:Y:S02]  /*7010*/  @!P1 IMAD.IADD R11, R11, 0x1, -R20 ;  /* 0x000000010b0b9824 */ /* 0x000fe400078e0a14 */
[----:B------:R-:W-:-:S03]  /*7020*/  @!P1 VIADD R27, R27, 0x1 ;  /* 0x000000011b1b9836 */ /* 0x000fc60000000000 */
[----:B------:R-:W-:Y:S02]  /*7030*/  ISETP.GE.U32.AND P0, PT, R11, R20, PT ;  /* 0x000000140b00720c */ /* 0x000fe40003f06070 */
[----:B------:R-:W-:-:S05]  /*7040*/  IADD3 R11, PT, PT, -R19, RZ, RZ ;  /* 0x000000ff130b7210 */ /* 0x000fca0007ffe1ff */
        /* <DEDUP_REMOVED lines=21> */
[----:B--2---:R-:W-:-:S05]  /*71a0*/  FADD.FTZ R13, RZ, R6 ;  /* 0x00000006ff0d7221 */ /* 0x004fca0000010000 */
[----:B------:R0:W-:Y:S04]  /*71b0*/  STG.E desc[UR10][R10.64], R13 ;  /* 0x0000000d0a007986 */ /* 0x0001e8000c10190a */
[----:B------:R1:W2:Y:S01]  /*71c0*/  LDG.E R6, desc[UR10][R2.64] ;  /* 0x0000000a02067981 */ /* 0x0002a2000c1e1900 */
        /* <DEDUP_REMOVED lines=12> */
[----:B------:R-:W-:Y:S01]  /*7290*/  IADD3 R8, P0, P1, R0, R7, R8 ;  /* 0x0000000700087210 */ /* 0x000fe2000791e008 */
[----:B------:R-:W-:Y:S01]  /*72a0*/  IMAD.X R15, RZ, RZ, R15, P3 ;  /* 0x000000ffff0f7224 */ /* 0x000fe200018e060f */
[----:B------:R-:W-:Y:S02]  /*72b0*/  SHF.R.S32.HI R7, RZ, 0x1f, R7 ;  /* 0x0000001fff077819 */ /* 0x000fe40000011407 */
[----:B------:R-:W-:-:S04]  /*72c0*/  SHF.R.S32.HI R0, RZ, 0x1f, R0 ;  /* 0x0000001fff007819 */ /* 0x000fc80000011400 */
[----:B------:R-:W-:Y:S02]  /*72d0*/  IADD3.X R7, PT, PT, R0, R7, R9, P0, P1 ;  /* 0x0000000700077210 */ /* 0x000fe400007e2409 */
[--C-:B------:R-:W-:Y:S02]  /*72e0*/  IADD3 R0, P0, P1, R24, R8, R19.reuse ;  /* 0x0000000818007210 */ /* 0x100fe4000791e013 */
[----:B------:R-:W-:Y:S02]  /*72f0*/  SHF.R.S32.HI R24, RZ, 0x1f, R24 ;  /* 0x0000001fff187819 */ /* 0x000fe40000011418 */
[----:B------:R-:W-:-:S04]  /*7300*/  SHF.R.S32.HI R19, RZ, 0x1f, R19 ;  /* 0x0000001fff137819 */ /* 0x000fc80000011413 */
[----:B------:R-:W-:Y:S02]  /*7310*/  IADD3.X R19, PT, PT, R24, R7, R19, P0, P1 ;  /* 0x0000000718137210 */ /* 0x000fe400007e2413 */
[----:B-1----:R-:W-:-:S04]  /*7320*/  LEA R2, P0, R0, UR8, 0x2 ;  /* 0x0000000800027c11 */ /* 0x002fc8000f8010ff */
[----:B------:R-:W-:Y:S02]  /*7330*/  LEA.HI.X R3, R0, UR9, R19, 0x2, P0 ;  /* 0x0000000900037c11 */ /* 0x000fe400080f1413 */
[----:B------:R-:W-:-:S05]  /*7340*/  IADD3 R16, P0, PT, R22, UR5, RZ ;  /* 0x0000000516107c10 */ /* 0x000fca000ff1e0ff */
[----:B------:R-:W-:Y:S01]  /*7350*/  IMAD.X R15, RZ, RZ, R15, P0 ;  /* 0x000000ffff0f7224 */ /* 0x000fe200000e060f */
[----:B------:R-:W-:-:S04]  /*7360*/  ISETP.GE.U32.AND P0, PT, R16, UR6, PT ;  /* 0x0000000610007c0c */ /* 0x000fc8000bf06070 */
[----:B------:R-:W-:Y:S01]  /*7370*/  ISETP.GE.AND.EX P0, PT, R15, UR7, PT, P0 ;  /* 0x000000070f007c0c */ /* 0x000fe2000bf06300 */
[----:B--2---:R-:W-:-:S05]  /*7380*/  FADD.FTZ R7, RZ, R6 ;  /* 0x00000006ff077221 */ /* 0x004fca0000010000 */
[----:B------:R0:W-:Y:S07]  /*7390*/  STG.E desc[UR10][R2.64], R7 ;  /* 0x0000000702007986 */ /* 0x0001ee000c10190a */
[----:B------:R-:W-:Y:S05]  /*73a0*/  @!P0 BRA `(.L_x_710) ;  /* 0xfffffff0008c8947 */ /* 0x000fea000383ffff */
[----:B------:R-:W-:Y:S05]  /*73b0*/  BSYNC.RECONVERGENT B0 ;  /* 0x0000000000007941 */ /* 0x000fea0003800200 */
.L_x_709:
[----:B------:R-:W-:Y:S05]  /*73c0*/  EXIT ;  /* 0x000000000000794d */ /* 0x000fea0003800000 */
        .weak           $__internal_24_$__cuda_sm20_div_u64
        .type           $__internal_24_$__cuda_sm20_div_u64,@function
        .size           $__internal_24_$__cuda_sm20_div_u64,(.L_x_882 - $__internal_24_$__cuda_sm20_div_u64)
$__internal_24_$__cuda_sm20_div_u64:
        /* <DEDUP_REMOVED lines=71> */
[----:B------:R-:W-:Y:S06]  /*7840*/  RET.REL.NODEC R4 `(_ZN2at6native51_GLOBAL__N__11011a27_18_DepthwiseConv3d_cu_35e0c7b528conv_depthwise3d_cuda_kernelIffLin1ELin1ELin1ELin1ELin1ELin1EEEvNS_27GenericPackedTensorAccessorIKT_Lm5ENS_16DefaultPtrTraitsEiEENS3_IS4_Lm5ES6_iEES7_PS5_iiiiiiiii) ;  /* 0xffffff8404ec7950 */ /* 0x000fec0003c3ffff */
.L_x_711:
        /* <DEDUP_REMOVED lines=11> */
.L_x_882:


//--------------------- .text._ZN2at6native51_GLOBAL__N__11011a27_18_DepthwiseConv3d_cu_35e0c7b528conv_depthwise3d_cuda_kernelIffLin1ELin1ELin1ELi1ELi1ELi1EEEvNS_27GenericPackedTensorAccessorIKT_Lm5ENS_16DefaultPtrTraitsEiEENS3_IS4_Lm5ES6_iEES7_PS5_iiiiiiiii --------------------------
	.section	.text._ZN2at6native51_GLOBAL__N__11011a27_18_DepthwiseConv3d_cu_35e0c7b528conv_depthwise3d_cuda_kernelIffLin1ELin1ELin1ELi1ELi1ELi1EEEvNS_27GenericPackedTensorAccessorIKT_Lm5ENS_16DefaultPtrTraitsEiEENS3_IS4_Lm5ES6_iEES7_PS5_iiiiiiiii,"ax",@progbits
	.align	128
.text._ZN2at6native51_GLOBAL__N__11011a27_18_DepthwiseConv3d_cu_35e0c7b528conv_depthwise3d_cuda_kernelIffLin1ELin1ELin1ELi1ELi1ELi1EEEvNS_27GenericPackedTensorAccessorIKT_Lm5ENS_16DefaultPtrTraitsEiEENS3_IS4_Lm5ES6_iEES7_PS5_iiiiiiiii:
        .type           _ZN2at6native51_GLOBAL__N__11011a27_18_DepthwiseConv3d_cu_35e0c7b528conv_depthwise3d_cuda_kernelIffLin1ELin1ELin1ELi1ELi1ELi1EEEvNS_27GenericPackedTensorAccessorIKT_Lm5ENS_16DefaultPtrTraitsEiEENS3_IS4_Lm5ES6_iEES7_PS5_iiiiiiiii,@function
        .size           _ZN2at6native51_GLOBAL__N__11011a27_18_DepthwiseConv3d_cu_35e0c7b528conv_depthwise3d_cuda_kernelIffLin1ELin1ELin1ELi1ELi1ELi1EEEvNS_27GenericPackedTensorAccessorIKT_Lm5ENS_16DefaultPtrTraitsEiEENS3_IS4_Lm5ES6_iEES7_PS5_iiiiiiiii,(.L_x_884 - _ZN2at6native51_GLOBAL__N__11011a27_18_DepthwiseConv3d_cu_35e0c7b528conv_depthwise3d_cuda_kernelIffLin1ELin1ELin1ELi1ELi1ELi1EEEvNS_27GenericPackedTensorAccessorIKT_Lm5ENS_16DefaultPtrTraitsEiEENS3_IS4_Lm5ES6_iEES7_PS5_iiiiiiiii)
        .other          _ZN2at6native51_GLOBAL__N__11011a27_18_DepthwiseConv3d_cu_35e0c7b528conv_depthwise3d_cuda_kernelIffLin1ELin1ELin1ELi1ELi1ELi1EEEvNS_27GenericPackedTensorAccessorIKT_Lm5ENS_16DefaultPtrTraitsEiEENS3_IS4_Lm5ES6_iEES7_PS5_iiiiiiiii,@"STO_CUDA_ENTRY STV_DEFAULT"
_ZN2at6native51_GLOBAL__N__11011a27_18_DepthwiseConv3d_cu_35e0c7b528conv_depthwise3d_cuda_kernelIffLin1ELin1ELin1ELi1ELi1ELi1EEEvNS_27GenericPackedTensorAccessorIKT_Lm5ENS_16DefaultPtrTraitsEiEENS3_IS4_Lm5ES6_iEES7_PS5_iiiiiiiii:
[----:B------:R-:W-:Y:S01]  /*0000*/  LDC R1, c[0x0][0x37c] ;  /* 0x0000df00ff017b82 */ /* 0x000fe20000000800 */
[----:B------:R-:W0:Y:S07]  /*0010*/  S2R R2, SR_TID.X ;  /* 0x0000000000027919 */ /* 0x000e2e0000002100 */
[----:B------:R-:W0:Y:S01]  /*0020*/  S2UR UR6, SR_CTAID.X ;  /* 0x00000000000679c3 */ /* 0x000e220000002500 */
[----:B------:R-:W1:Y:S01]  /*0030*/  LDCU UR4, c[0x0][0x3b8] ;  /* 0x00007700ff0477ac */ /* 0x000e620008000800 */
[----:B------:R-:W-:Y:S01]  /*0040*/  IMAD.MOV.U32 R3, RZ, RZ, RZ ;  /* 0x000000ffff037224 */ /* 0x000fe200078e00ff */
[----:B------:R-:W1:Y:S05]  /*0050*/  LDCU UR5, c[0x0][0x3cc] ;  /* 0x00007980ff0577ac */ /* 0x000e6a0008000800 */
[----:B------:R-:W0:Y:S01]  /*0060*/  LDC R5, c[0x0][0x360] ;  /* 0x0000d800ff057b82 */ /* 0x000e220000000800 */
[----:B-1----:R-:W-:-:S04]  /*0070*/  UIMAD UR4, UR4, UR5, URZ ;  /* 0x00000005040472a4 */ /* 0x002fc8000f8e02ff */
[----:B------:R-:W-:Y:S01]  /*0080*/  USHF.R.S32.HI UR5, URZ, 0x1f, UR4 ;  /* 0x0000001fff057899 */ /* 0x000fe20008011404 */
[----:B0-----:R-:W-:-:S03]  /*0090*/  IMAD.WIDE.U32 R2, R5, UR6, R2 ;  /* 0x0000000605027c25 */ /* 0x001fc6000f8e0002 */
[----:B------:R-:W-:-:S04]  /*00a0*/  ISETP.GE.U32.AND P0, PT, R2, UR4, PT ;  /* 0x0000000402007c0c */ /* 0x000fc8000bf06070 */
[----:B------:R-:W-:-:S13]  /*00b0*/  ISETP.GE.AND.EX P0, PT, R3, UR5, PT, P0 ;  /* 0x0000000503007c0c */ /* 0x000fda000bf06300 */
[----:B------:R-:W-:Y:S05]  /*00c0*/  @P0 EXIT ;  /* 0x000000000000094d */ /* 0x000fea0003800000 */
[----:B------:R-:W0:Y:S01]  /*00d0*/  LDCU UR5, c[0x0][0x3f0] ;  /* 0x00007e00ff0577ac */ /* 0x000e220008000800 */
[----:B------:R-:W-:Y:S01]  /*00e0*/  IMAD.MOV.U32 R0, RZ, RZ, R2 ;  /* 0x000000ffff007224 */ /* 0x000fe200078e0002 */
[----:B------:R-:W1:Y:S01]  /*00f0*/  LDCU UR4, c[0x0][0x370] ;  /* 0x00006e00ff0477ac */ /* 0x000e620008000800 */
[----:B------:R-:W2:Y:S01]  /*0100*/  LDCU.64 UR8, c[0x0][0x358] ;  /* 0x00006b00ff0877ac */ /* 0x000ea20008000a00 */
[----:B0-----:R-:W-:Y:S01]  /*0110*/  UISETP.GE.AND UP0, UPT, UR5, 0x1, UPT ;  /* 0x000000010500788c */ /* 0x001fe2000bf06270 */
[----:B-1----:R-:W-:Y:S01]  /*0120*/  IMAD R5, R5, UR4, RZ ;  /* 0x0000000405057c24 */ /* 0x002fe2000f8e02ff */
[----:B------:R-:W-:-:S07]  /*0130*/  UMOV UR4, URZ ;  /* 0x000000ff00047c82 */ /* 0x000fce0008000000 */
[----:B--2---:R-:W-:Y:S05]  /*0140*/  BRA.U !UP0, `(.L_x_712) ;  /* 0x0000003908d07547 */ /* 0x004fea000b800000 */
[----:B------:R-:W0:Y:S02]  /*0150*/  LDCU UR5, c[0x0][0x3f4] ;  /* 0x00007e80ff0577ac */ /* 0x000e240008000800 */
[----:B0-----:R-:W-:-:S09]  /*0160*/  UISETP.GE.AND UP0, UPT, UR5, 0x1, UPT ;  /* 0x000000010500788c */ /* 0x001fd2000bf06270 */
[----:B------:R-:W-:Y:S05]  /*0170*/  BRA.U !UP0, `(.L_x_713) ;  /* 0x0000001908d47547 */ /* 0x000fea000b800000 */
[----:B------:R-:W0:Y:S01]  /*0180*/  LDC R4, c[0x0][0x38c] ;  /* 0x0000e300ff047b82 */ /* 0x000e220000000800 */
[----:B------:R-:W1:Y:S07]  /*0190*/  LDCU UR4, c[0x0][0x398] ;  /* 0x00007300ff0477ac */ /* 0x000e6e0008000800 */
[----:B------:R-:W2:Y:S01]  /*01a0*/  LDC R13, c[0x0][0x3bc] ;  /* 0x0000ef00ff0d7b82 */ /* 0x000ea20000000800 */
[----:B0-----:R-:W-:-:S04]  /*01b0*/  IABS R9, R4 ;  /* 0x0000000400097213 */ /* 0x001fc80000000000 */
[----:B------:R-:W0:Y:S08]  /*01c0*/  I2F.RP R2, R9 ;  /* 0x0000000900027306 */ /* 0x000e300000209400 */
[----:B0-----:R-:W0:Y:S02]  /*01d0*/  MUFU.RCP R2, R2 ;  /* 0x0000000200027308 */ /* 0x001e240000001000 */
[----:B0-----:R-:W-:-:S06]  /*01e0*/  VIADD R6, R2, 0xffffffe ;  /* 0x0ffffffe02067836 */ /* 0x001fcc0000000000 */
[----:B------:R0:W3:Y:S02]  /*01f0*/  F2I.FTZ.U32.TRUNC.NTZ R7, R6 ;  /* 0x0000000600077305 */ /* 0x0000e4000021f000 */
[----:B0-----:R-:W-:Y:S02]  /*0200*/  IMAD.MOV.U32 R6, RZ, RZ, RZ ;  /* 0x000000ffff067224 */ /* 0x001fe400078e00ff */
[----:B---3--:R-:W-:-:S04]  /*0210*/  IMAD.MOV R8, RZ, RZ, -R7 ;  /* 0x000000ffff087224 */ /* 0x008fc800078e0a07 */
[----:B------:R-:W-:Y:S01]  /*0220*/  IMAD R11, R8, R9, RZ ;  /* 0x00000009080b7224 */ /* 0x000fe200078e02ff */
[----:B--2---:R-:W-:-:S03]  /*0230*/  IABS R8, R13 ;  /* 0x0000000d00087213 */ /* 0x004fc60000000000 */
[----:B------:R-:W-:Y:S02]  /*0240*/  IMAD.HI.U32 R7, R7, R11, R6 ;  /* 0x0000000b07077227 */ /* 0x000fe400078e0006 */
[----:B------:R-:W0:Y:S04]  /*0250*/  LDC R6, c[0x0][0x3f8] ;  /* 0x0000fe00ff067b82 */ /* 0x000e280000000800 */
[----:B------:R-:W-:-:S04]  /*0260*/  IMAD.HI.U32 R10, R7, R8, RZ ;  /* 0x00000008070a7227 */ /* 0x000fc800078e00ff */
[----:B------:R-:W-:-:S04]  /*0270*/  IMAD.MOV R2, RZ, RZ, -R10 ;  /* 0x000000ffff027224 */ /* 0x000fc800078e0a0a */
[----:B------:R-:W-:-:S05]  /*0280*/  IMAD R2, R9, R2, R8 ;  /* 0x0000000209027224 */ /* 0x000fca00078e0208 */
[----:B------:R-:W-:Y:S02]  /*0290*/  ISETP.GT.U32.AND P1, PT, R9, R2, PT ;  /* 0x000000020900720c */ /* 0x000fe40003f24070 */
[C---:B0-----:R-:W-:Y:S02]  /*02a0*/  LOP3.LUT P4, RZ, R6.reuse, 0x7, RZ, 0xc0, !PT ;  /* 0x0000000706ff7812 */ /* 0x041fe4000788c0ff */
[----:B-1----:R-:W-:-:S09]  /*02b0*/  IADD3 R11, PT, PT, -R6, UR4, RZ ;  /* 0x00000004060b7c10 */ /* 0x002fd2000fffe1ff */
[----:B------:R-:W-:Y:S01]  /*02c0*/  @!P1 IMAD.IADD R2, R2, 0x1, -R9 ;  /* 0x0000000102029824 */ /* 0x000fe200078e0a09 */
[----:B------:R-:W-:Y:S02]  /*02d0*/  @!P1 IADD3 R10, PT, PT, R10, 0x1, RZ ;  /* 0x000000010a0a9810 */ /* 0x000fe40007ffe0ff */
[----:B------:R-:W-:Y:S02]  /*02e0*/  ISETP.NE.AND P1, PT, R4, RZ, PT ;  /* 0x000000ff0400720c */ /* 0x000fe40003f25270 */
[----:B------:R-:W-:Y:S02]  /*02f0*/  ISETP.GE.U32.AND P0, PT, R2, R9, PT ;  /* 0x000000090200720c */ /* 0x000fe40003f06070 */
[----:B------:R-:W-:-:S04]  /*0300*/  LOP3.LUT R2, R13, R4, RZ, 0x3c, !PT ;  /* 0x000000040d027212 */ /* 0x000fc800078e3cff */
[----:B------:R-:W-:Y:S02]  /*0310*/  ISETP.GE.AND P2, PT, R2, RZ, PT ;  /* 0x000000ff0200720c */ /* 0x000fe40003f46270 */
[----:B------:R-:W-:-:S05]  /*0320*/  LOP3.LUT R2, R6, 0x7, RZ, 0xc0, !PT ;  /* 0x0000000706027812 */ /* 0x000fca00078ec0ff */
[----:B------:R-:W-:Y:S02]  /*0330*/  @P0 VIADD R10, R10, 0x1 ;  /* 0x000000010a0a0836 */ /* 0x000fe40000000000 */
[----:B------:R-:W-:-:S04]  /*0340*/  VIADD R2, R2, 0xffffffff ;  /* 0xffffffff02027836 */ /* 0x000fc80000000000 */
[----:B------:R-:W-:Y:S01]  /*0350*/  @!P2 IMAD.MOV R10, RZ, RZ, -R10 ;  /* 0x000000ffff0aa224 */ /* 0x000fe200078e0a0a */
[----:B------:R-:W-:Y:S02]  /*0360*/  ISETP.GE.U32.AND P3, PT, R2, 0x3, PT ;  /* 0x000000030200780c */ /* 0x000fe40003f66070 */
[----:B------:R-:W-:Y:S02]  /*0370*/  @!P1 LOP3.LUT R10, RZ, R4, RZ, 0x33, !PT ;  /* 0x00000004ff0a9212 */ /* 0x000fe400078e33ff */
[C---:B------:R-:W-:Y:S02]  /*0380*/  LOP3.LUT R4, R6.reuse, 0x7ffffff8, RZ, 0xc0, !PT ;  /* 0x7ffffff806047812 */ /* 0x040fe400078ec0ff */
[----:B------:R-:W-:-:S07]  /*0390*/  LOP3.LUT R2, R6, 0x3, RZ, 0xc0, !PT ;  /* 0x0000000306027812 */ /* 0x000fce00078ec0ff */
.L_x_722:
[----:B------:R-:W0:Y:S01]  /*03a0*/  LDC R13, c[0x0][0x3c8] ;  /* 0x0000f200ff0d7b82 */ /* 0x000e220000000800 */
[----:B------:R-:W-:Y:S01]  /*03b0*/  IABS R12, R0 ;  /* 0x00000000000c7213 */ /* 0x000fe20000000000 */
[----:B------:R-:W1:Y:S01]  /*03c0*/  LDCU UR6, c[0x0][0x3f8] ;  /* 0x00007f00ff0677ac */ /* 0x000e620008000800 */
[----:B------:R-:W2:Y:S05]  /*03d0*/  LDCU.64 UR4, c[0x0][0x418] ;  /* 0x00008300ff0477ac */ /* 0x000eaa0008000a00 */
[----:B------:R-:W3:Y:S01]  /*03e0*/  LDC R15, c[0x0][0x3c4] ;  /* 0x0000f100ff0f7b82 */ /* 0x000ee20000000800 */
[----:B-1----:R-:W-:Y:S01]  /*03f0*/  UISETP.GE.AND UP0, UPT, UR6, 0x1, UPT ;  /* 0x000000010600788c */ /* 0x002fe2000bf06270 */
[----:B0-----:R-:W-:-:S04]  /*0400*/  IABS R17, R13 ;  /* 0x0000000d00117213 */ /* 0x001fc80000000000 */
[----:B------:R-:W0:Y:S01]  /*0410*/  I2F.RP R9, R17 ;  /* 0x0000001100097306 */ /* 0x000e220000209400 */
[----:B---3--:R-:W-:-:S07]  /*0420*/  IABS R14, R15 ;  /* 0x0000000f000e7213 */ /* 0x008fce0000000000 */
[----:B0-----:R-:W0:Y:S02]  /*0430*/  MUFU.RCP R9, R9 ;  /* 0x0000000900097308 */ /* 0x001e240000001000 */
[----:B0-----:R-:W-:-:S06]  /*0440*/  VIADD R6, R9, 0xffffffe ;  /* 0x0ffffffe09067836 */ /* 0x001fcc0000000000 */
[----:B------:R0:W1:Y:S02]  /*0450*/  F2I.FTZ.U32.TRUNC.NTZ R7, R6 ;  /* 0x0000000600077305 */ /* 0x000064000021f000 */
[----:B0-----:R-:W-:Y:S02]  /*0460*/  IMAD.MOV.U32 R6, RZ, RZ, RZ ;  /* 0x000000ffff067224 */ /* 0x001fe400078e00ff */
[----:B-1----:R-:W-:-:S04]  /*0470*/  IMAD.MOV R8, RZ, RZ, -R7 ;  /* 0x000000ffff087224 */ /* 0x002fc800078e0a07 */
[----:B------:R-:W-:Y:S02]  /*0480*/  IMAD R19, R8, R17, RZ ;  /* 0x0000001108137224 */ /* 0x000fe400078e02ff */
[----:B------:R-:W-:Y:S02]  /*0490*/  IMAD.MOV.U32 R8, RZ, RZ, R14 ;  /* 0x000000ffff087224 */ /* 0x000fe400078e000e */
[----:B------:R-:W-:Y:S01]  /*04a0*/  IMAD.HI.U32 R7, R7, R19, R6 ;  /* 0x0000001307077227 */ /* 0x000fe200078e0006 */
[----:B------:R-:W0:Y:S01]  /*04b0*/  LDC R14, c[0x0][0x3c0] ;  /* 0x0000f000ff0e7b82 */ /* 0x000e220000000800 */
[----:B------:R-:W1:Y:S04]  /*04c0*/  I2F.RP R9, R8 ;  /* 0x0000000800097306 */ /* 0x000e680000209400 */
[----:B------:R-:W-:-:S05]  /*04d0*/  IMAD.HI.U32 R16, R7, R12, RZ ;  /* 0x0000000c07107227 */ /* 0x000fca00078e00ff */
[----:B------:R-:W-:-:S05]  /*04e0*/  IADD3 R6, PT, PT, -R16, RZ, RZ ;  /* 0x000000ff10067210 */ /* 0x000fca0007ffe1ff */
[C---:B------:R-:W-:Y:S01]  /*04f0*/  IMAD R6, R17.reuse, R6, R12 ;  /* 0x0000000611067224 */ /* 0x040fe200078e020c */
[----:B-1----:R-:W1:Y:S04]  /*0500*/  MUFU.RCP R9, R9 ;  /* 0x0000000900097308 */ /* 0x002e680000001000 */
[----:B------:R-:W-:-:S13]  /*0510*/  ISETP.GT.U32.AND P1, PT, R17, R6, PT ;  /* 0x000000061100720c */ /* 0x000fda0003f24070 */
[----:B------:R-:W-:Y:S02]  /*0520*/  @!P1 IMAD.IADD R6, R6, 0x1, -R17 ;  /* 0x0000000106069824 */ /* 0x000fe400078e0a11 */
[----:B-1----:R-:W-:Y:S01]  /*0530*/  VIADD R7, R9, 0xffffffe ;  /* 0x0ffffffe09077836 */ /* 0x002fe20000000000 */
[----:B0-----:R-:W-:Y:S01]  /*0540*/  IABS R9, R14 ;  /* 0x0000000e00097213 */ /* 0x001fe20000000000 */
[----:B------:R-:W-:Y:S01]  /*0550*/  @!P1 VIADD R16, R16, 0x1 ;  /* 0x0000000110109836 */ /* 0x000fe20000000000 */
[----:B------:R-:W-:Y:S02]  /*0560*/  ISETP.GE.U32.AND P0, PT, R6, R17, PT ;  /* 0x000000110600720c */ /* 0x000fe40003f06070 */
[----:B------:R-:W-:Y:S01]  /*0570*/  LOP3.LUT R6, R0, R13, RZ, 0x3c, !PT ;  /* 0x0000000d00067212 */ /* 0x000fe200078e3cff */
[----:B------:R-:W0:Y:S01]  /*0580*/  F2I.FTZ.U32.TRUNC.NTZ R7, R7 ;  /* 0x0000000700077305 */ /* 0x000e22000021f000 */
[----:B------:R-:W-:Y:S02]  /*0590*/  ISETP.NE.AND P1, PT, R13, RZ, PT ;  /* 0x000000ff0d00720c */ /* 0x000fe40003f25270 */
        /* <DEDUP_REMOVED lines=8> */
[----:B------:R-:W-:Y:S01]  /*0620*/  IMAD.HI.U32 R6, R7, R17, R6 ;  /* 0x0000001107067227 */ /* 0x000fe200078e0006 */
[----:B------:R-:W-:Y:S01]  /*0630*/  IADD3 R20, PT, PT, -R16, RZ, RZ ;  /* 0x000000ff10147210 */ /* 0x000fe20007ffe1ff */
[----:B------:R-:W0:Y:S01]  /*0640*/  LDC R17, c[0x0][0x3bc] ;  /* 0x0000ef00ff117b82 */ /* 0x000e220000000800 */
[----:B------:R-:W-:Y:S02]  /*0650*/  MOV R7, R12 ;  /* 0x0000000c00077202 */ /* 0x000fe40000000f00 */
[----:B------:R-:W1:Y:S01]  /*0660*/  I2F.RP R12, R9 ;  /* 0x00000009000c7306 */ /* 0x000e620000209400 */
[----:B------:R-:W-:Y:S02]  /*0670*/  IMAD R13, R13, R20, R0 ;  /* 0x000000140d0d7224 */ /* 0x000fe400078e0200 */
[----:B------:R-:W-:-:S04]  /*0680*/  IMAD.HI.U32 R19, R6, R7, RZ ;  /* 0x0000000706137227 */ /* 0x000fc800078e00ff */
[----:B------:R-:W-:-:S04]  /*0690*/  IMAD.MOV R6, RZ, RZ, -R19 ;  /* 0x000000ffff067224 */ /* 0x000fc800078e0a13 */
[----:B------:R-:W-:Y:S01]  /*06a0*/  IMAD R7, R8, R6, R7 ;  /* 0x0000000608077224 */ /* 0x000fe200078e0207 */
[----:B------:R-:W-:Y:S01]  /*06b0*/  LOP3.LUT R6, R16, R15, RZ, 0x3c, !PT ;  /* 0x0000000f10067212 */ /* 0x000fe200078e3cff */
[----:B-1----:R-:W1:Y:S03]  /*06c0*/  MUFU.RCP R12, R12 ;  /* 0x0000000c000c7308 */ /* 0x002e660000001000 */
[----:B------:R-:W-:Y:S02]  /*06d0*/  ISETP.GT.U32.AND P1, PT, R8, R7, PT ;  /* 0x000000070800720c */ /* 0x000fe40003f24070 */
[----:B------:R-:W-:-:S11]  /*06e0*/  ISETP.GE.AND P2, PT, R6, RZ, PT ;  /* 0x000000ff0600720c */ /* 0x000fd60003f46270 */
[----:B------:R-:W-:Y:S02]  /*06f0*/  @!P1 IMAD.IADD R7, R7, 0x1, -R8 ;  /* 0x0000000107079824 */ /* 0x000fe400078e0a08 */
[----:B------:R-:W-:Y:S01]  /*0700*/  @!P1 VIADD R19, R19, 0x1 ;  /* 0x0000000113139836 */ /* 0x000fe20000000000 */
[----:B------:R-:W-:Y:S01]  /*0710*/  ISETP.NE.AND P1, PT, R15, RZ, PT ;  /* 0x000000ff0f00720c */ /* 0x000fe20003f25270 */
[----:B-1----:R-:W-:Y:S01]  /*0720*/  VIADD R18, R12, 0xffffffe ;  /* 0x0ffffffe0c127836 */ /* 0x002fe20000000000 */
[----:B------:R-:W-:Y:S02]  /*0730*/  ISETP.GE.U32.AND P0, PT, R7, R8, PT ;  /* 0x000000080700720c */ /* 0x000fe40003f06070 */
[----:B0-----:R-:W-:Y:S01]  /*0740*/  IABS R8, R17 ;  /* 0x0000001100087213 */ /* 0x001fe20000000000 */
[----:B------:R-:W0:Y:S10]  /*0750*/  F2I.FTZ.U32.TRUNC.NTZ R7, R18 ;  /* 0x0000001200077305 */ /* 0x000e34000021f000 */
[----:B------:R-:W-:-:S04]  /*0760*/  @P0 VIADD R19, R19, 0x1 ;  /* 0x0000000113130836 */ /* 0x000fc80000000000 */
[----:B------:R-:W-:Y:S01]  /*0770*/  @!P2 IMAD.MOV R19, RZ, RZ, -R19 ;  /* 0x000000ffff13a224 */ /* 0x000fe200078e0a13 */
[----:B------:R-:W-:Y:S01]  /*0780*/  @!P1 LOP3.LUT R19, RZ, R15, RZ, 0x33, !PT ;  /* 0x0000000fff139212 */ /* 0x000fe200078e33ff */
[----:B0-----:R-:W-:-:S03]  /*0790*/  IMAD.MOV R6, RZ, RZ, -R7 ;  /* 0x000000ffff067224 */ /* 0x001fc600078e0a07 */
[----:B------:R-:W-:Y:S01]  /*07a0*/  IABS R12, R19 ;  /* 0x00000013000c7213 */ /* 0x000fe20000000000 */
[----:B------:R-:W-:Y:S02]  /*07b0*/  IMAD R21, R6, R9, RZ ;  /* 0x0000000906157224 */ /* 0x000fe400078e02ff */
[----:B------:R-:W-:-:S05]  /*07c0*/  HFMA2 R6, -RZ, RZ, 0, 0 ;  /* 0x00000000ff067431 */ /* 0x000fca00000001ff */
[----:B------:R-:W-:-:S04]  /*07d0*/  IMAD.HI.U32 R6, R7, R21, R6 ;  /* 0x0000001507067227 */ /* 0x000fc800078e0006 */
[----:B------:R-:W-:Y:S02]  /*07e0*/  IMAD.MOV.U32 R7, RZ, RZ, R12 ;  /* 0x000000ffff077224 */ /* 0x000fe400078e000c */
[----:B------:R-:W0:Y:S01]  /*07f0*/  I2F.RP R12, R8 ;  /* 0x00000008000c7306 */ /* 0x000e220000209400 */
        /* <DEDUP_REMOVED lines=14> */
[----:B------:R-:W-:Y:S01]  /*08e0*/  ISETP.GE.AND P2, PT, R6, RZ, PT ;  /* 0x000000ff0600720c */ /* 0x000fe20003f46270 */
[----:B------:R-:W-:-:S06]  /*08f0*/  IMAD.MOV.U32 R6, RZ, RZ, RZ ;  /* 0x000000ffff067224 */ /* 0x000fcc00078e00ff */
[----:B------:R-:W-:-:S06]  /*0900*/  @P0 VIADD R18, R18, 0x1 ;  /* 0x0000000112120836 */ /* 0x000fcc0000000000 */
[----:B------:R-:W-:Y:S01]  /*0910*/  @!P2 IADD3 R18, PT, PT, -R18, RZ, RZ ;  /* 0x000000ff1212a210 */ /* 0x000fe20007ffe1ff */
[----:B0-----:R-:W-:Y:S01]  /*0920*/  IMAD.MOV R9, RZ, RZ, -R7 ;  /* 0x000000ffff097224 */ /* 0x001fe200078e0a07 */
[----:B------:R-:W-:-:S03]  /*0930*/  @!P1 LOP3.LUT R18, RZ, R14, RZ, 0x33, !PT ;  /* 0x0000000eff129212 */ /* 0x000fc600078e33ff */
[----:B------:R-:W-:Y:S01]  /*0940*/  IMAD R9, R9, R8, RZ ;  /* 0x0000000809097224 */ /* 0x000fe200078e02ff */
[----:B------:R-:W-:Y:S01]  /*0950*/  IABS R12, R18 ;  /* 0x00000012000c7213 */ /* 0x000fe20000000000 */
[----:B------:R-:W-:Y:S02]  /*0960*/  IMAD.MOV R22, RZ, RZ, -R18 ;  /* 0x000000ffff167224 */ /* 0x000fe400078e0a12 */
[----:B------:R-:W-:-:S04]  /*0970*/  IMAD.HI.U32 R6, R7, R9, R6 ;  /* 0x0000000907067227 */ /* 0x000fc800078e0006 */
[----:B------:R-:W-:Y:S02]  /*0980*/  IMAD.MOV.U32 R7, RZ, RZ, R12 ;  /* 0x000000ffff077224 */ /* 0x000fe400078e000c */
[----:B------:R-:W-:Y:S02]  /*0990*/  IMAD R14, R14, R22, R19 ;  /* 0x000000160e0e7224 */ /* 0x000fe400078e0213 */
[----:B------:R-:W-:-:S04]  /*09a0*/  IMAD.HI.U32 R12, R6, R7, RZ ;  /* 0x00000007060c7227 */ /* 0x000fc800078e00ff */
[----:B------:R-:W-:Y:S02]  /*09b0*/  IMAD.MOV R6, RZ, RZ, -R12 ;  /* 0x000000ffff067224 */ /* 0x000fe400078e0a0c */
[----:B------:R-:W-:Y:S02]  /*09c0*/  IMAD.MOV.U32 R19, RZ, RZ, RZ ;  /* 0x000000ffff137224 */ /* 0x000fe400078e00ff */
        /* <DEDUP_REMOVED lines=8> */
[----:B------:R-:W2:Y:S08]  /*0a50*/  LDC.64 R6, c[0x0][0x420] ;  /* 0x00010800ff067b82 */ /* 0x000eb00000000a00 */
[----:B------:R-:W0:Y:S03]  /*0a60*/  LDC.64 R8, c[0x0][0x428] ;  /* 0x00010a00ff087b82 */ /* 0x000e260000000a00 */
[----:B------:R-:W-:-:S04]  /*0a70*/  @P0 VIADD R12, R12, 0x1 ;  /* 0x000000010c0c0836 */ /* 0x000fc80000000000 */
[----:B------:R-:W-:Y:S01]  /*0a80*/  @!P2 IMAD.MOV R12, RZ, RZ, -R12 ;  /* 0x000000ffff0ca224 */ /* 0x000fe200078e0a0c */
[----:B------:R-:W-:-:S05]  /*0a90*/  @!P1 LOP3.LUT R12, RZ, R17, RZ, 0x33, !PT ;  /* 0x00000011ff0c9212 */ /* 0x000fca00078e33ff */
[----:B------:R-:W-:Y:S02]  /*0aa0*/  IMAD.MOV R23, RZ, RZ, -R12 ;  /* 0x000000ffff177224 */ /* 0x000fe400078e0a0c */
[----:B--2---:R-:W-:Y:S02]  /*0ab0*/  IMAD R20, R14, UR4, -R7 ;  /* 0x000000040e147c24 */ /* 0x004fe4000f8e0a07 */
[----:B------:R-:W-:Y:S02]  /*0ac0*/  IMAD R17, R17, R23, R18 ;  /* 0x0000001711117224 */ /* 0x000fe400078e0212 */
[----:B0-----:R-:W-:Y:S02]  /*0ad0*/  IMAD R16, R13, R6, -R9 ;  /* 0x000000060d107224 */ /* 0x001fe400078e0a09 */
        /* <DEDUP_REMOVED lines=13> */
[----:B---3--:R-:W-:Y:S02]  /*0bb0*/  IMAD R23, R12, UR7, RZ ;  /* 0x000000070c177c24 */ /* 0x008fe4000f8e02ff */
[----:B-1----:R-:W-:-:S04]  /*0bc0*/  VIADD R6, R9, 0xffffffe ;  /* 0x0ffffffe09067836 */ /* 0x002fc80000000000 */
[----:B------:R1:W2:Y:S02]  /*0bd0*/  F2I.FTZ.U32.TRUNC.NTZ R7, R6 ;  /* 0x0000000600077305 */ /* 0x0002a4000021f000 */
[----:B-1----:R-:W-:Y:S02]  /*0be0*/  IMAD.MOV.U32 R6, RZ, RZ, RZ ;  /* 0x000000ffff067224 */ /* 0x002fe400078e00ff */
[----:B--2---:R-:W-:-:S04]  /*0bf0*/  IMAD.MOV R19, RZ, RZ, -R7 ;  /* 0x000000ffff137224 */ /* 0x004fc800078e0a07 */
[----:B------:R-:W-:-:S04]  /*0c00*/  IMAD R19, R19, R8, RZ ;  /* 0x0000000813137224 */ /* 0x000fc800078e02ff */
[----:B------:R-:W-:Y:S01]  /*0c10*/  IMAD.HI.U32 R7, R7, R19, R6 ;  /* 0x0000001307077227 */ /* 0x000fe200078e0006 */
[----:B------:R-:W-:Y:S02]  /*0c20*/  IADD3 R19, PT, PT, RZ, -R21, RZ ;  /* 0x80000015ff137210 */ /* 0x000fe40007ffe0ff */
[----:B------:R-:W-:Y:S02]  /*0c30*/  LOP3.LUT R6, R17, R10, RZ, 0x3c, !PT ;  /* 0x0000000a11067212 */ /* 0x000fe400078e3cff */
[----:B------:R-:W-:Y:S01]  /*0c40*/  SHF.R.S32.HI R21, RZ, 0x1f, R20 ;  /* 0x0000001fff157819 */ /* 0x000fe20000011414 */
[----:B------:R-:W-:Y:S01]  /*0c50*/  IMAD.HI.U32 R9, R7, R22, RZ ;  /* 0x0000001607097227 */ /* 0x000fe200078e00ff */
[----:B------:R-:W-:-:S03]  /*0c60*/  ISETP.GE.AND P2, PT, R6, RZ, PT ;  /* 0x000000ff0600720c */ /* 0x000fc60003f46270 */
[----:B------:R-:W-:Y:S02]  /*0c70*/  IMAD R7, R9, R19, R22 ;  /* 0x0000001309077224 */ /* 0x000fe400078e0216 */
[----:B0-----:R-:W-:-:S03]  /*0c80*/  IMAD R6, R16, UR5, RZ ;  /* 0x0000000510067c24 */ /* 0x001fc6000f8e02ff */
[----:B------:R-:W-:-:S13]  /*0c90*/  ISETP.GT.U32.AND P1, PT, R8, R7, PT ;  /* 0x000000070800720c */ /* 0x000fda0003f24070 */
[----:B------:R-:W-:Y:S02]  /*0ca0*/  @!P1 IMAD.IADD R7, R7, 0x1, -R8 ;  /* 0x0000000107079824 */ /* 0x000fe400078e0a08 */
[----:B------:R-:W-:Y:S01]  /*0cb0*/  @!P1 VIADD R9, R9, 0x1 ;  /* 0x0000000109099836 */ /* 0x000fe20000000000 */
[----:B------:R-:W-:Y:S02]  /*0cc0*/  ISETP.NE.AND P1, PT, R10, RZ, PT ;  /* 0x000000ff0a00720c */ /* 0x000fe40003f25270 */
[----:B------:R-:W-:Y:S01]  /*0cd0*/  ISETP.GE.U32.AND P0, PT, R7, R8, PT ;  /* 0x000000080700720c */ /* 0x000fe20003f06070 */
[----:B------:R-:W-:Y:S01]  /*0ce0*/  IMAD R7, R18, UR4, RZ ;  /* 0x0000000412077c24 */ /* 0x000fe2000f8e02ff */
[----:B------:R-:W0:Y:S11]  /*0cf0*/  LDCU.64 UR4, c[0x0][0x380] ;  /* 0x00007000ff0477ac */ /* 0x000e360008000a00 */
[----:B------:R-:W-:-:S04]  /*0d00*/  @P0 VIADD R9, R9, 0x1 ;  /* 0x0000000109090836 */ /* 0x000fc80000000000 */
[----:B------:R-:W-:Y:S02]  /*0d10*/  IMAD.MOV.U32 R19, RZ, RZ, R9 ;  /* 0x000000ffff137224 */ /* 0x000fe400078e0009 */
[----:B------:R-:W1:Y:S02]  /*0d20*/  LDC.64 R8, c[0x0][0x3e0] ;  /* 0x0000f800ff087b82 */ /* 0x000e640000000a00 */
[----:B------:R-:W-:Y:S01]  /*0d30*/  @!P2 IMAD.MOV R19, RZ, RZ, -R19 ;  /* 0x000000ffff13a224 */ /* 0x000fe200078e0a13 */
[----:B------:R-:W-:Y:S02]  /*0d40*/  @!P1 LOP3.LUT R19, RZ, R10, RZ, 0x33, !PT ;  /* 0x0000000aff139212 */ /* 0x000fe400078e33ff */
[--C-:B------:R-:W-:Y:S02]  /*0d50*/  IADD3 R20, P0, P1, R20, R7, R6.reuse ;  /* 0x0000000714147210 */ /* 0x100fe4000791e006 */
        /* <DEDUP_REMOVED lines=14> */
.L_x_721:
[----:B------:R-:W0:Y:S01]  /*0e40*/  LDC R21, c[0x0][0x418] ;  /* 0x00010600ff157b82 */ /* 0x000e220000000800 */
[----:B------:R-:W0:Y:S01]  /*0e50*/  LDCU UR5, c[0x0][0x424] ;  /* 0x00008480ff0577ac */ /* 0x000e220008000800 */
[----:B------:R-:W-:Y:S01]  /*0e60*/  IMAD.MOV.U32 R23, RZ, RZ, RZ ;  /* 0x000000ffff177224 */ /* 0x000fe200078e00ff */
[----:B------:R-:W1:Y:S01]  /*0e70*/  LDCU UR4, c[0x0][0x3f0] ;  /* 0x00007e00ff0477ac */ /* 0x000e620008000800 */
[----:B0-----:R-:W-:-:S05]  /*0e80*/  IMAD R21, R14, R21, -UR5 ;  /* 0x800000050e157e24 */ /* 0x001fca000f8e0215 */
[----:B------:R-:W-:Y:S01]  /*0e90*/  IADD3 R21, PT, PT, R21, R20, RZ ;  /* 0x0000001415157210 */ /* 0x000fe20007ffe0ff */
[----:B------:R-:W-:-:S05]  /*0ea0*/  VIADD R20, R20, 0x1 ;  /* 0x0000000114147836 */ /* 0x000fca0000000000 */
[----:B-1----:R-:W-:-:S13]  /*0eb0*/  ISETP.NE.AND P5, PT, R20, UR4, PT ;  /* 0x0000000414007c0c */ /* 0x002fda000bfa5270 */
.L_x_720:
        /* <DEDUP_REMOVED lines=11> */
.L_x_716:
[----:B------:R-:W0:Y:S01]  /*0f70*/  LDCU.64 UR4, c[0x0][0x390] ;  /* 0x00007200ff0477ac */ /* 0x000e220008000a00 */
[----:B------:R-:W-:Y:S01]  /*0f80*/  IMAD.IADD R24, R16, 0x1, R25 ;  /* 0x0000000110187824 */ /* 0x000fe200078e0219 */
[----:B------:R-:W1:Y:S04]  /*0f90*/  LDCU UR6, c[0x0][0x398] ;  /* 0x00007300ff0677ac */ /* 0x000e680008000800 */
[----:B------:R-:W-:-:S04]  /*0fa0*/  ISETP.LT.OR P1, PT, R24, RZ, !P0 ;  /* 0x000000ff1800720c */ /* 0x000fc80004721670 */
[----:B0-----:R-:W-:-:S04]  /*0fb0*/  ISETP.GE.OR P1, PT, R21, UR4, P1 ;  /* 0x0000000415007c0c */ /* 0x001fc80008f26670 */
[----:B------:R-:W-:-:S04]  /*0fc0*/  ISETP.GE.OR P1, PT, R22, UR5, P1 ;  /* 0x0000000516007c0c */ /* 0x000fc80008f26670 */
[----:B-1----:R-:W-:-:S13]  /*0fd0*/  ISETP.GE.OR P1, PT, R24, UR6, P1 ;  /* 0x0000000618007c0c */ /* 0x002fda0008f26670 */
[----:B------:R-:W2:Y:S04]  /*0fe0*/  @!P1 LDG.E R26, desc[UR8][R8.64] ;  /* 0x00000008081a9981 */ /* 0x000ea8000c1e1900 */
[----:B------:R-:W2:Y:S02]  /*0ff0*/  @!P1 LDG.E R27, desc[UR8][R6.64] ;  /* 0x00000008061b9981 */ /* 0x000ea4000c1e1900 */
[----:B--2---:R-:W-:Y:S01]  /*1000*/  @!P1 FFMA.FTZ R19, R26, R27, R19 ;  /* 0x0000001b1a139223 */ /* 0x004fe20000010013 */
[----:B------:R-:W-:-:S04]  /*1010*/  IADD3 R26, PT, PT, R24, 0x1, RZ ;  /* 0x00000001181a7810 */ /* 0x000fc80007ffe0ff */
[----:B------:R-:W-:-:S04]  /*1020*/  ISETP.LT.OR P1, PT, R26, RZ, !P0 ;  /* 0x000000ff1a00720c */ /* 0x000fc80004721670 */
[----:B------:R-:W-:-:S04]  /*1030*/  ISETP.GE.OR P1, PT, R21, UR4, P1 ;  /* 0x0000000415007c0c */ /* 0x000fc80008f26670 */
[----:B------:R-:W-:-:S04]  /*1040*/  ISETP.GE.OR P1, PT, R22, UR5, P1 ;  /* 0x0000000516007c0c */ /* 0x000fc80008f26670 */
[----:B------:R-:W-:-:S13]  /*1050*/  ISETP.GE.OR P1, PT, R26, UR6, P1 ;  /* 0x000000061a007c0c */ /* 0x000fda0008f26670 */
[----:B------:R-:W2:Y:S04]  /*1060*/  @!P1 LDG.E R26, desc[UR8][R8.64+0x4] ;  /* 0x00000408081a9981 */ /* 0x000ea8000c1e1900 */
[----:B------:R-:W2:Y:S02]  /*1070*/  @!P1 LDG.E R27, desc[UR8][R6.64+0x4] ;  /* 0x00000408061b9981 */ /* 0x000ea4000c1e1900 */
[----:B--2---:R-:W-:Y:S01]  /*1080*/  @!P1 FFMA.FTZ R19, R26, R27, R19 ;  /* 0x0000001b1a139223 */ /* 0x004fe20000010013 */
[----:B------:R-:W-:-:S05]  /*1090*/  VIADD R26, R24, 0x2 ;  /* 0x00000002181a7836 */ /* 0x000fca0000000000 */
        /* <DEDUP_REMOVED lines=31> */
[C---:B------:R-:W-:Y:S02]  /*1290*/  VIADD R26, R24.reuse, 0x6 ;  /* 0x00000006181a7836 */ /* 0x040fe40000000000 */
[----:B------:R-:W-:-:S03]  /*12a0*/  VIADD R24, R24, 0x7 ;  /* 0x0000000718187836 */ /* 0x000fc60000000000 */
[----:B------:R-:W-:Y:S02]  /*12b0*/  ISETP.LT.OR P1, PT, R26, RZ, !P0 ;  /* 0x000000ff1a00720c */ /* 0x000fe40004721670 */
[----:B------:R-:W-:Y:S02]  /*12c0*/  ISETP.LT.OR P2, PT, R24, RZ, !P0 ;  /* 0x000000ff1800720c */ /* 0x000fe40004741670 */
[C---:B------:R-:W-:Y:S02]  /*12d0*/  ISETP.GE.OR P1, PT, R21.reuse, UR4, P1 ;  /* 0x0000000415007c0c */ /* 0x040fe40008f26670 */
[----:B------:R-:W-:Y:S02]  /*12e0*/  ISETP.GE.OR P2, PT, R21, UR4, P2 ;  /* 0x0000000415007c0c */ /* 0x000fe40009746670 */
[C---:B------:R-:W-:Y:S02]  /*12f0*/  ISETP.GE.OR P1, PT, R22.reuse, UR5, P1 ;  /* 0x0000000516007c0c */ /* 0x040fe40008f26670 */
[----:B------:R-:W-:-:S02]  /*1300*/  ISETP.GE.OR P2, PT, R22, UR5, P2 ;  /* 0x0000000516007c0c */ /* 0x000fc40009746670 */
[----:B------:R-:W-:Y:S02]  /*1310*/  ISETP.GE.OR P1, PT, R26, UR6, P1 ;  /* 0x000000061a007c0c */ /* 0x000fe40008f26670 */
[----:B------:R-:W-:-:S11]  /*1320*/  ISETP.GE.OR P2, PT, R24, UR6, P2 ;  /* 0x0000000618007c0c */ /* 0x000fd60009746670 */
[----:B------:R-:W2:Y:S04]  /*1330*/  @!P1 LDG.E R24, desc[UR8][R8.64+0x18] ;  /* 0x0000180808189981 */ /* 0x000ea8000c1e1900 */
[----:B------:R-:W2:Y:S04]  /*1340*/  @!P1 LDG.E R26, desc[UR8][R6.64+0x18] ;  /* 0x00001808061a9981 */ /* 0x000ea8000c1e1900 */
[----:B------:R0:W3:Y:S04]  /*1350*/  @!P2 LDG.E R28, desc[UR8][R8.64+0x1c] ;  /* 0x00001c08081ca981 */ /* 0x0000e8000c1e1900 */
[----:B------:R-:W3:Y:S01]  /*1360*/  @!P2 LDG.E R27, desc[UR8][R6.64+0x1c] ;  /* 0x00001c08061ba981 */ /* 0x000ee2000c1e1900 */
[----:B------:R-:W-:-:S02]  /*1370*/  VIADD R25, R25, 0x8 ;  /* 0x0000000819197836 */ /* 0x000fc40000000000 */
[----:B--2---:R-:W-:Y:S01]  /*1380*/  @!P1 FFMA.FTZ R19, R24, R26, R19 ;  /* 0x0000001a18139223 */ /* 0x004fe20000010013 */
[----:B------:R-:W-:-:S04]  /*1390*/  IADD3 R26, P1, PT, R8, 0x20, RZ ;  /* 0x00000020081a7810 */ /* 0x000fc80007f3e0ff */
[----:B------:R-:W-:Y:S01]  /*13a0*/  IADD3.X R29, PT, PT, RZ, R9, RZ, P1, !PT ;  /* 0x00000009ff1d7210 */ /* 0x000fe20000ffe4ff */
[----:B0-----:R-:W-:Y:S01]  /*13b0*/  IMAD.MOV.U32 R8, RZ, RZ, R26 ;  /* 0x000000ffff087224 */ /* 0x001fe200078e001a */
[----:B------:R-:W-:Y:S01]  /*13c0*/  IADD3 R24, P1, PT, R6, 0x20, RZ ;  /* 0x0000002006187810 */ /* 0x000fe20007f3e0ff */
[----:B---3--:R-:W-:Y:S01]  /*13d0*/  @!P2 FFMA.FTZ R19, R28, R27, R19 ;  /* 0x0000001b1c13a223 */ /* 0x008fe20000010013 */
[----:B------:R-:W-:Y:S01]  /*13e0*/  ISETP.NE.AND P2, PT, R25, R4, PT ;  /* 0x000000041900720c */ /* 0x000fe20003f45270 */
[----:B------:R-:W-:Y:S02]  /*13f0*/  IMAD.MOV.U32 R9, RZ, RZ, R29 ;  /* 0x000000ffff097224 */ /* 0x000fe400078e001d */
[----:B------:R-:W-:Y:S02]  /*1400*/  IMAD.X R27, RZ, RZ, R7, P1 ;  /* 0x000000ffff1b7224 */ /* 0x000fe400008e0607 */
[----:B------:R-:W-:Y:S02]  /*1410*/  IMAD.MOV.U32 R6, RZ, RZ, R24 ;  /* 0x000000ffff067224 */ /* 0x000fe400078e0018 */
[----:B------:R-:W-:-:S06]  /*1420*/  IMAD.MOV.U32 R7, RZ, RZ, R27 ;  /* 0x000000ffff077224 */ /* 0x000fcc00078e001b */
[----:B------:R-:W-:Y:S05]  /*1430*/  @P2 BRA `(.L_x_716) ;  /* 0xfffffff800cc2947 */ /* 0x000fea000383ffff */
[----:B------:R-:W-:-:S07]  /*1440*/  IMAD.MOV.U32 R25, RZ, RZ, R4 ;  /* 0x000000ffff197224 */ /* 0x000fce00078e0004 */
.L_x_715:
[----:B------:R-:W-:Y:S05]  /*1450*/  @!P4 BRA `(.L_x_717) ;  /* 0x000000040064c947 */ /* 0x000fea0003800000 */
[----:B------:R-:W-:Y:S01]  /*1460*/  ISETP.NE.AND P2, PT, R2, RZ, PT ;  /* 0x000000ff0200720c */ /* 0x000fe20003f45270 */
[----:B------:R-:W-:-:S12]  /*1470*/  @!P3 BRA `(.L_x_718) ;  /* 0x0000000000a0b947 */ /* 0x000fd80003800000 */
        /* <DEDUP_REMOVED lines=24> */
[----:B------:R-:W2:Y:S01]  /*1600*/  @!P1 LDG.E R27, desc[UR8][R6.64+0x8] ;  /* 0x00000808061b9981 */ /* 0x000ea2000c1e1900 */
[----:B------:R-:W-:Y:S02]  /*1610*/  VIADD R24, R24, 0x3 ;  /* 0x0000000318187836 */ /* 0x000fe40000000000 */
[----:B--2---:R-:W-:-:S03]  /*1620*/  @!P1 FFMA.FTZ R19, R26, R27, R19 ;  /* 0x0000001b1a139223 */ /* 0x004fc60000010013 */
[----:B------:R-:W-:-:S04]  /*1630*/  ISETP.LT.OR P1, PT, R24, RZ, !P0 ;  /* 0x000000ff1800720c */ /* 0x000fc80004721670 */
[----:B------:R-:W-:-:S04]  /*1640*/  ISETP.GE.OR P1, PT, R21, UR4, P1 ;  /* 0x0000000415007c0c */ /* 0x000fc80008f26670 */
[----:B------:R-:W-:-:S04]  /*1650*/  ISETP.GE.OR P1, PT, R22, UR5, P1 ;  /* 0x0000000516007c0c */ /* 0x000fc80008f26670 */
[----:B------:R-:W-:-:S13]  /*1660*/  ISETP.GE.OR P1, PT, R24, UR6, P1 ;  /* 0x0000000618007c0c */ /* 0x000fda0008f26670 */
[----:B------:R-:W2:Y:S04]  /*1670*/  @!P1 LDG.E R24, desc[UR8][R8.64+0xc] ;  /* 0x00000c0808189981 */ /* 0x000ea8000c1e1900 */
[----:B------:R-:W2:Y:S01]  /*1680*/  @!P1 LDG.E R26, desc[UR8][R6.64+0xc] ;  /* 0x00000c08061a9981 */ /* 0x000ea2000c1e1900 */
[----:B------:R-:W-:Y:S02]  /*1690*/  VIADD R25, R25, 0x4 ;  /* 0x0000000419197836 */ /* 0x000fe40000000000 */
[----:B--2---:R-:W-:Y:S01]  /*16a0*/  @!P1 FFMA.FTZ R19, R24, R26, R19 ;  /* 0x0000001a18139223 */ /* 0x004fe20000010013 */
[----:B------:R-:W-:-:S05]  /*16b0*/  IADD3 R24, P1, PT, R6, 0x10, RZ ;  /* 0x0000001006187810 */ /* 0x000fca0007f3e0ff */
[----:B------:R-:W-:Y:S01]  /*16c0*/  IMAD.X R7, RZ, RZ, R7, P1 ;  /* 0x000000ffff077224 */ /* 0x000fe200008e0607 */
[----:B------:R-:W-:Y:S01]  /*16d0*/  IADD3 R8, P1, PT, R8, 0x10, RZ ;  /* 0x0000001008087810 */ /* 0x000fe20007f3e0ff */
[----:B------:R-:W-:-:S04]  /*16e0*/  IMAD.MOV.U32 R6, RZ, RZ, R24 ;  /* 0x000000ffff067224 */ /* 0x000fc800078e0018 */
[----:B------:R-:W-:-:S08]  /*16f0*/  IMAD.X R9, RZ, RZ, R9, P1 ;  /* 0x000000ffff097224 */ /* 0x000fd000008e0609 */
.L_x_718:
[----:B------:R-:W-:Y:S05]  /*1700*/  @!P2 BRA `(.L_x_717) ;  /* 0x0000000000b8a947 */ /* 0x000fea0003800000 */
[----:B------:R-:W0:Y:S01]  /*1710*/  LDCU UR4, c[0x0][0x3f8] ;  /* 0x00007f00ff0477ac */ /* 0x000e220008000800 */
[----:B------:R-:W-:Y:S01]  /*1720*/  ISETP.NE.AND P1, PT, R2, 0x1, PT ;  /* 0x000000010200780c */ /* 0x000fe20003f25270 */
[----:B0-----:R-:W-:-:S12]  /*1730*/  ULOP3.LUT UP0, URZ, UR4, 0x1, URZ, 0xc0, !UPT ;  /* 0x0000000104ff7892 */ /* 0x001fd8000f80c0ff */
[----:B------:R-:W-:Y:S05]  /*1740*/  @!P1 BRA `(.L_x_719) ;  /* 0x00000000006c9947 */ /* 0x000fea0003800000 */
[----:B------:R-:W0:Y:S01]  /*1750*/  LDCU.64 UR4, c[0x0][0x390] ;  /* 0x00007200ff0477ac */ /* 0x000e220008000a00 */
[----:B------:R-:W-:Y:S01]  /*1760*/  IMAD.IADD R26, R16, 0x1, R25 ;  /* 0x00000001101a7824 */ /* 0x000fe200078e0219 */
[----:B------:R-:W1:Y:S04]  /*1770*/  LDCU UR6, c[0x0][0x398] ;  /* 0x00007300ff0677ac */ /* 0x000e680008000800 */
        /* <DEDUP_REMOVED lines=8> */
[----:B------:R-:W-:-:S11]  /*1800*/  ISETP.GE.OR P2, PT, R24, UR6, P2 ;  /* 0x0000000618007c0c */ /* 0x000fd60009746670 */
[----:B------:R-:W2:Y:S04]  /*1810*/  @!P1 LDG.E R24, desc[UR8][R8.64] ;  /* 0x0000000808189981 */ /* 0x000ea8000c1e1900 */
[----:B------:R-:W2:Y:S04]  /*1820*/  @!P1 LDG.E R26, desc[UR8][R6.64] ;  /* 0x00000008061a9981 */ /* 0x000ea8000c1e1900 */
[----:B------:R-:W3:Y:S04]  /*1830*/  @!P2 LDG.E R28, desc[UR8][R8.64+0x4] ;  /* 0x00000408081ca981 */ /* 0x000ee8000c1e1900 */
[----:B------:R-:W3:Y:S01]  /*1840*/  @!P2 LDG.E R27, desc[UR8][R6.64+0x4] ;  /* 0x00000408061ba981 */ /* 0x000ee2000c1e1900 */
[----:B------:R-:W-:-:S02]  /*1850*/  VIADD R25, R25, 0x2 ;  /* 0x0000000219197836 */ /* 0x000fc40000000000 */
[----:B--2---:R-:W-:Y:S01]  /*1860*/  @!P1 FFMA.FTZ R19, R24, R26, R19 ;  /* 0x0000001a18139223 */ /* 0x004fe20000010013 */
[----:B------:R-:W-:-:S05]  /*1870*/  IADD3 R26, P1, PT, R8, 0x8, RZ ;  /* 0x00000008081a7810 */ /* 0x000fca0007f3e0ff */
[----:B------:R-:W-:Y:S02]  /*1880*/  IMAD.X R29, RZ, RZ, R9, P1 ;  /* 0x000000ffff1d7224 */ /* 0x000fe400008e0609 */
[----:B---3--:R-:W-:Y:S01]  /*1890*/  @!P2 FFMA.FTZ R19, R28, R27, R19 ;  /* 0x0000001b1c13a223 */ /* 0x008fe20000010013 */
[----:B------:R-:W-:Y:S01]  /*18a0*/  IADD3 R24, P2, PT, R6, 0x8, RZ ;  /* 0x0000000806187810 */ /* 0x000fe20007f5e0ff */
[----:B------:R-:W-:Y:S02]  /*18b0*/  IMAD.MOV.U32 R8, RZ, RZ, R26 ;  /* 0x000000ffff087224 */ /* 0x000fe400078e001a */
[----:B------:R-:W-:Y:S02]  /*18c0*/  IMAD.MOV.U32 R9, RZ, RZ, R29 ;  /* 0x000000ffff097224 */ /* 0x000fe400078e001d */
[----:B------:R-:W-:Y:S02]  /*18d0*/  IMAD.X R27, RZ, RZ, R7, P2 ;  /* 0x000000ffff1b7224 */ /* 0x000fe400010e0607 */
[----:B------:R-:W-:-:S02]  /*18e0*/  IMAD.MOV.U32 R6, RZ, RZ, R24 ;  /* 0x000000ffff067224 */ /* 0x000fc400078e0018 */
[----:B------:R-:W-:-:S07]  /*18f0*/  IMAD.MOV.U32 R7, RZ, RZ, R27 ;  /* 0x000000ffff077224 */ /* 0x000fce00078e001b */
.L_x_719:
[----:B------:R-:W-:Y:S05]  /*1900*/  BRA.U !UP0, `(.L_x_717) ;  /* 0x0000000108387547 */ /* 0x000fea000b800000 */
[----:B------:R-:W0:Y:S01]  /*1910*/  LDCU.64 UR4, c[0x0][0x390] ;  /* 0x00007200ff0477ac */ /* 0x000e220008000a00 */
[----:B------:R-:W-:Y:S01]  /*1920*/  IADD3 R24, PT, PT, R16, R25, RZ ;  /* 0x0000001910187210 */ /* 0x000fe20007ffe0ff */
[----:B------:R-:W1:Y:S03]  /*1930*/  LDCU UR6, c[0x0][0x398] ;  /* 0x00007300ff0677ac */ /* 0x000e660008000800 */
[----:B------:R-:W-:-:S04]  /*1940*/  ISETP.LT.OR P0, PT, R24, RZ, !P0 ;  /* 0x000000ff1800720c */ /* 0x000fc80004701670 */
[----:B0-----:R-:W-:-:S04]  /*1950*/  ISETP.GE.OR P0, PT, R21, UR4, P0 ;  /* 0x0000000415007c0c */ /* 0x001fc80008706670 */
[----:B------:R-:W-:-:S04]  /*1960*/  ISETP.GE.OR P0, PT, R22, UR5, P0 ;  /* 0x0000000516007c0c */ /* 0x000fc80008706670 */
[----:B-1----:R-:W-:-:S13]  /*1970*/  ISETP.GE.OR P0, PT, R24, UR6, P0 ;  /* 0x0000000618007c0c */ /* 0x002fda0008706670 */
[----:B------:R0:W2:Y:S04]  /*1980*/  @!P0 LDG.E R22, desc[UR8][R8.64] ;  /* 0x0000000808168981 */ /* 0x0000a8000c1e1900 */
[----:B------:R1:W2:Y:S01]  /*1990*/  @!P0 LDG.E R24, desc[UR8][R6.64] ;  /* 0x0000000806188981 */ /* 0x0002a2000c1e1900 */
[----:B0-----:R-:W-:Y:S02]  /*19a0*/  IADD3 R8, P2, PT, R8, 0x4, RZ ;  /* 0x0000000408087810 */ /* 0x001fe40007f5e0ff */
[----:B-1----:R-:W-:-:S03]  /*19b0*/  IADD3 R6, P1, PT, R6, 0x4, RZ ;  /* 0x0000000406067810 */ /* 0x002fc60007f3e0ff */
[----:B------:R-:W-:Y:S02]  /*19c0*/  IMAD.X R9, RZ, RZ, R9, P2 ;  /* 0x000000ffff097224 */ /* 0x000fe400010e0609 */
[----:B------:R-:W-:Y:S02]  /*19d0*/  IMAD.X R7, RZ, RZ, R7, P1 ;  /* 0x000000ffff077224 */ /* 0x000fe400008e0607 */
[----:B--2---:R-:W-:-:S07]  /*19e0*/  @!P0 FFMA.FTZ R19, R22, R24, R19 ;  /* 0x0000001816138223 */ /* 0x004fce0000010013 */
.L_x_717:
        /* <DEDUP_REMOVED lines=9> */
.L_x_714:
[----:B------:R-:W0:Y:S01]  /*1a80*/  LDCU.64 UR4, c[0x0][0x410] ;  /* 0x00008200ff0477ac */ /* 0x000e220008000a00 */
[----:B------:R-:W1:Y:S01]  /*1a90*/  LDCU.128 UR12, c[0x0][0x3d0] ;  /* 0x00007a00ff0c77ac */ /* 0x000e620008000c00 */
[----:B------:R-:W2:Y:S01]  /*1aa0*/  LDCU.64 UR6, c[0x0][0x3b0] ;  /* 0x00007600ff0677ac */ /* 0x000ea20008000a00 */
[----:B0-----:R-:W-:Y:S01]  /*1ab0*/  ISETP.NE.U32.AND P0, PT, RZ, UR4, PT ;  /* 0x00000004ff007c0c */ /* 0x001fe2000bf05070 */
[----:B------:R-:W0:Y:S03]  /*1ac0*/  LDCU UR4, c[0x0][0x3cc] ;  /* 0x00007980ff0477ac */ /* 0x000e260008000800 */
[----:B------:R-:W-:Y:S01]  /*1ad0*/  ISETP.NE.AND.EX P0, PT, RZ, UR5, PT, P0 ;  /* 0x00000005ff007c0c */ /* 0x000fe2000bf05300 */
[----:B-1----:R-:W-:Y:S01]  /*1ae0*/  IMAD R14, R14, UR13, RZ ;  /* 0x0000000d0e0e7c24 */ /* 0x002fe2000f8e02ff */
[----:B------:R-:W1:Y:S11]  /*1af0*/  LDCU UR5, c[0x0][0x3cc] ;  /* 0x00007980ff0577ac */ /* 0x000e760008000800 */
[----:B------:R-:W3:Y:S02]  /*1b00*/  @P0 LDC.64 R6, c[0x0][0x410] ;  /* 0x00010400ff060b82 */ /* 0x000ee40000000a00 */
[----:B---3--:R-:W-:-:S06]  /*1b10*/  @P0 IMAD.WIDE R6, R17, 0x4, R6 ;  /* 0x0000000411060825 */ /* 0x008fcc00078e0206 */
[----:B------:R3:W4:Y:S01]  /*1b20*/  @P0 LDG.E R6, desc[UR8][R6.64] ;  /* 0x0000000806060981 */ /* 0x000722000c1e1900 */
[----:B------:R-:W-:Y:S01]  /*1b30*/  IMAD R15, R15, UR14, RZ ;  /* 0x0000000e0f0f7c24 */ /* 0x000fe2000f8e02ff */
[----:B------:R-:W-:Y:S01]  /*1b40*/  SHF.R.S32.HI R8, RZ, 0x1f, R14 ;  /* 0x0000001fff087819 */ /* 0x000fe2000001140e */
[----:B------:R-:W-:Y:S02]  /*1b50*/  IMAD R13, R13, UR15, RZ ;  /* 0x0000000f0d0d7c24 */ /* 0x000fe4000f8e02ff */
[----:B0-----:R-:W-:Y:S01]  /*1b60*/  IMAD R12, R12, UR4, RZ ;  /* 0x000000040c0c7c24 */ /* 0x001fe2000f8e02ff */
[----:B------:R-:W1:Y:S01]  /*1b70*/  LDCU UR4, c[0x0][0x3b8] ;  /* 0x00007700ff0477ac */ /* 0x000e620008000800 */
[----:B------:R-:W-:Y:S01]  /*1b80*/  IMAD R17, R17, UR12, RZ ;  /* 0x0000000c11117c24 */ /* 0x000fe2000f8e02ff */
[----:B------:R-:W-:Y:S02]  /*1b90*/  IADD3 R14, P1, P2, R14, R15, R13 ;  /* 0x0000000f0e0e7210 */ /* 0x000fe40007a3e00d */
[----:B------:R-:W-:-:S02]  /*1ba0*/  SHF.R.S32.HI R15, RZ, 0x1f, R15 ;  /* 0x0000001fff0f7819 */ /* 0x000fc4000001140f */
[----:B------:R-:W-:-:S04]  /*1bb0*/  SHF.R.S32.HI R13, RZ, 0x1f, R13 ;  /* 0x0000001fff0d7819 */ /* 0x000fc8000001140d */
[----:B------:R-:W-:Y:S02]  /*1bc0*/  IADD3.X R8, PT, PT, R8, R15, R13, P1, P2 ;  /* 0x0000000f08087210 */ /* 0x000fe40000fe440d */
[--C-:B---3--:R-:W-:Y:S02]  /*1bd0*/  IADD3 R7, P1, P2, R12, R14, R17.reuse ;  /* 0x0000000e0c077210 */ /* 0x108fe40007a3e011 */
[----:B------:R-:W-:Y:S02]  /*1be0*/  SHF.R.S32.HI R12, RZ, 0x1f, R12 ;  /* 0x0000001fff0c7819 */ /* 0x000fe4000001140c */
[----:B------:R-:W-:Y:S01]  /*1bf0*/  SHF.R.S32.HI R17, RZ, 0x1f, R17 ;  /* 0x0000001fff117819 */ /* 0x000fe20000011411 */
[----:B-1----:R-:W-:-:S03]  /*1c00*/  UIMAD UR4, UR4, UR5, URZ ;  /* 0x00000005040472a4 */ /* 0x002fc6000f8e02ff */
[----:B------:R-:W-:Y:S02]  /*1c10*/  IADD3.X R12, PT, PT, R12, R8, R17, P1, P2 ;  /* 0x000000080c0c7210 */ /* 0x000fe40000fe4411 */
[----:B--2---:R-:W-:Y:S01]  /*1c20*/  LEA R8, P1, R7, UR6, 0x2 ;  /* 0x0000000607087c11 */ /* 0x004fe2000f8210ff */
[----:B------:R-:W-:-:S03]  /*1c30*/  USHF.R.S32.HI UR5, URZ, 0x1f, UR4 ;  /* 0x0000001fff057899 */ /* 0x000fc60008011404 */
[----:B------:R-:W-:Y:S01]  /*1c40*/  LEA.HI.X R9, R7, UR7, R12, 0x2, P1 ;  /* 0x0000000707097c11 */ /* 0x000fe200088f140c */
[----:B----4-:R-:W-:Y:S01]  /*1c50*/  @P0 FADD.FTZ R19, R6, R19 ;  /* 0x0000001306130221 */ /* 0x010fe20000010000 */
[----:B------:R-:W-:-:S04]  /*1c60*/  IADD3 R0, P0, PT, R5, R0, RZ ;  /* 0x0000000005007210 */ /* 0x000fc80007f1e0ff */
[----:B------:R0:W-:Y:S01]  /*1c70*/  STG.E desc[UR8][R8.64], R19 ;  /* 0x0000001308007986 */ /* 0x0001e2000c101908 */
[----:B------:R-:W-:Y:S01]  /*1c80*/  IMAD.X R3, RZ, RZ, R3, P0 ;  /* 0x000000ffff037224 */ /* 0x000fe200000e0603 */
[----:B------:R-:W-:-:S04]  /*1c90*/  ISETP.GE.U32.AND P0, PT, R0, UR4, PT ;  /* 0x0000000400007c0c */ /* 0x000fc8000bf06070 */
[----:B------:R-:W-:-:S13]  /*1ca0*/  ISETP.GE.AND.EX P0, PT, R3, UR5, PT, P0 ;  /* 0x0000000503007c0c */ /* 0x000fda000bf06300 */
[----:B0-----:R-:W-:Y:S05]  /*1cb0*/  @!P0 BRA `(.L_x_722) ;  /* 0xffffffe400b88947 */ /* 0x001fea000383ffff */
[----:B------:R-:W-:Y:S05]  /*1cc0*/  EXIT ;  /* 0x000000000000794d */ /* 0x000fea0003800000 */
.L_x_713:
        /* <DEDUP_REMOVED lines=28> */
[----:B------:R-:W-:Y:S01]  /*1e90*/  IMAD.MOV.U32 R13, RZ, RZ, RZ ;  /* 0x000000ffff0d7224 */ /* 0x000fe200078e00ff */
        /* <DEDUP_REMOVED lines=9> */
.L_x_724:
[----:B------:R-:W-:Y:S01]  /*1f30*/  IMAD.MOV.U32 R4, RZ, RZ, R6 ;  /* 0x000000ffff047224 */ /* 0x000fe200078e0006 */
[----:B------:R-:W-:Y:S01]  /*1f40*/  MOV R2, 0x1f70 ;  /* 0x00001f7000027802 */ /* 0x000fe20000000f00 */
[----:B------:R-:W-:-:S07]  /*1f50*/  IMAD.MOV.U32 R6, RZ, RZ, R9 ;  /* 0x000000ffff067224 */ /* 0x000fce00078e0009 */
[----:B------:R-:W-:Y:S05]  /*1f60*/  CALL.REL.NOINC `($__internal_25_$__cuda_sm20_div_u64) ;  /* 0x0000005000cc7944 */ /* 0x000fea0003c00000 */
[----:B------:R-:W-:Y:S01]  /*1f70*/  IMAD.MOV.U32 R12, RZ, RZ, R4 ;  /* 0x000000ffff0c7224 */ /* 0x000fe200078e0004 */
[----:B------:R-:W-:-:S07]  /*1f80*/  MOV R13, R9 ;  /* 0x00000009000d7202 */ /* 0x000fce0000000f00 */
.L_x_725:
[----:B------:R-:W-:Y:S05]  /*1f90*/  BSYNC.RECONVERGENT B0 ;  /* 0x0000000000007941 */ /* 0x000fea0003800200 */
.L_x_723:
        /* <DEDUP_REMOVED lines=29> */
[----:B------:R-:W-:-:S04]  /*2170*/  IMAD R13, R13, R4, RZ ;  /* 0x000000040d0d7224 */ /* 0x000fc800078e02ff */
[----:B------:R-:W-:Y:S01]  /*2180*/  IMAD.HI.U32 R9, R3, R13, R2 ;  /* 0x0000000d03097227 */ /* 0x000fe200078e0002 */
[----:B------:R-:W-:Y:S02]  /*2190*/  IADD3 R13, PT, PT, R12, 0xffffffe, RZ ;  /* 0x0ffffffe0c0d7810 */ /* 0x000fe40007ffe0ff */
[----:B-1----:R-:W-:Y:S01]  /*21a0*/  IABS R12, R18 ;  /* 0x00000012000c7213 */ /* 0x002fe20000000000 */
[----:B------:R-:W-:-:S04]  /*21b0*/  IMAD.MOV.U32 R3, RZ, RZ, R10 ;  /* 0x000000ffff037224 */ /* 0x000fc800078e000a */
[----:B------:R-:W-:-:S04]  /*21c0*/  IMAD.HI.U32 R2, R9, R3, RZ ;  /* 0x0000000309027227 */ /* 0x000fc800078e00ff */
[----:B------:R-:W-:-:S04]  /*21d0*/  IMAD.MOV R10, RZ, RZ, -R2 ;  /* 0x000000ffff0a7224 */ /* 0x000fc800078e0a02 */
[----:B------:R-:W-:Y:S01]  /*21e0*/  IMAD R3, R4, R10, R3 ;  /* 0x0000000a04037224 */ /* 0x000fe200078e0203 */
[----:B------:R-:W-:-:S04]  /*21f0*/  LOP3.LUT R10, R0, R11, RZ, 0x3c, !PT ;  /* 0x0000000b000a7212 */ /* 0x000fc800078e3cff */
[----:B------:R-:W-:Y:S02]  /*2200*/  ISETP.GT.U32.AND P2, PT, R4, R3, PT ;  /* 0x000000030400720c */ /* 0x000fe40003f44070 */
[----:B------:R-:W-:Y:S02]  /*2210*/  ISETP.GE.AND P3, PT, R10, RZ, PT ;  /* 0x000000ff0a00720c */ /* 0x000fe40003f66270 */
[----:B------:R-:W-:-:S09]  /*2220*/  LOP3.LUT R10, RZ, R11, RZ, 0x33, !PT ;  /* 0x0000000bff0a7212 */ /* 0x000fd200078e33ff */
[----:B------:R-:W-:Y:S02]  /*2230*/  @!P2 IMAD.IADD R3, R3, 0x1, -R4 ;  /* 0x000000010303a824 */ /* 0x000fe400078e0a04 */
[----:B------:R-:W-:Y:S01]  /*2240*/  @!P2 VIADD R2, R2, 0x1 ;  /* 0x000000010202a836 */ /* 0x000fe20000000000 */
[----:B------:R-:W-:Y:S02]  /*2250*/  ISETP.NE.AND P2, PT, R11, RZ, PT ;  /* 0x000000ff0b00720c */ /* 0x000fe40003f45270 */
[----:B------:R-:W-:Y:S02]  /*2260*/  ISETP.GE.U32.AND P1, PT, R3, R4, PT ;  /* 0x000000040300720c */ /* 0x000fe40003f26070 */
[----:B------:R-:W1:Y:S11]  /*2270*/  F2I.FTZ.U32.TRUNC.NTZ R3, R13 ;  /* 0x0000000d00037305 */ /* 0x000e76000021f000 */
[----:B------:R-:W-:-:S04]  /*2280*/  @P1 VIADD R2, R2, 0x1 ;  /* 0x0000000102021836 */ /* 0x000fc80000000000 */
[----:B------:R-:W-:Y:S02]  /*2290*/  @!P3 IMAD.MOV R2, RZ, RZ, -R2 ;  /* 0x000000ffff02b224 */ /* 0x000fe400078e0a02 */
[----:B-1----:R-:W-:-:S03]  /*22a0*/  IMAD.MOV R15, RZ, RZ, -R3 ;  /* 0x000000ffff0f7224 */ /* 0x002fc600078e0a03 */
[----:B------:R-:W-:Y:S01]  /*22b0*/  SEL R11, R10, R2, !P2 ;  /* 0x000000020a0b7207 */ /* 0x000fe20005000000 */
[----:B------:R-:W-:Y:S02]  /*22c0*/  IMAD R13, R15, R6, RZ ;  /* 0x000000060f0d7224 */ /* 0x000fe400078e02ff */
[----:B------:R-:W-:Y:S01]  /*22d0*/  IMAD.MOV.U32 R2, RZ, RZ, RZ ;  /* 0x000000ffff027224 */ /* 0x000fe200078e00ff */
[----:B------:R-:W-:Y:S01]  /*22e0*/  IABS R17, R11 ;  /* 0x0000000b00117213 */ /* 0x000fe20000000000 */
[----:B------:R-:W1:Y:S02]  /*22f0*/  I2F.RP R15, R12 ;  /* 0x0000000c000f7306 */ /* 0x000e640000209400 */
[----:B------:R-:W-:Y:S01]  /*2300*/  IMAD.HI.U32 R2, R3, R13, R2 ;  /* 0x0000000d03027227 */ /* 0x000fe200078e0002 */
[----:B------:R-:W-:-:S04]  /*2310*/  LOP3.LUT R13, R11, R14, RZ, 0x3c, !PT ;  /* 0x0000000e0b0d7212 */ /* 0x000fc800078e3cff */
[----:B------:R-:W-:Y:S01]  /*2320*/  ISETP.GE.AND P5, PT, R13, RZ, PT ;  /* 0x000000ff0d00720c */ /* 0x000fe20003fa6270 */
[----:B------:R-:W-:-:S04]  /*2330*/  IMAD.HI.U32 R2, R2, R17, RZ ;  /* 0x0000001102027227 */ /* 0x000fc800078e00ff */
[----:B------:R-:W-:Y:S01]  /*2340*/  IMAD.MOV R3, RZ, RZ, -R2 ;  /* 0x000000ffff037224 */ /* 0x000fe200078e0a02 */
[----:B-1----:R-:W1:Y:S03]  /*2350*/  MUFU.RCP R15, R15 ;  /* 0x0000000f000f7308 */ /* 0x002e660000001000 */
[----:B------:R-:W-:-:S05]  /*2360*/  IMAD R17, R6, R3, R17 ;  /* 0x0000000306117224 */ /* 0x000fca00078e0211 */
[----:B------:R-:W-:Y:S02]  /*2370*/  ISETP.GT.U32.AND P3, PT, R6, R17, PT ;  /* 0x000000110600720c */ /* 0x000fe40003f64070 */
[----:B-1----:R-:W-:-:S11]  /*2380*/  IADD3 R3, PT, PT, R15, 0xffffffe, RZ ;  /* 0x0ffffffe0f037810 */ /* 0x002fd60007ffe0ff */
[----:B------:R-:W-:Y:S01]  /*2390*/  @!P3 IMAD.IADD R17, R17, 0x1, -R6 ;  /* 0x000000011111b824 */ /* 0x000fe200078e0a06 */
[----:B------:R-:W-:Y:S01]  /*23a0*/  LOP3.LUT R15, RZ, R14, RZ, 0x33, !PT ;  /* 0x0000000eff0f7212 */ /* 0x000fe200078e33ff */
[----:B------:R-:W-:Y:S01]  /*23b0*/  @!P3 VIADD R2, R2, 0x1 ;  /* 0x000000010202b836 */ /* 0x000fe20000000000 */
[----:B0-----:R-:W-:Y:S02]  /*23c0*/  IABS R14, R16 ;  /* 0x00000010000e7213 */ /* 0x001fe40000000000 */
[----:B------:R-:W-:Y:S01]  /*23d0*/  ISETP.GE.U32.AND P1, PT, R17, R6, PT ;  /* 0x000000061100720c */ /* 0x000fe20003f26070 */
[----:B------:R-:W0:Y:S08]  /*23e0*/  F2I.FTZ.U32.TRUNC.NTZ R3, R3 ;  /* 0x0000000300037305 */ /* 0x000e30000021f000 */
[----:B------:R-:W1:Y:S04]  /*23f0*/  I2F.RP R21, R14 ;  /* 0x0000000e00157306 */ /* 0x000e680000209400 */
[----:B------:R-:W-:-:S02]  /*2400*/  @P1 VIADD R2, R2, 0x1 ;  /* 0x0000000102021836 */ /* 0x000fc40000000000 */
[----:B0-----:R-:W-:Y:S02]  /*2410*/  IMAD.MOV R19, RZ, RZ, -R3 ;  /* 0x000000ffff137224 */ /* 0x001fe400078e0a03 */
[----:B------:R-:W-:Y:S02]  /*2420*/  @!P5 IMAD.MOV R2, RZ, RZ, -R2 ;  /* 0x000000ffff02d224 */ /* 0x000fe400078e0a02 */
[----:B------:R-:W-:-:S03]  /*2430*/  IMAD R19, R19, R12, RZ ;  /* 0x0000000c13137224 */ /* 0x000fc600078e02ff */
[----:B------:R-:W-:Y:S01]  /*2440*/  SEL R13, R15, R2, !P4 ;  /* 0x000000020f0d7207 */ /* 0x000fe20006000000 */
[----:B------:R-:W-:Y:S01]  /*2450*/  IMAD.MOV.U32 R2, RZ, RZ, RZ ;  /* 0x000000ffff027224 */ /* 0x000fe200078e00ff */
[----:B-1----:R-:W0:Y:S02]  /*2460*/  MUFU.RCP R21, R21 ;  /* 0x0000001500157308 */ /* 0x002e240000001000 */
[----:B------:R-:W-:Y:S01]  /*2470*/  IABS R20, R13 ;  /* 0x0000000d00147213 */ /* 0x000fe20000000000 */
[----:B------:R-:W-:-:S04]  /*2480*/  IMAD.HI.U32 R2, R3, R19, R2 ;  /* 0x0000001303027227 */ /* 0x000fc800078e0002 */
[----:B------:R-:W-:Y:S01]  /*2490*/  IMAD.MOV.U32 R19, RZ, RZ, R20 ;  /* 0x000000ffff137224 */ /* 0x000fe200078e0014 */
[----:B------:R-:W-:-:S03]  /*24a0*/  LOP3.LUT R20, R13, R18, RZ, 0x3c, !PT ;  /* 0x000000120d147212 */ /* 0x000fc600078e3cff */
[----:B------:R-:W-:Y:S01]  /*24b0*/  IMAD.HI.U32 R2, R2, R19, RZ ;  /* 0x0000001302027227 */ /* 0x000fe200078e00ff */
[----:B------:R-:W-:-:S03]  /*24c0*/  ISETP.GE.AND P5, PT, R20, RZ, PT ;  /* 0x000000ff1400720c */ /* 0x000fc60003fa6270 */
        /* <DEDUP_REMOVED lines=27> */
[----:B------:R-:W-:-:S04]  /*2680*/  @!P5 IADD3 R25, PT, PT, R25, -R14, RZ ;  /* 0x8000000e1919d210 */ /* 0x000fc80007ffe0ff */
[----:B------:R-:W-:Y:S01]  /*2690*/  ISETP.GT.U32.AND P6, PT, R14, R25, PT ;  /* 0x000000190e00720c */ /* 0x000fe20003fc4070 */
[----:B------:R-:W-:-:S05]  /*26a0*/  IMAD.IADD R22, R25, 0x1, -R14 ;  /* 0x0000000119167824 */ /* 0x000fca00078e0a0e */
[----:B------:R-:W-:Y:S02]  /*26b0*/  SEL R23, R22, R25, !P6 ;  /* 0x0000001916177207 */ /* 0x000fe40007000000 */
[----:B------:R-:W-:Y:S02]  /*26c0*/  ISETP.GE.AND P6, PT, R21, RZ, PT ;  /* 0x000000ff1500720c */ /* 0x000fe40003fc6270 */
[----:B------:R-:W-:-:S11]  /*26d0*/  LOP3.LUT R22, RZ, R16, RZ, 0x33, !PT ;  /* 0x00000010ff167212 */ /* 0x000fd600078e33ff */
[----:B------:R-:W-:Y:S01]  /*26e0*/  @!P6 IMAD.MOV R23, RZ, RZ, -R23 ;  /* 0x000000ffff17e224 */ /* 0x000fe200078e0a17 */
[----:B------:R-:W-:-:S04]  /*26f0*/  ISETP.NE.AND P6, PT, R16, RZ, PT ;  /* 0x000000ff1000720c */ /* 0x000fc80003fc5270 */
[----:B------:R-:W-:-:S05]  /*2700*/  SEL R23, R22, R23, !P6 ;  /* 0x0000001716177207 */ /* 0x000fca0007000000 */
[----:B--2---:R-:W-:-:S06]  /*2710*/  @P1 IMAD.WIDE R2, R23, 0x4, R2 ;  /* 0x0000000417021825 */ /* 0x004fcc00078e0202 */
[----:B------:R2:W3:Y:S01]  /*2720*/  @P1 LDG.E R2, desc[UR8][R2.64] ;  /* 0x0000000802021981 */ /* 0x0004e2000c1e1900 */
[----:B------:R-:W-:Y:S01]  /*2730*/  @!P5 VIADD R20, R20, 0x1 ;  /* 0x000000011414d836 */ /* 0x000fe20000000000 */
[----:B------:R-:W-:Y:S01]  /*2740*/  ISETP.GE.U32.AND P5, PT, R25, R14, PT ;  /* 0x0000000e1900720c */ /* 0x000fe20003fa6070 */
[----:B0-----:R-:W-:Y:S01]  /*2750*/  IMAD R23, R23, UR6, RZ ;  /* 0x0000000617177c24 */ /* 0x001fe2000f8e02ff */
        /* <DEDUP_REMOVED lines=12> */
[----:B--2---:R-:W-:Y:S01]  /*2820*/  IMAD R3, R4, R9, R12 ;  /* 0x0000000904037224 */ /* 0x004fe200078e020c */
[----:B------:R-:W-:Y:S02]  /*2830*/  SEL R18, R18, R19, !P3 ;  /* 0x0000001312127207 */ /* 0x000fe40005800000 */
[----:B------:R-:W-:Y:S02]  /*2840*/  SEL R6, R6, R17, !P5 ;  /* 0x0000001106067207 */ /* 0x000fe40006800000 */
[----:B------:R-:W-:Y:S01]  /*2850*/  ISETP.GE.AND P5, PT, R11, RZ, PT ;  /* 0x000000ff0b00720c */ /* 0x000fe20003fa6270 */
[----:B-1----:R-:W-:-:S05]  /*2860*/  IMAD R18, R18, UR7, RZ ;  /* 0x0000000712127c24 */ /* 0x002fca000f8e02ff */
[----:B------:R-:W-:-:S07]  /*2870*/  SHF.R.S32.HI R9, RZ, 0x1f, R18 ;  /* 0x0000001fff097819 */ /* 0x000fce0000011412 */
[----:B------:R-:W-:Y:S01]  /*2880*/  @!P5 IMAD.MOV R6, RZ, RZ, -R6 ;  /* 0x000000ffff06d224 */ /* 0x000fe200078e0a06 */
[----:B------:R-:W-:-:S04]  /*2890*/  ISETP.GT.U32.AND P5, PT, R4, R3, PT ;  /* 0x000000030400720c */ /* 0x000fc80003fa4070 */
[----:B------:R-:W-:-:S05]  /*28a0*/  SEL R6, R15, R6, !P4 ;  /* 0x000000060f067207 */ /* 0x000fca0006000000 */
[----:B------:R-:W-:-:S04]  /*28b0*/  IMAD R6, R6, UR10, RZ ;  /* 0x0000000a06067c24 */ /* 0x000fc8000f8e02ff */
[----:B------:R-:W-:-:S05]  /*28c0*/  @!P5 IMAD.IADD R3, R3, 0x1, -R4 ;  /* 0x000000010303d824 */ /* 0x000fca00078e0a04 */
[----:B------:R-:W-:-:S13]  /*28d0*/  ISETP.GT.U32.AND P5, PT, R4, R3, PT ;  /* 0x000000030400720c */ /* 0x000fda0003fa4070 */
[----:B------:R-:W-:Y:S01]  /*28e0*/  @!P5 IMAD.IADD R3, R3, 0x1, -R4 ;  /* 0x000000010303d824 */ /* 0x000fe200078e0a04 */
[----:B------:R-:W-:Y:S02]  /*28f0*/  ISETP.GE.AND P5, PT, R0, RZ, PT ;  /* 0x000000ff0000720c */ /* 0x000fe40003fa6270 */
[----:B------:R-:W-:-:S11]  /*2900*/  SHF.R.S32.HI R4, RZ, 0x1f, R6 ;  /* 0x0000001fff047819 */ /* 0x000fd60000011406 */
[----:B------:R-:W-:Y:S01]  /*2910*/  @!P5 IMAD.MOV R3, RZ, RZ, -R3 ;  /* 0x000000ffff03d224 */ /* 0x000fe200078e0a03 */
[----:B------:R-:W-:-:S04]  /*2920*/  ISETP.GE.AND P5, PT, R16, RZ, PT ;  /* 0x000000ff1000720c */ /* 0x000fc80003fa6270 */
[----:B------:R-:W-:-:S05]  /*2930*/  SEL R3, R10, R3, !P2 ;  /* 0x000000030a037207 */ /* 0x000fca0005000000 */
[----:B----4-:R-:W-:Y:S01]  /*2940*/  IMAD R3, R3, UR11, RZ ;  /* 0x0000000b03037c24 */ /* 0x010fe2000f8e02ff */
[----:B------:R-:W0:Y:S03]  /*2950*/  LDCU.64 UR10, c[0x0][0x3b0] ;  /* 0x00007600ff0a77ac */ /* 0x000e260008000a00 */
[----:B------:R-:W-:Y:S01]  /*2960*/  @!P5 IMAD.MOV R20, RZ, RZ, -R20 ;  /* 0x000000ffff14d224 */ /* 0x000fe200078e0a14 */
[--C-:B------:R-:W-:Y:S02]  /*2970*/  SHF.R.S32.HI R0, RZ, 0x1f, R3.reuse ;  /* 0x0000001fff007819 */ /* 0x100fe40000011403 */
[----:B------:R-:W-:Y:S02]  /*2980*/  IADD3 R3, P2, P3, R18, R6, R3 ;  /* 0x0000000612037210 */ /* 0x000fe40007b5e003 */
[----:B------:R-:W-:Y:S02]  /*2990*/  SEL R20, R22, R20, !P6 ;  /* 0x0000001416147207 */ /* 0x000fe40007000000 */
[----:B------:R-:W-:Y:S01]  /*29a0*/  IADD3.X R4, PT, PT, R9, R4, R0, P2, P3 ;  /* 0x0000000409047210 */ /* 0x000fe200017e6400 */
[----:B------:R-:W-:-:S02]  /*29b0*/  IMAD.MOV.U32 R9, RZ, RZ, RZ ;  /* 0x000000ffff097224 */ /* 0x000fc400078e00ff */
[----:B-----5:R-:W-:-:S05]  /*29c0*/  IMAD R20, R20, UR4, RZ ;  /* 0x0000000414147c24 */ /* 0x020fca000f8e02ff */
[--C-:B------:R-:W-:Y:S02]  /*29d0*/  IADD3 R0, P2, P3, R20, R3, R23.reuse ;  /* 0x0000000314007210 */ /* 0x100fe40007b5e017 */
[----:B------:R-:W-:Y:S02]  /*29e0*/  SHF.R.S32.HI R23, RZ, 0x1f, R23 ;  /* 0x0000001fff177819 */ /* 0x000fe40000011417 */
[----:B------:R-:W-:-:S04]  /*29f0*/  SHF.R.S32.HI R3, RZ, 0x1f, R20 ;  /* 0x0000001fff037819 */ /* 0x000fc80000011414 */
[----:B------:R-:W-:Y:S02]  /*2a00*/  IADD3.X R3, PT, PT, R3, R4, R23, P2, P3 ;  /* 0x0000000403037210 */ /* 0x000fe400017e6417 */
[----:B0-----:R-:W-:-:S04]  /*2a10*/  LEA R10, P2, R0, UR10, 0x2 ;  /* 0x0000000a000a7c11 */ /* 0x001fc8000f8410ff */
[----:B------:R-:W-:Y:S01]  /*2a20*/  LEA.HI.X R11, R0, UR11, R3, 0x2, P2 ;  /* 0x0000000b000b7c11 */ /* 0x000fe200090f1403 */
[----:B------:R-:W-:Y:S01]  /*2a30*/  IMAD.MOV.U32 R3, RZ, RZ, R8 ;  /* 0x000000ffff037224 */ /* 0x000fe200078e0008 */
[----:B------:R-:W-:Y:S01]  /*2a40*/  MOV R0, R7 ;  /* 0x0000000700007202 */ /* 0x000fe20000000f00 */
[----:B---3--:R-:W-:-:S05]  /*2a50*/  @P1 FADD.FTZ R9, RZ, R2 ;  /* 0x00000002ff091221 */ /* 0x008fca0000010000 */
[----:B------:R0:W-:Y:S02]  /*2a60*/  STG.E desc[UR8][R10.64], R9 ;  /* 0x000000090a007986 */ /* 0x0001e4000c101908 */
.L_x_727:
[----:B------:R-:W-:Y:S05]  /*2a70*/  BSYNC.RECONVERGENT B0 ;  /* 0x0000000000007941 */ /* 0x000fea0003800200 */
.L_x_726:
        /* <DEDUP_REMOVED lines=13> */
[----:B------:R-:W0:Y:S03]  /*2b50*/  LDCU UR11, c[0x0][0x3d4] ;  /* 0x00007a80ff0b77ac */ /* 0x000e260008000800 */
[----:B------:R-:W-:Y:S01]  /*2b60*/  PLOP3.LUT P1, PT, PT, PT, UP0, 0x80, 0x8 ;  /* 0x000000000008781c */ /* 0x000fe20003f2f008 */
[----:B------:R-:W0:Y:S01]  /*2b70*/  LDCU UR12, c[0x0][0x3d8] ;  /* 0x00007b00ff0c77ac */ /* 0x000e220008000800 */
[----:B------:R-:W0:Y:S01]  /*2b80*/  LDCU UR13, c[0x0][0x3dc] ;  /* 0x00007b80ff0d77ac */ /* 0x000e220008000800 */
[----:B------:R-:W0:Y:S01]  /*2b90*/  LDCU.64 UR14, c[0x0][0x3b0] ;  /* 0x00007600ff0e77ac */ /* 0x000e220008000a00 */
[----:B-1----:R-:W1:Y:S01]  /*2ba0*/  MUFU.RCP R2, R2 ;  /* 0x0000000200027308 */ /* 0x002e620000001000 */
[----:B------:R-:W0:Y:S01]  /*2bb0*/  LDCU.64 UR6, c[0x0][0x410] ;  /* 0x00008200ff0677ac */ /* 0x000e220008000a00 */
[----:B-1----:R-:W-:-:S06]  /*2bc0*/  VIADD R18, R2, 0xffffffe ;  /* 0x0ffffffe02127836 */ /* 0x002fcc0000000000 */
[----:B------:R1:W5:Y:S02]  /*2bd0*/  F2I.FTZ.U32.TRUNC.NTZ R19, R18 ;  /* 0x0000001200137305 */ /* 0x000364000021f000 */
[----:B-1----:R-:W-:Y:S02]  /*2be0*/  IMAD.MOV.U32 R18, RZ, RZ, RZ ;  /* 0x000000ffff127224 */ /* 0x002fe400078e00ff */
[----:B-----5:R-:W-:-:S04]  /*2bf0*/  IMAD.MOV R2, RZ, RZ, -R19 ;  /* 0x000000ffff027224 */ /* 0x020fc800078e0a13 */
[----:B------:R-:W-:-:S04]  /*2c00*/  IMAD R7, R2, R17, RZ ;  /* 0x0000001102077224 */ /* 0x000fc800078e02ff */
[----:B0-234-:R-:W-:-:S07]  /*2c10*/  IMAD.HI.U32 R18, R19, R7, R18 ;  /* 0x0000000713127227 */ /* 0x01dfce00078e0012 */
.L_x_729:
        /* <DEDUP_REMOVED lines=11> */
[----:B------:R-:W-:Y:S01]  /*2cd0*/  ISETP.NE.AND P3, PT, R9, RZ, PT ;  /* 0x000000ff0900720c */ /* 0x000fe20003f65270 */
[----:B------:R-:W-:Y:S01]  /*2ce0*/  IMAD R18, R14, R18, R7 ;  /* 0x000000120e127224 */ /* 0x000fe200078e0207 */
[----:B------:R-:W-:Y:S01]  /*2cf0*/  ISETP.GE.AND P4, PT, R4, RZ, PT ;  /* 0x000000ff0400720c */ /* 0x000fe20003f86270 */
[----:B------:R-:W-:Y:S01]  /*2d00*/  I2F.RP R24, R14 ;  /* 0x0000000e00187306 */ /* 0x000fe20000209400 */
[----:B------:R-:W-:-:S02]  /*2d10*/  LOP3.LUT R12, RZ, R9, RZ, 0x33, !PT ;  /* 0x00000009ff0c7212 */ /* 0x000fc400078e33ff */
[----:B------:R-:W-:Y:S02]  /*2d20*/  ISETP.GT.U32.AND P2, PT, R17, R18, PT ;  /* 0x000000121100720c */ /* 0x000fe40003f44070 */
[----:B--2---:R-:W-:-:S03]  /*2d30*/  IABS R16, R10 ;  /* 0x0000000a00107213 */ /* 0x004fc60000000000 */
[----:B---3--:R-:W1:Y:S01]  /*2d40*/  MUFU.RCP R8, R8 ;  /* 0x0000000800087308 */ /* 0x008e620000001000 */
[----:B0-----:R-:W-:Y:S02]  /*2d50*/  IABS R19, R13 ;  /* 0x0000000d00137213 */ /* 0x001fe40000000000 */
[----:B------:R-:W0:Y:S05]  /*2d60*/  LDC R13, c[0x0][0x3bc] ;  /* 0x0000ef00ff0d7b82 */ /* 0x000e2a0000000800 */
[----:B------:R-:W-:Y:S01]  /*2d70*/  @!P2 IMAD.IADD R18, R18, 0x1, -R14 ;  /* 0x000000011212a824 */ /* 0x000fe200078e0a0e */
[----:B------:R-:W-:Y:S01]  /*2d80*/  I2F.RP R19, R19 ;  /* 0x0000001300137306 */ /* 0x000fe20000209400 */
[----:B------:R-:W-:-:S03]  /*2d90*/  @!P2 VIADD R2, R2, 0x1 ;  /* 0x000000010202a836 */ /* 0x000fc60000000000 */
[----:B------:R-:W-:Y:S01]  /*2da0*/  ISETP.GE.U32.AND P0, PT, R18, R17, PT ;  /* 0x000000111200720c */ /* 0x000fe20003f06070 */
[----:B-1----:R-:W-:-:S04]  /*2db0*/  VIADD R6, R8, 0xffffffe ;  /* 0x0ffffffe08067836 */ /* 0x002fc80000000000 */
[----:B------:R1:W2:Y:S08]  /*2dc0*/  F2I.FTZ.U32.TRUNC.NTZ R7, R6 ;  /* 0x0000000600077305 */ /* 0x0002b0000021f000 */
[----:B------:R-:W-:-:S05]  /*2dd0*/  @P0 IADD3 R2, PT, PT, R2, 0x1, RZ ;  /* 0x0000000102020810 */ /* 0x000fca0007ffe0ff */
[----:B------:R-:W-:Y:S02]  /*2de0*/  @!P4 IMAD.MOV R2, RZ, RZ, -R2 ;  /* 0x000000ffff02c224 */ /* 0x000fe400078e0a02 */
[----:B-1----:R-:W-:-:S03]  /*2df0*/  IMAD.MOV.U32 R6, RZ, RZ, RZ ;  /* 0x000000ffff067224 */ /* 0x002fc600078e00ff */
[----:B------:R-:W-:Y:S01]  /*2e00*/  SEL R4, R12, R2, !P3 ;  /* 0x000000020c047207 */ /* 0x000fe20005800000 */
[----:B--2---:R-:W-:-:S03]  /*2e10*/  IMAD.MOV R8, RZ, RZ, -R7 ;  /* 0x000000ffff087224 */ /* 0x004fc600078e0a07 */
[----:B------:R-:W-:Y:S01]  /*2e20*/  IABS R22, R4 ;  /* 0x0000000400167213 */ /* 0x000fe20000000000 */
[----:B------:R-:W-:-:S04]  /*2e30*/  IMAD R21, R8, R15, RZ ;  /* 0x0000000f08157224 */ /* 0x000fc800078e02ff */
[----:B------:R-:W-:Y:S02]  /*2e40*/  IMAD.HI.U32 R21, R7, R21, R6 ;  /* 0x0000001507157227 */ /* 0x000fe400078e0006 */
        /* <DEDUP_REMOVED lines=8> */
[----:B------:R-:W-:Y:S02]  /*2ed0*/  @!P2 IMAD.IADD R22, R22, 0x1, -R15 ;  /* 0x000000011616a824 */ /* 0x000fe400078e0a0f */
[----:B------:R-:W-:Y:S02]  /*2ee0*/  @!P2 VIADD R2, R2, 0x1 ;  /* 0x000000010202a836 */ /* 0x000fe40000000000 */
[----:B-1----:R-:W-:Y:S01]  /*2ef0*/  VIADD R8, R7, 0xffffffe ;  /* 0x0ffffffe07087836 */ /* 0x002fe20000000000 */
[----:B------:R-:W-:-:S03]  /*2f00*/  ISETP.GE.U32.AND P0, PT, R22, R15, PT ;  /* 0x0000000f1600720c */ /* 0x000fc60003f06070 */
[----:B------:R1:W2:Y:S02]  /*2f10*/  F2I.FTZ.U32.TRUNC.NTZ R9, R8 ;  /* 0x0000000800097305 */ /* 0x0002a4000021f000 */
[----:B-1----:R-:W-:-:S08]  /*2f20*/  IMAD.MOV.U32 R8, RZ, RZ, RZ ;  /* 0x000000ffff087224 */ /* 0x002fd000078e00ff */
[----:B------:R-:W-:Y:S02]  /*2f30*/  @P0 IADD3 R2, PT, PT, R2, 0x1, RZ ;  /* 0x0000000102020810 */ /* 0x000fe40007ffe0ff */
[----:B------:R-:W-:Y:S02]  /*2f40*/  ISETP.NE.AND P0, PT, R11, RZ, PT ;  /* 0x000000ff0b00720c */ /* 0x000fe40003f05270 */
[----:B------:R-:W-:Y:S01]  /*2f50*/  LOP3.LUT R11, RZ, R11, RZ, 0x33, !PT ;  /* 0x0000000bff0b7212 */ /* 0x000fe200078e33ff */
[----:B--2---:R-:W-:Y:S02]  /*2f60*/  IMAD.MOV R7, RZ, RZ, -R9 ;  /* 0x000000ffff077224 */ /* 0x004fe400078e0a09 */
[----:B------:R-:W-:Y:S02]  /*2f70*/  @!P4 IMAD.MOV R2, RZ, RZ, -R2 ;  /* 0x000000ffff02c224 */ /* 0x000fe400078e0a02 */
[----:B------:R-:W-:-:S03]  /*2f80*/  IMAD R7, R7, R16, RZ ;  /* 0x0000001007077224 */ /* 0x000fc600078e02ff */
[----:B------:R-:W-:Y:S01]  /*2f90*/  SEL R17, R11, R2, !P0 ;  /* 0x000000020b117207 */ /* 0x000fe20004000000 */
[----:B------:R-:W-:-:S03]  /*2fa0*/  IMAD.HI.U32 R8, R9, R7, R8 ;  /* 0x0000000709087227 */ /* 0x000fc600078e0008 */
[----:B------:R-:W-:-:S05]  /*2fb0*/  IABS R25, R17 ;  /* 0x0000001100197213 */ /* 0x000fca0000000000 */
[----:B------:R-:W-:-:S04]  /*2fc0*/  IMAD.HI.U32 R2, R8, R25, RZ ;  /* 0x0000001908027227 */ /* 0x000fc800078e00ff */
[----:B------:R-:W-:-:S04]  /*2fd0*/  IMAD.MOV R6, RZ, RZ, -R2 ;  /* 0x000000ffff067224 */ /* 0x000fc800078e0a02 */
[C---:B------:R-:W-:Y:S02]  /*2fe0*/  IMAD R25, R16.reuse, R6, R25 ;  /* 0x0000000610197224 */ /* 0x040fe400078e0219 */
[----:B------:R-:W1:Y:S03]  /*2ff0*/  MUFU.RCP R6, R19 ;  /* 0x0000001300067308 */ /* 0x000e660000001000 */
[----:B------:R-:W-:-:S13]  /*3000*/  ISETP.GT.U32.AND P4, PT, R16, R25, PT ;  /* 0x000000191000720c */ /* 0x000fda0003f84070 */
[----:B------:R-:W-:Y:S02]  /*3010*/  @!P4 IMAD.IADD R25, R25, 0x1, -R16 ;  /* 0x000000011919c824 */ /* 0x000fe400078e0a10 */
[----:B-1----:R-:W-:Y:S01]  /*3020*/  VIADD R7, R6, 0xffffffe ;  /* 0x0ffffffe06077836 */ /* 0x002fe20000000000 */
[----:B------:R-:W-:Y:S01]  /*3030*/  LOP3.LUT R6, R17, R10, RZ, 0x3c, !PT ;  /* 0x0000000a11067212 */ /* 0x000fe200078e3cff */
[----:B------:R-:W-:Y:S01]  /*3040*/  @!P4 VIADD R2, R2, 0x1 ;  /* 0x000000010202c836 */ /* 0x000fe20000000000 */
[----:B------:R-:W-:Y:S02]  /*3050*/  ISETP.GE.U32.AND P2, PT, R25, R16, PT ;  /* 0x000000101900720c */ /* 0x000fe40003f46070 */
[----:B------:R-:W-:Y:S01]  /*3060*/  ISETP.GE.AND P5, PT, R6, RZ, PT ;  /* 0x000000ff0600720c */ /* 0x000fe20003fa6270 */
[----:B------:R-:W1:Y:S01]  /*3070*/  F2I.FTZ.U32.TRUNC.NTZ R7, R7 ;  /* 0x0000000700077305 */ /* 0x000e62000021f000 */
[----:B------:R-:W-:Y:S01]  /*3080*/  ISETP.NE.AND P4, PT, R10, RZ, PT ;  /* 0x000000ff0a00720c */ /* 0x000fe20003f85270 */
[----:B------:R-:W-:Y:S01]  /*3090*/  IMAD.MOV.U32 R6, RZ, RZ, RZ ;  /* 0x000000ffff067224 */ /* 0x000fe200078e00ff */
[----:B------:R-:W-:-:S07]  /*30a0*/  LOP3.LUT R10, RZ, R10, RZ, 0x33, !PT ;  /* 0x0000000aff0a7212 */ /* 0x000fce00078e33ff */
[----:B------:R-:W-:Y:S02]  /*30b0*/  @P2 IADD3 R2, PT, PT, R2, 0x1, RZ ;  /* 0x0000000102022810 */ /* 0x000fe40007ffe0ff */
[----:B------:R-:W-:-:S03]  /*30c0*/  ISETP.GE.AND P2, PT, R4, RZ, PT ;  /* 0x000000ff0400720c */ /* 0x000fc60003f46270 */
[----:B------:R-:W-:Y:S01]  /*30d0*/  IMAD.MOV.U32 R9, RZ, RZ, R2 ;  /* 0x000000ffff097224 */ /* 0x000fe200078e0002 */
[----:B0-----:R-:W-:Y:S01]  /*30e0*/  IABS R2, R13 ;  /* 0x0000000d00027213 */ /* 0x001fe20000000000 */
[----:B-1----:R-:W-:Y:S02]  /*30f0*/  IMAD.MOV R19, RZ, RZ, -R7 ;  /* 0x000000ffff137224 */ /* 0x002fe400078e0a07 */
[----:B------:R-:W-:Y:S01]  /*3100*/  @!P5 IMAD.MOV R9, RZ, RZ, -R9 ;  /* 0x000000ffff09d224 */ /* 0x000fe200078e0a09 */
[----:B------:R-:W-:-:S04]  /*3110*/  ISETP.GT.U32.AND P5, PT, R15, R22, PT ;  /* 0x000000160f00720c */ /* 0x000fc80003fa4070 */
[----:B------:R-:W-:Y:S01]  /*3120*/  SEL R20, R10, R9, !P4 ;  /* 0x000000090a147207 */ /* 0x000fe20006000000 */
[----:B------:R-:W-:-:S03]  /*3130*/  IMAD R9, R19, R2, RZ ;  /* 0x0000000213097224 */ /* 0x000fc600078e02ff */
[----:B------:R-:W-:Y:S01]  /*3140*/  IABS R23, R20 ;  /* 0x0000001400177213 */ /* 0x000fe20000000000 */
[----:B------:R-:W-:-:S04]  /*3150*/  IMAD.HI.U32 R9, R7, R9, R6 ;  /* 0x0000000907097227 */ /* 0x000fc800078e0006 */
[----:B------:R-:W-:Y:S02]  /*3160*/  IMAD.IADD R7, R22, 0x1, -R15 ;  /* 0x0000000116077824 */ /* 0x000fe400078e0a0f */
[----:B------:R-:W-:-:S03]  /*3170*/  IMAD.HI.U32 R19, R9, R23, RZ ;  /* 0x0000001709137227 */ /* 0x000fc600078e00ff */
[----:B------:R-:W-:Y:S01]  /*3180*/  SEL R22, R7, R22, !P5 ;  /* 0x0000001607167207 */ /* 0x000fe20006800000 */
[----:B------:R-:W-:Y:S01]  /*3190*/  IMAD.MOV R6, RZ, RZ, -R19 ;  /* 0x000000ffff067224 */ /* 0x000fe200078e0a13 */
[----:B------:R-:W-:Y:S02]  /*31a0*/  ISETP.GE.AND P5, PT, R20, RZ, PT ;  /* 0x000000ff1400720c */ /* 0x000fe40003fa6270 */
[----:B------:R-:W-:Y:S01]  /*31b0*/  @!P2 IADD3 R22, PT, PT, -R22, RZ, RZ ;  /* 0x000000ff1616a210 */ /* 0x000fe20007ffe1ff */
[C---:B------:R-:W-:Y:S02]  /*31c0*/  IMAD R23, R2.reuse, R6, R23 ;  /* 0x0000000602177224 */ /* 0x040fe400078e0217 */
[----:B------:R-:W0:Y:S03]  /*31d0*/  @P1 LDC.64 R6, c[0x0][0x410] ;  /* 0x00010400ff061b82 */ /* 0x000e260000000a00 */
[----:B------:R-:W-:-:S13]  /*31e0*/  ISETP.GT.U32.AND P6, PT, R2, R23, PT ;  /* 0x000000170200720c */ /* 0x000fda0003fc4070 */
[--C-:B------:R-:W-:Y:S02]  /*31f0*/  @!P6 IMAD.IADD R23, R23, 0x1, -R2.reuse ;  /* 0x000000011717e824 */ /* 0x100fe400078e0a02 */
[----:B------:R-:W-:Y:S01]  /*3200*/  @!P6 VIADD R19, R19, 0x1 ;  /* 0x000000011313e836 */ /* 0x000fe20000000000 */
[----:B------:R-:W-:Y:S01]  /*3210*/  ISETP.GE.AND P6, PT, R17, RZ, PT ;  /* 0x000000ff1100720c */ /* 0x000fe20003fc6270 */
[----:B------:R-:W-:Y:S01]  /*3220*/  IMAD.IADD R4, R23, 0x1, -R2 ;  /* 0x0000000117047824 */ /* 0x000fe200078e0a02 */
[----:B------:R-:W-:-:S04]  /*3230*/  ISETP.GT.U32.AND P2, PT, R2, R23, PT ;  /* 0x000000170200720c */ /* 0x000fc80003f44070 */
[----:B------:R-:W-:Y:S02]  /*3240*/  SEL R27, R4, R23, !P2 ;  /* 0x00000017041b7207 */ /* 0x000fe40005000000 */
[----:B------:R-:W-:Y:S02]  /*3250*/  ISETP.NE.AND P2, PT, R13, RZ, PT ;  /* 0x000000ff0d00720c */ /* 0x000fe40003f45270 */
[----:B------:R-:W-:Y:S01]  /*3260*/  LOP3.LUT R4, RZ, R13, RZ, 0x33, !PT ;  /* 0x0000000dff047212 */ /* 0x000fe200078e33ff */
[----:B------:R-:W-:Y:S01]  /*3270*/  @!P5 IMAD.MOV R27, RZ, RZ, -R27 ;  /* 0x000000ffff1bd224 */ /* 0x000fe200078e0a1b */
[----:B------:R-:W-:-:S04]  /*3280*/  ISETP.GE.U32.AND P5, PT, R23, R2, PT ;  /* 0x000000021700720c */ /* 0x000fc80003fa6070 */
[----:B------:R-:W-:-:S05]  /*3290*/  SEL R23, R4, R27, !P2 ;  /* 0x0000001b04177207 */ /* 0x000fca0005000000 */
[----:B0-----:R-:W-:-:S05]  /*32a0*/  @P1 IMAD.WIDE R6, R23, 0x4, R6 ;  /* 0x0000000417061825 */ /* 0x001fca00078e0206 */
[----:B------:R0:W2:Y:S01]  /*32b0*/  @P1 LDG.E R27, desc[UR8][R6.64] ;  /* 0x00000008061b1981 */ /* 0x0000a2000c1e1900 */
[----:B------:R-:W-:Y:S01]  /*32c0*/  @P5 VIADD R19, R19, 0x1 ;  /* 0x0000000113135836 */ /* 0x000fe20000000000 */
[-C--:B------:R-:W-:Y:S01]  /*32d0*/  ISETP.GT.U32.AND P5, PT, R16, R25.reuse, PT ;  /* 0x000000191000720c */ /* 0x080fe20003fa4070 */
[----:B------:R-:W-:Y:S01]  /*32e0*/  IMAD.IADD R26, R25, 0x1, -R16 ;  /* 0x00000001191a7824 */ /* 0x000fe200078e0a10 */
[----:B------:R-:W0:Y:S01]  /*32f0*/  MUFU.RCP R24, R24 ;  /* 0x0000001800187308 */ /* 0x000e220000001000 */
[----:B------:R-:W-:Y:S01]  /*3300*/  IMAD.MOV.U32 R17, RZ, RZ, R14 ;  /* 0x000000ffff117224 */ /* 0x000fe200078e000e */
[----:B------:R-:W-:Y:S01]  /*3310*/  IADD3 R29, PT, PT, R18, -R14, RZ ;  /* 0x8000000e121d7210 */ /* 0x000fe20007ffe0ff */
[----:B------:R-:W-:Y:S01]  /*3320*/  IMAD R23, R23, UR10, RZ ;  /* 0x0000000a17177c24 */ /* 0x000fe2000f8e02ff */
[----:B------:R-:W-:Y:S01]  /*3330*/  SEL R25, R26, R25, !P5 ;  /* 0x000000191a197207 */ /* 0x000fe20006800000 */
[----:B------:R-:W-:Y:S01]  /*3340*/  UISETP.NE.U32.AND UP0, UPT, UR6, URZ, UPT ;  /* 0x000000ff0600728c */ /* 0x000fe2000bf05070 */
[----:B------:R-:W-:-:S02]  /*3350*/  ISETP.GE.AND P5, PT, R0, RZ, PT ;  /* 0x000000ff0000720c */ /* 0x000fc40003fa6270 */
[----:B------:R-:W-:Y:S01]  /*3360*/  LOP3.LUT R20, R20, R13, RZ, 0x3c, !PT ;  /* 0x0000000d14147212 */ /* 0x000fe200078e3cff */
[----:B------:R-:W-:Y:S01]  /*3370*/  @!P6 IMAD.MOV R25, RZ, RZ, -R25 ;  /* 0x000000ffff19e224 */ /* 0x000fe200078e0a19 */
[----:B------:R-:W-:Y:S01]  /*3380*/  ISETP.GT.U32.AND P6, PT, R17, R18, PT ;  /* 0x000000121100720c */ /* 0x000fe20003fc4070 */
[----:B------:R-:W-:Y:S01]  /*3390*/  UISETP.NE.AND.EX UP0, UPT, UR7, URZ, UPT, UP0 ;  /* 0x000000ff0700728c */ /* 0x000fe2000bf05300 */
[----:B------:R-:W-:Y:S02]  /*33a0*/  SEL R22, R11, R22, !P0 ;  /* 0x000000160b167207 */ /* 0x000fe40004000000 */
[----:B------:R-:W-:Y:S02]  /*33b0*/  SEL R29, R29, R18, !P6 ;  /* 0x000000121d1d7207 */ /* 0x000fe40007000000 */
[----:B------:R-:W-:Y:S01]  /*33c0*/  ISETP.GE.AND P6, PT, R20, RZ, PT ;  /* 0x000000ff1400720c */ /* 0x000fe20003fc6270 */
[----:B------:R-:W-:Y:S01]  /*33d0*/  IMAD R20, R22, UR12, RZ ;  /* 0x0000000c16147c24 */ /* 0x000fe2000f8e02ff */
[----:B------:R-:W-:Y:S01]  /*33e0*/  SEL R25, R10, R25, !P4 ;  /* 0x000000190a197207 */ /* 0x000fe20006000000 */
[----:B------:R-:W-:-:S02]  /*33f0*/  @!P5 IMAD.MOV R29, RZ, RZ, -R29 ;  /* 0x000000ffff1dd224 */ /* 0x000fc400078e0a1d */
[----:B0-----:R-:W-:Y:S02]  /*3400*/  VIADD R7, R24, 0xffffffe ;  /* 0x0ffffffe18077836 */ /* 0x001fe40000000000 */
[----:B------:R-:W-:Y:S01]  /*3410*/  IMAD R18, R25, UR11, RZ ;  /* 0x0000000b19127c24 */ /* 0x000fe2000f8e02ff */
[----:B------:R-:W-:-:S03]  /*3420*/  SEL R29, R12, R29, !P3 ;  /* 0x0000001d0c1d7207 */ /* 0x000fc60005800000 */
[----:B------:R-:W0:Y:S01]  /*3430*/  F2I.FTZ.U32.TRUNC.NTZ R7, R7 ;  /* 0x0000000700077305 */ /* 0x000e22000021f000 */
[----:B------:R-:W-:Y:S01]  /*3440*/  SHF.R.S32.HI R25, RZ, 0x1f, R18 ;  /* 0x0000001fff197819 */ /* 0x000fe20000011412 */
[----:B------:R-:W-:Y:S02]  /*3450*/  @!P6 IMAD.MOV R19, RZ, RZ, -R19 ;  /* 0x000000ffff13e224 */ /* 0x000fe400078e0a13 */
[----:B------:R-:W-:-:S03]  /*3460*/  IMAD R29, R29, UR13, RZ ;  /* 0x0000000d1d1d7c24 */ /* 0x000fc6000f8e02ff */
[----:B------:R-:W-:Y:S02]  /*3470*/  SEL R19, R4, R19, !P2 ;  /* 0x0000001304137207 */ /* 0x000fe40005000000 */
[--C-:B------:R-:W-:Y:S02]  /*3480*/  IADD3 R22, P5, P6, R18, R20, R29.reuse ;  /* 0x0000001412167210 */ /* 0x100fe40007ebe01d */
[----:B------:R-:W-:Y:S01]  /*3490*/  SHF.R.S32.HI R6, RZ, 0x1f, R29 ;  /* 0x0000001fff067819 */ /* 0x000fe2000001141d */
[----:B------:R-:W-:Y:S01]  /*34a0*/  IMAD R19, R19, UR4, RZ ;  /* 0x0000000413137c24 */ /* 0x000fe2000f8e02ff */
[----:B------:R-:W-:Y:S01]  /*34b0*/  SHF.R.S32.HI R20, RZ, 0x1f, R20 ;  /* 0x0000001fff147819 */ /* 0x000fe20000011414 */
[----:B------:R-:W-:Y:S01]  /*34c0*/  IMAD.MOV.U32 R29, RZ, RZ, RZ ;  /* 0x000000ffff1d7224 */ /* 0x000fe200078e00ff */
[----:B------:R-:W-:Y:S02]  /*34d0*/  SHF.R.S32.HI R18, RZ, 0x1f, R23 ;  /* 0x0000001fff127819 */ /* 0x000fe40000011417 */
[----:B------:R-:W-:Y:S01]  /*34e0*/  IADD3.X R6, PT, PT, R25, R20, R6, P5, P6 ;  /* 0x0000001419067210 */ /* 0x000fe20002fec406 */
[----:B0-----:R-:W-:Y:S01]  /*34f0*/  IMAD.MOV R20, RZ, RZ, -R7 ;  /* 0x000000ffff147224 */ /* 0x001fe200078e0a07 */
[----:B------:R-:W-:-:S02]  /*3500*/  IADD3 R22, P5, P6, R19, R22, R23 ;  /* 0x0000001613167210 */ /* 0x000fc40007ebe017 */
[----:B------:R-:W-:Y:S01]  /*3510*/  SHF.R.S32.HI R23, RZ, 0x1f, R19 ;  /* 0x0000001fff177819 */ /* 0x000fe20000011413 */
[----:B------:R-:W-:-:S03]  /*3520*/  IMAD.MOV.U32 R19, RZ, RZ, R20 ;  /* 0x000000ffff137224 */ /* 0x000fc600078e0014 */
[----:B------:R-:W-:Y:S01]  /*3530*/  IADD3.X R23, PT, PT, R23, R6, R18, P5, P6 ;  /* 0x0000000617177210 */ /* 0x000fe20002fec412 */
[----:B------:R-:W-:Y:S01]  /*3540*/  IMAD R19, R19, R14, RZ ;  /* 0x0000000e13137224 */ /* 0x000fe200078e02ff */
[----:B------:R-:W-:Y:S01]  /*3550*/  IADD3 R0, P5, PT, R5, R0, RZ ;  /* 0x0000000005007210 */ /* 0x000fe20007fbe0ff */
[----:B------:R-:W-:-:S03]  /*3560*/  IMAD.MOV.U32 R6, RZ, RZ, RZ ;  /* 0x000000ffff067224 */ /* 0x000fc600078e00ff */
[----:B------:R-:W-:Y:S01]  /*3570*/  IABS R20, R0 ;  /* 0x0000000000147213 */ /* 0x000fe20000000000 */
[----:B------:R-:W-:-:S04]  /*3580*/  IMAD.HI.U32 R18, R7, R19, R6 ;  /* 0x0000001307127227 */ /* 0x000fc800078e0006 */
[----:B------:R-:W-:-:S04]  /*3590*/  IMAD.MOV.U32 R7, RZ, RZ, R20 ;  /* 0x000000ffff077224 */ /* 0x000fc800078e0014 */
[----:B------:R-:W-:-:S05]  /*35a0*/  IMAD.HI.U32 R6, R18, R7, RZ ;  /* 0x0000000712067227 */ /* 0x000fca00078e00ff */
[----:B------:R-:W-:-:S05]  /*35b0*/  IADD3 R20, PT, PT, -R6, RZ, RZ ;  /* 0x000000ff06147210 */ /* 0x000fca0007ffe1ff */
[----:B------:R-:W-:Y:S01]  /*35c0*/  IMAD R20, R14, R20, R7 ;  /* 0x000000140e147224 */ /* 0x000fe200078e0207 */
[----:B------:R-:W-:-:S04]  /*35d0*/  LOP3.LUT R7, R0, UR17, RZ, 0x3c, !PT ;  /* 0x0000001100077c12 */ /* 0x000fc8000f8e3cff */
        /* <DEDUP_REMOVED lines=11> */
[----:B------:R-:W-:Y:S01]  /*3690*/  IMAD R24, R15, R6, R24 ;  /* 0x000000060f187224 */ /* 0x000fe200078e0218 */
[----:B------:R-:W-:-:S04]  /*36a0*/  LOP3.LUT R6, R19, UR18, RZ, 0x3c, !PT ;  /* 0x0000001213067c12 */ /* 0x000fc8000f8e3cff */
[----:B------:R-:W-:-:S13]  /*36b0*/  ISETP.GT.U32.AND P6, PT, R15, R24, PT ;  /* 0x000000180f00720c */ /* 0x000fda0003fc4070 */
[----:B------:R-:W-:Y:S02]  /*36c0*/  @!P6 IMAD.IADD R24, R24, 0x1, -R15 ;  /* 0x000000011818e824 */ /* 0x000fe400078e0a0f */
[----:B------:R-:W-:-:S03]  /*36d0*/  @!P6 VIADD R21, R21, 0x1 ;  /* 0x000000011515e836 */ /* 0x000fc60000000000 */
[----:B------:R-:W-:-:S13]  /*36e0*/  ISETP.GE.U32.AND P6, PT, R24, R15, PT ;  /* 0x0000000f1800720c */ /* 0x000fda0003fc6070 */
[----:B------:R-:W-:Y:S02]  /*36f0*/  @P6 IADD3 R21, PT, PT, R21, 0x1, RZ ;  /* 0x0000000115156810 */ /* 0x000fe40007ffe0ff */
        /* <DEDUP_REMOVED lines=16> */
[----:B------:R-:W-:Y:S01]  /*3800*/  IABS R8, R26 ;  /* 0x0000001a00087213 */ /* 0x000fe20000000000 */
[----:B--2---:R-:W-:-:S04]  /*3810*/  @P1 FADD.FTZ R29, RZ, R27 ;  /* 0x0000001bff1d1221 */ /* 0x004fc80000010000 */
[----:B------:R-:W-:Y:S01]  /*3820*/  IMAD.HI.U32 R27, R9, R8, RZ ;  /* 0x00000008091b7227 */ /* 0x000fe200078e00ff */
[----:B------:R-:W-:-:S04]  /*3830*/  LEA R6, P1, R22, UR14, 0x2 ;  /* 0x0000000e16067c11 */ /* 0x000fc8000f8210ff */
[----:B------:R-:W-:Y:S02]  /*3840*/  LEA.HI.X R7, R22, UR15, R23, 0x2, P1 ;  /* 0x0000000f16077c11 */ /* 0x000fe400088f1417 */
[----:B------:R-:W-:-:S03]  /*3850*/  IADD3 R23, PT, PT, -R27, RZ, RZ ;  /* 0x000000ff1b177210 */ /* 0x000fc60007ffe1ff */
[----:B------:R0:W-:Y:S02]  /*3860*/  STG.E desc[UR8][R6.64], R29 ;  /* 0x0000001d06007986 */ /* 0x0001e4000c101908 */
[----:B------:R-:W-:-:S05]  /*3870*/  IMAD R23, R2, R23, R8 ;  /* 0x0000001702177224 */ /* 0x000fca00078e0208 */
[----:B------:R-:W-:-:S13]  /*3880*/  ISETP.GT.U32.AND P6, PT, R2, R23, PT ;  /* 0x000000170200720c */ /* 0x000fda0003fc4070 */
[----:B------:R-:W-:-:S04]  /*3890*/  @!P6 IMAD.IADD R23, R23, 0x1, -R2 ;  /* 0x000000011717e824 */ /* 0x000fc800078e0a02 */
[----:B------:R-:W-:Y:S01]  /*38a0*/  IMAD.IADD R8, R23, 0x1, -R2 ;  /* 0x0000000117087824 */ /* 0x000fe200078e0a02 */
[----:B------:R-:W-:-:S04]  /*38b0*/  ISETP.GT.U32.AND P1, PT, R2, R23, PT ;  /* 0x000000170200720c */ /* 0x000fc80003f24070 */
[----:B------:R-:W-:Y:S02]  /*38c0*/  SEL R22, R8, R23, !P1 ;  /* 0x0000001708167207 */ /* 0x000fe40004800000 */
[----:B------:R-:W-:-:S13]  /*38d0*/  ISETP.GE.AND P1, PT, R26, RZ, PT ;  /* 0x000000ff1a00720c */ /* 0x000fda0003f26270 */
[----:B------:R-:W-:Y:S01]  /*38e0*/  @!P1 IMAD.MOV R22, RZ, RZ, -R22 ;  /* 0x000000ffff169224 */ /* 0x000fe200078e0a16 */
[----:B------:R-:W-:-:S04]  /*38f0*/  PLOP3.LUT P1, PT, PT, PT, UP0, 0x80, 0x8 ;  /* 0x000000000008781c */ /* 0x000fc80003f2f008 */
[----:B------:R-:W-:-:S09]  /*3900*/  SEL R22, R4, R22, !P2 ;  /* 0x0000001604167207 */ /* 0x000fd20005000000 */
[----:B------:R-:W1:Y:S02]  /*3910*/  @P1 LDC.64 R8, c[0x0][0x410] ;  /* 0x00010400ff081b82 */ /* 0x000e640000000a00 */
[----:B-1----:R-:W-:-:S06]  /*3920*/  @P1 IMAD.WIDE R8, R22, 0x4, R8 ;  /* 0x0000000416081825 */ /* 0x002fcc00078e0208 */
[----:B------:R1:W2:Y:S01]  /*3930*/  @P1 LDG.E R8, desc[UR8][R8.64] ;  /* 0x0000000808081981 */ /* 0x0002a2000c1e1900 */
[----:B------:R-:W-:Y:S01]  /*3940*/  @!P6 VIADD R27, R27, 0x1 ;  /* 0x000000011b1be836 */ /* 0x000fe20000000000 */
[----:B------:R-:W-:Y:S01]  /*3950*/  ISETP.GE.U32.AND P6, PT, R23, R2, PT ;  /* 0x000000021700720c */ /* 0x000fe20003fc6070 */
[----:B0-----:R-:W-:Y:S01]  /*3960*/  IMAD.IADD R7, R20, 0x1, -R14 ;  /* 0x0000000114077824 */ /* 0x001fe200078e0a0e */
[----:B------:R-:W-:Y:S01]  /*3970*/  LOP3.LUT R13, R26, R13, RZ, 0x3c, !PT ;  /* 0x0000000d1a0d7212 */ /* 0x000fe200078e3cff */
[----:B------:R-:W-:Y:S01]  /*3980*/  IMAD R22, R22, UR10, RZ ;  /* 0x0000000a16167c24 */ /* 0x000fe2000f8e02ff */
[----:B------:R-:W-:Y:S01]  /*3990*/  USHF.R.S32.HI UR19, URZ, 0x1f, UR5 ;  /* 0x0000001fff137899 */ /* 0x000fe20008011405 */
[----:B------:R-:W-:-:S08]  /*39a0*/  IMAD.X R3, RZ, RZ, R3, P5 ;  /* 0x000000ffff037224 */ /* 0x000fd000028e0603 */
[----:B------:R-:W-:Y:S01]  /*39b0*/  @P6 VIADD R27, R27, 0x1 ;  /* 0x000000011b1b6836 */ /* 0x000fe20000000000 */
[----:B------:R-:W-:Y:S01]  /*39c0*/  ISETP.GT.U32.AND P6, PT, R16, R25, PT ;  /* 0x000000191000720c */ /* 0x000fe20003fc4070 */
[----:B------:R-:W-:-:S05]  /*39d0*/  IMAD.IADD R16, R25, 0x1, -R16 ;  /* 0x0000000119107824 */ /* 0x000fca00078e0a10 */
[----:B------:R-:W-:Y:S02]  /*39e0*/  SEL R25, R16, R25, !P6 ;  /* 0x0000001910197207 */ /* 0x000fe40007000000 */
[----:B------:R-:W-:-:S13]  /*39f0*/  ISETP.GE.AND P6, PT, R21, RZ, PT ;  /* 0x000000ff1500720c */ /* 0x000fda0003fc6270 */
[----:B------:R-:W-:Y:S01]  /*3a00*/  @!P6 IMAD.MOV R25, RZ, RZ, -R25 ;  /* 0x000000ffff19e224 */ /* 0x000fe200078e0a19 */
[-C--:B------:R-:W-:Y:S02]  /*3a10*/  ISETP.GT.U32.AND P6, PT, R15, R24.reuse, PT ;  /* 0x000000180f00720c */ /* 0x080fe40003fc4070 */
[----:B------:R-:W-:Y:S02]  /*3a20*/  IADD3 R15, PT, PT, R24, -R15, RZ ;  /* 0x8000000f180f7210 */ /* 0x000fe40007ffe0ff */
[----:B------:R-:W-:Y:S02]  /*3a30*/  SEL R10, R10, R25, !P4 ;  /* 0x000000190a0a7207 */ /* 0x000fe40006000000 */
[----:B------:R-:W-:Y:S02]  /*3a40*/  SEL R24, R15, R24, !P6 ;  /* 0x000000180f187207 */ /* 0x000fe40007000000 */
[----:B------:R-:W-:Y:S01]  /*3a50*/  ISETP.GE.AND P6, PT, R19, RZ, PT ;  /* 0x000000ff1300720c */ /* 0x000fe20003fc6270 */
[----:B------:R-:W-:-:S05]  /*3a60*/  IMAD R10, R10, UR11, RZ ;  /* 0x0000000b0a0a7c24 */ /* 0x000fca000f8e02ff */
[----:B-1----:R-:W-:-:S07]  /*3a70*/  SHF.R.S32.HI R9, RZ, 0x1f, R10 ;  /* 0x0000001fff097819 */ /* 0x002fce000001140a */
[----:B------:R-:W-:Y:S01]  /*3a80*/  @!P6 IMAD.MOV R24, RZ, RZ, -R24 ;  /* 0x000000ffff18e224 */ /* 0x000fe200078e0a18 */
[----:B------:R-:W-:-:S04]  /*3a90*/  ISETP.GT.U32.AND P6, PT, R17, R20, PT ;  /* 0x000000141100720c */ /* 0x000fc80003fc4070 */
[----:B------:R-:W-:Y:S02]  /*3aa0*/  SEL R7, R7, R20, !P6 ;  /* 0x0000001407077207 */ /* 0x000fe40007000000 */
[----:B------:R-:W-:Y:S02]  /*3ab0*/  ISETP.GE.AND P6, PT, R0, RZ, PT ;  /* 0x000000ff0000720c */ /* 0x000fe40003fc6270 */
[----:B------:R-:W-:-:S05]  /*3ac0*/  SEL R11, R11, R24, !P0 ;  /* 0x000000180b0b7207 */ /* 0x000fca0004000000 */
[----:B------:R-:W-:-:S06]  /*3ad0*/  IMAD R11, R11, UR12, RZ ;  /* 0x0000000c0b0b7c24 */ /* 0x000fcc000f8e02ff */
[----:B------:R-:W-:Y:S01]  /*3ae0*/  @!P6 IMAD.MOV R7, RZ, RZ, -R7 ;  /* 0x000000ffff07e224 */ /* 0x000fe200078e0a07 */
[----:B------:R-:W-:-:S04]  /*3af0*/  ISETP.GE.AND P6, PT, R13, RZ, PT ;  /* 0x000000ff0d00720c */ /* 0x000fc80003fc6270 */
[----:B------:R-:W-:-:S05]  /*3b00*/  SEL R7, R12, R7, !P3 ;  /* 0x000000070c077207 */ /* 0x000fca0005800000 */
[----:B------:R-:W-:-:S04]  /*3b10*/  IMAD R7, R7, UR13, RZ ;  /* 0x0000000d07077c24 */ /* 0x000fc8000f8e02ff */
[----:B------:R-:W-:Y:S01]  /*3b20*/  @!P6 IMAD.MOV R27, RZ, RZ, -R27 ;  /* 0x000000ffff1be224 */ /* 0x000fe200078e0a1b */
[----:B------:R-:W-:-:S04]  /*3b30*/  SHF.R.S32.HI R2, RZ, 0x1f, R7 ;  /* 0x0000001fff027819 */ /* 0x000fc80000011407 */
        /* <DEDUP_REMOVED lines=12> */
[----:B------:R-:W-:-:S05]  /*3c00*/  IADD3 R0, P0, PT, R5, R0, RZ ;  /* 0x0000000005007210 */ /* 0x000fca0007f1e0ff */
[----:B------:R-:W-:Y:S01]  /*3c10*/  IMAD.X R3, RZ, RZ, R3, P0 ;  /* 0x000000ffff037224 */ /* 0x000fe200000e0603 */
[----:B------:R-:W-:-:S04]  /*3c20*/  ISETP.GE.U32.AND P0, PT, R0, UR5, PT ;  /* 0x0000000500007c0c */ /* 0x000fc8000bf06070 */
[----:B------:R-:W-:Y:S01]  /*3c30*/  ISETP.GE.AND.EX P0, PT, R3, UR19, PT, P0 ;  /* 0x0000001303007c0c */ /* 0x000fe2000bf06300 */
[----:B--2---:R-:W-:-:S05]  /*3c40*/  @P1 FADD.FTZ R9, RZ, R8 ;  /* 0x00000008ff091221 */ /* 0x004fca0000010000 */
[----:B------:R0:W-:Y:S07]  /*3c50*/  STG.E desc[UR8][R6.64], R9 ;  /* 0x0000000906007986 */ /* 0x0001ee000c101908 */
[----:B------:R-:W-:Y:S05]  /*3c60*/  @!P0 BRA `(.L_x_729) ;  /* 0xffffffec00ec8947 */ /* 0x000fea000383ffff */
[----:B------:R-:W-:Y:S05]  /*3c70*/  BSYNC.RECONVERGENT B0 ;  /* 0x0000000000007941 */ /* 0x000fea0003800200 */
.L_x_728:
[----:B------:R-:W-:Y:S05]  /*3c80*/  EXIT ;  /* 0x000000000000794d */ /* 0x000fea0003800000 */
.L_x_712:
[----:B------:R-:W0:Y:S02]  /*3c90*/  LDCU.64 UR6, c[0x0][0x410] ;  /* 0x00008200ff0677ac */ /* 0x000e240008000a00 */
[----:B0-----:R-:W-:-:S04]  /*3ca0*/  UISETP.NE.U32.AND UP0, UPT, UR6, URZ, UPT ;  /* 0x000000ff0600728c */ /* 0x001fc8000bf05070 */
[----:B------:R-:W-:-:S09]  /*3cb0*/  UISETP.NE.AND.EX UP0, UPT, UR7, URZ, UPT, UP0 ;  /* 0x000000ff0700728c */ /* 0x000fd2000bf05300 */
[----:B------:R-:W-:Y:S05]  /*3cc0*/  BRA.U UP0, `(.L_x_730) ;  /* 0x0000001900a07547 */ /* 0x000fea000b800000 */
        /* <DEDUP_REMOVED lines=27> */
[----:B------:R-:W-:Y:S02]  /*3e80*/  HFMA2 R13, -RZ, RZ, 0, 0 ;  /* 0x00000000ff0d7431 */ /* 0x000fe400000001ff */
        /* <DEDUP_REMOVED lines=10> */
.L_x_732:
[----:B------:R-:W-:-:S07]  /*3f30*/  MOV R2, 0x3f50 ;  /* 0x00003f5000027802 */ /* 0x000fce0000000f00 */
[----:B------:R-:W-:Y:S05]  /*3f40*/  CALL.REL.NOINC `($__internal_25_$__cuda_sm20_div_u64) ;  /* 0x0000003000d47944 */ /* 0x000fea0003c00000 */
[----:B------:R-:W-:Y:S02]  /*3f50*/  IMAD.MOV.U32 R12, RZ, RZ, R4 ;  /* 0x000000ffff0c7224 */ /* 0x000fe400078e0004 */
[----:B------:R-:W-:-:S07]  /*3f60*/  IMAD.MOV.U32 R13, RZ, RZ, R9 ;  /* 0x000000ffff0d7224 */ /* 0x000fce00078e0009 */
.L_x_733:
[----:B------:R-:W-:Y:S05]  /*3f70*/  BSYNC.RECONVERGENT B0 ;  /* 0x0000000000007941 */ /* 0x000fea0003800200 */
.L_x_731:
        /* <DEDUP_REMOVED lines=24> */
[----:B------:R-:W-:Y:S02]  /*4100*/  IMAD.MOV.U32 R2, RZ, RZ, R12 ;  /* 0x000000ffff027224 */ /* 0x000fe400078e000c */
[----:B------:R-:W-:Y:S02]  /*4110*/  IMAD.HI.U32 R13, R11, R13, R10 ;  /* 0x0000000d0b0d7227 */ /* 0x000fe400078e000a */
[----:B------:R-:W0:Y:S04]  /*4120*/  I2F.RP R12, R2 ;  /* 0x00000002000c7306 */ /* 0x000e280000209400 */
[----:B------:R-:W-:-:S05]  /*4130*/  IMAD.HI.U32 R11, R13, R6, RZ ;  /* 0x000000060d0b7227 */ /* 0x000fca00078e00ff */
[----:B------:R-:W-:-:S05]  /*4140*/  IADD3 R10, PT, PT, -R11, RZ, RZ ;  /* 0x000000ff0b0a7210 */ /* 0x000fca0007ffe1ff */
[C---:B------:R-:W-:Y:S01]  /*4150*/  IMAD R6, R3.reuse, R10, R6 ;  /* 0x0000000a03067224 */ /* 0x040fe200078e0206 */
[----:B0-----:R-:W0:Y:S04]  /*4160*/  MUFU.RCP R12, R12 ;  /* 0x0000000c000c7308 */ /* 0x001e280000001000 */
[----:B------:R-:W-:-:S13]  /*4170*/  ISETP.GT.U32.AND P1, PT, R3, R6, PT ;  /* 0x000000060300720c */ /* 0x000fda0003f24070 */
        /* <DEDUP_REMOVED lines=8> */
[----:B------:R-:W-:Y:S01]  /*4200*/  ISETP.GE.AND P3, PT, R3, RZ, PT ;  /* 0x000000ff0300720c */ /* 0x000fe20003f66270 */
[----:B0-----:R-:W-:-:S06]  /*4210*/  IMAD.MOV.U32 R14, RZ, RZ, RZ ;  /* 0x000000ffff0e7224 */ /* 0x001fcc00078e00ff */
[----:B------:R-:W-:Y:S02]  /*4220*/  @P2 VIADD R11, R11, 0x1 ;  /* 0x000000010b0b2836 */ /* 0x000fe40000000000 */
[----:B---3--:R-:W-:-:S04]  /*4230*/  IMAD.MOV R3, RZ, RZ, -R15 ;  /* 0x000000ffff037224 */ /* 0x008fc800078e0a0f */
[----:B------:R-:W-:Y:S01]  /*4240*/  @!P3 IMAD.MOV R11, RZ, RZ, -R11 ;  /* 0x000000ffff0bb224 */ /* 0x000fe200078e0a0b */
[----:B------:R-:W-:Y:S01]  /*4250*/  @!P1 LOP3.LUT R11, RZ, R9, RZ, 0x33, !PT ;  /* 0x00000009ff0b9212 */ /* 0x000fe200078e33ff */
[----:B------:R-:W-:-:S03]  /*4260*/  IMAD R3, R3, R2, RZ ;  /* 0x0000000203037224 */ /* 0x000fc600078e02ff */
[----:B------:R-:W-:Y:S01]  /*4270*/  IABS R10, R11 ;  /* 0x0000000b000a7213 */ /* 0x000fe20000000000 */
[----:B------:R-:W-:Y:S01]  /*4280*/  IMAD.HI.U32 R14, R15, R3, R14 ;  /* 0x000000030f0e7227 */ /* 0x000fe200078e000e */
[----:B-----5:R-:W-:Y:S02]  /*4290*/  IABS R12, R6 ;  /* 0x00000006000c7213 */ /* 0x020fe40000000000 */
[----:B------:R-:W-:Y:S02]  /*42a0*/  MOV R3, R10 ;  /* 0x0000000a00037202 */ /* 0x000fe40000000f00 */
        /* <DEDUP_REMOVED lines=11> */
[----:B------:R-:W-:Y:S02]  /*4360*/  ISETP.GE.U32.AND P1, PT, R3, R2, PT ;  /* 0x000000020300720c */ /* 0x000fe40003f26070 */
[----:B------:R-:W-:Y:S01]  /*4370*/  LOP3.LUT R2, R11, R4, RZ, 0x3c, !PT ;  /* 0x000000040b027212 */ /* 0x000fe200078e3cff */
[----:B------:R3:W0:Y:S03]  /*4380*/  F2I.FTZ.U32.TRUNC.NTZ R3, R14 ;  /* 0x0000000e00037305 */ /* 0x000626000021f000 */
[----:B------:R-:W-:Y:S01]  /*4390*/  ISETP.GE.AND P3, PT, R2, RZ, PT ;  /* 0x000000ff0200720c */ /* 0x000fe20003f66270 */
[----:B------:R-:W-:Y:S01]  /*43a0*/  HFMA2 R2, -RZ, RZ, 0, 0 ;  /* 0x00000000ff027431 */ /* 0x000fe200000001ff */
[----:B---3--:R-:W-:-:S05]  /*43b0*/  IABS R14, R10 ;  /* 0x0000000a000e7213 */ /* 0x008fca0000000000 */
[----:B------:R-:W-:Y:S02]  /*43c0*/  @P1 VIADD R13, R13, 0x1 ;  /* 0x000000010d0d1836 */ /* 0x000fe40000000000 */
[----:B0-----:R-:W-:-:S04]  /*43d0*/  IMAD.MOV R15, RZ, RZ, -R3 ;  /* 0x000000ffff0f7224 */ /* 0x001fc800078e0a03 */
        /* <DEDUP_REMOVED lines=10> */
[----:B------:R-:W-:Y:S01]  /*4480*/  LOP3.LUT R2, R13, R6, RZ, 0x3c, !PT ;  /* 0x000000060d027212 */ /* 0x000fe200078e3cff */
[----:B0-----:R-:W0:Y:S03]  /*4490*/  MUFU.RCP R16, R16 ;  /* 0x0000001000107308 */ /* 0x001e260000001000 */
[----:B------:R-:W-:Y:S02]  /*44a0*/  ISETP.GT.U32.AND P2, PT, R12, R3, PT ;  /* 0x000000030c00720c */ /* 0x000fe40003f44070 */
[----:B------:R-:W-:Y:S01]  /*44b0*/  ISETP.GE.AND P3, PT, R2, RZ, PT ;  /* 0x000000ff0200720c */ /* 0x000fe20003f66270 */
[----:B------:R-:W-:-:S10]  /*44c0*/  IMAD.MOV.U32 R2, RZ, RZ, RZ ;  /* 0x000000ffff027224 */ /* 0x000fd400078e00ff */
[----:B------:R-:W-:Y:S02]  /*44d0*/  @!P2 IMAD.IADD R3, R3, 0x1, -R12 ;  /* 0x000000010303a824 */ /* 0x000fe400078e0a0c */
[----:B------:R-:W-:Y:S01]  /*44e0*/  @!P2 VIADD R15, R15, 0x1 ;  /* 0x000000010f0fa836 */ /* 0x000fe20000000000 */
[----:B------:R-:W-:Y:S01]  /*44f0*/  ISETP.NE.AND P2, PT, R6, RZ, PT ;  /* 0x000000ff0600720c */ /* 0x000fe20003f45270 */
[----:B0-----:R-:W-:Y:S01]  /*4500*/  VIADD R17, R16, 0xffffffe ;  /* 0x0ffffffe10117836 */ /* 0x001fe20000000000 */
[----:B------:R-:W-:-:S03]  /*4510*/  ISETP.GE.U32.AND P1, PT, R3, R12, PT ;  /* 0x0000000c0300720c */ /* 0x000fc60003f26070 */
[----:B------:R-:W0:Y:S10]  /*4520*/  F2I.FTZ.U32.TRUNC.NTZ R3, R17 ;  /* 0x0000001100037305 */ /* 0x000e34000021f000 */
[----:B------:R-:W-:-:S04]  /*4530*/  @P1 VIADD R15, R15, 0x1 ;  /* 0x000000010f0f1836 */ /* 0x000fc80000000000 */
[----:B------:R-:W-:Y:S01]  /*4540*/  @!P3 IMAD.MOV R15, RZ, RZ, -R15 ;  /* 0x000000ffff0fb224 */ /* 0x000fe200078e0a0f */
[----:B0-----:R-:W-:Y:S02]  /*4550*/  IADD3 R19, PT, PT, RZ, -R3, RZ ;  /* 0x80000003ff137210 */ /* 0x001fe40007ffe0ff */
        /* <DEDUP_REMOVED lines=45> */
.L_x_735:
[----:B------:R-:W-:Y:S05]  /*4830*/  BSYNC.RECONVERGENT B0 ;  /* 0x0000000000007941 */ /* 0x000fea0003800200 */
.L_x_734:
[----:B------:R-:W-:Y:S05]  /*4840*/  @!P0 EXIT ;  /* 0x000000000000894d */ /* 0x000fea0003800000 */
[----:B------:R-:W0:Y:S01]  /*4850*/  LDC R2, c[0x0][0x3c8] ;  /* 0x0000f200ff027b82 */ /* 0x000e220000000800 */
        /* <DEDUP_REMOVED lines=12> */
.L_x_736:
        /* <DEDUP_REMOVED lines=10> */
[----:B------:R-:W-:-:S05]  /*49c0*/  IMAD R15, R14, R4, R15 ;  /* 0x000000040e0f7224 */ /* 0x000fca00078e020f */
[----:B------:R-:W-:Y:S02]  /*49d0*/  ISETP.GT.U32.AND P5, PT, R10, R15, PT ;  /* 0x0000000f0a00720c */ /* 0x000fe40003fa4070 */
[----:B0-----:R-:W0:Y:S11]  /*49e0*/  MUFU.RCP R8, R8 ;  /* 0x0000000800087308 */ /* 0x001e360000001000 */
[----:B------:R-:W-:Y:S01]  /*49f0*/  @!P5 IMAD.IADD R15, R15, 0x1, -R14 ;  /* 0x000000010f0fd824 */ /* 0x000fe200078e0a0e */
[----:B------:R-:W-:-:S02]  /*4a00*/  @!P5 IADD3 R9, PT, PT, R9, 0x1, RZ ;  /* 0x000000010909d810 */ /* 0x000fc40007ffe0ff */
[----:B------:R-:W-:Y:S02]  /*4a10*/  ISETP.NE.AND P5, PT, R13, RZ, PT ;  /* 0x000000ff0d00720c */ /* 0x000fe40003fa5270 */
[----:B------:R-:W-:Y:S01]  /*4a20*/  ISETP.GE.U32.AND P4, PT, R15, R10, PT ;  /* 0x0000000a0f00720c */ /* 0x000fe20003f86070 */
[----:B------:R-:W-:Y:S02]  /*4a30*/  IMAD.MOV.U32 R10, RZ, RZ, R14 ;  /* 0x000000ffff0a7224 */ /* 0x000fe400078e000e */
[----:B0-----:R-:W-:Y:S01]  /*4a40*/  VIADD R6, R8, 0xffffffe ;  /* 0x0ffffffe08067836 */ /* 0x001fe20000000000 */
[----:B-1----:R-:W-:-:S03]  /*4a50*/  IABS R8, R11 ;  /* 0x0000000b00087213 */ /* 0x002fc60000000000 */
[----:B------:R0:W1:Y:S06]  /*4a60*/  F2I.FTZ.U32.TRUNC.NTZ R7, R6 ;  /* 0x0000000600077305 */ /* 0x00006c000021f000 */
[----:B------:R-:W-:Y:S02]  /*4a70*/  @P4 VIADD R9, R9, 0x1 ;  /* 0x0000000109094836 */ /* 0x000fe40000000000 */
[----:B------:R-:W2:Y:S01]  /*4a80*/  I2F.RP R17, R8 ;  /* 0x0000000800117306 */ /* 0x000ea20000209400 */
[----:B0-----:R-:W-:Y:S02]  /*4a90*/  HFMA2 R6, -RZ, RZ, 0, 0 ;  /* 0x00000000ff067431 */ /* 0x001fe400000001ff */
[----:B-1----:R-:W-:-:S04]  /*4aa0*/  IMAD.MOV R19, RZ, RZ, -R7 ;  /* 0x000000ffff137224 */ /* 0x002fc800078e0a07 */
[----:B------:R-:W-:-:S04]  /*4ab0*/  IMAD R19, R19, R14, RZ ;  /* 0x0000000e13137224 */ /* 0x000fc800078e02ff */
[----:B------:R-:W-:Y:S01]  /*4ac0*/  IMAD.HI.U32 R4, R7, R19, R6 ;  /* 0x0000001307047227 */ /* 0x000fe200078e0006 */
[----:B--2---:R-:W0:Y:S03]  /*4ad0*/  MUFU.RCP R17, R17 ;  /* 0x0000001100117308 */ /* 0x004e260000001000 */
[----:B------:R-:W-:Y:S02]  /*4ae0*/  IMAD.MOV.U32 R7, RZ, RZ, R12 ;  /* 0x000000ffff077224 */ /* 0x000fe400078e000c */
[----:B------:R-:W1:Y:S02]  /*4af0*/  LDC R12, c[0x0][0x3c0] ;  /* 0x0000f000ff0c7b82 */ /* 0x000e640000000800 */
[----:B------:R-:W-:-:S04]  /*4b00*/  IMAD.HI.U32 R16, R4, R7, RZ ;  /* 0x0000000704107227 */ /* 0x000fc800078e00ff */
[----:B------:R-:W-:-:S04]  /*4b10*/  IMAD.MOV R6, RZ, RZ, -R16 ;  /* 0x000000ffff067224 */ /* 0x000fc800078e0a10 */
[----:B------:R-:W-:Y:S01]  /*4b20*/  IMAD R15, R14, R6, R7 ;  /* 0x000000060e0f7224 */ /* 0x000fe200078e0207 */
[----:B------:R-:W-:Y:S01]  /*4b30*/  LOP3.LUT R6, R0, R13, RZ, 0x3c, !PT ;  /* 0x0000000d00067212 */ /* 0x000fe200078e3cff */
[----:B0-----:R-:W-:-:S03]  /*4b40*/  VIADD R7, R17, 0xffffffe ;  /* 0x0ffffffe11077836 */ /* 0x001fc60000000000 */
[----:B------:R-:W-:Y:S02]  /*4b50*/  ISETP.GT.U32.AND P6, PT, R10, R15, PT ;  /* 0x0000000f0a00720c */ /* 0x000fe40003fc4070 */
[----:B------:R-:W-:Y:S01]  /*4b60*/  ISETP.GE.AND P2, PT, R6, RZ, PT ;  /* 0x000000ff0600720c */ /* 0x000fe20003f46270 */
[----:B------:R-:W0:Y:S01]  /*4b70*/  F2I.FTZ.U32.TRUNC.NTZ R7, R7 ;  /* 0x0000000700077305 */ /* 0x000e22000021f000 */
[----:B------:R-:W-:Y:S02]  /*4b80*/  LOP3.LUT R6, RZ, R13, RZ, 0x33, !PT ;  /* 0x0000000dff067212 */ /* 0x000fe400078e33ff */
[----:B-1----:R-:W-:-:S07]  /*4b90*/  IABS R18, R12 ;  /* 0x0000000c00127213 */ /* 0x002fce0000000000 */
[----:B------:R-:W-:Y:S01]  /*4ba0*/  @!P6 IMAD.IADD R15, R15, 0x1, -R14 ;  /* 0x000000010f0fe824 */ /* 0x000fe200078e0a0e */
[----:B------:R-:W-:Y:S01]  /*4bb0*/  LOP3.LUT R14, R2, R13, RZ, 0x3c, !PT ;  /* 0x0000000d020e7212 */ /* 0x000fe200078e3cff */
[----:B------:R-:W-:Y:S01]  /*4bc0*/  @!P6 VIADD R16, R16, 0x1 ;  /* 0x000000011010e836 */ /* 0x000fe20000000000 */
[----:B------:R-:W1:Y:S01]  /*4bd0*/  I2F.RP R20, R18 ;  /* 0x0000001200147306 */ /* 0x000e620000209400 */
[----:B------:R-:W-:Y:S01]  /*4be0*/  @!P2 IMAD.MOV R9, RZ, RZ, -R9 ;  /* 0x000000ffff09a224 */ /* 0x000fe200078e0a09 */
[----:B------:R-:W-:Y:S01]  /*4bf0*/  ISETP.GE.U32.AND P3, PT, R15, R10, PT ;  /* 0x0000000a0f00720c */ /* 0x000fe20003f66070 */
[----:B0-----:R-:W-:Y:S01]  /*4c00*/  IMAD.MOV R15, RZ, RZ, -R7 ;  /* 0x000000ffff0f7224 */ /* 0x001fe200078e0a07 */
[----:B------:R-:W-:-:S04]  /*4c10*/  ISETP.GE.AND P1, PT, R14, RZ, PT ;  /* 0x000000ff0e00720c */ /* 0x000fc80003f26270 */
[----:B------:R-:W0:Y:S07]  /*4c20*/  I2F.RP R21, R18 ;  /* 0x0000001200157306 */ /* 0x000e2e0000209400 */
[----:B------:R-:W-:Y:S01]  /*4c30*/  @P3 VIADD R16, R16, 0x1 ;  /* 0x0000000110103836 */ /* 0x000fe20000000000 */
[----:B-1----:R-:W1:Y:S03]  /*4c40*/  MUFU.RCP R20, R20 ;  /* 0x0000001400147308 */ /* 0x002e660000001000 */
[----:B------:R-:W-:Y:S01]  /*4c50*/  IMAD.MOV.U32 R14, RZ, RZ, R16 ;  /* 0x000000ffff0e7224 */ /* 0x000fe200078e0010 */
[----:B------:R-:W-:Y:S01]  /*4c60*/  SEL R16, R6, R9, !P5 ;  /* 0x0000000906107207 */ /* 0x000fe20006800000 */
[----:B------:R-:W-:-:S03]  /*4c70*/  IMAD R9, R15, R8, RZ ;  /* 0x000000080f097224 */ /* 0x000fc600078e02ff */
[----:B------:R-:W-:Y:S01]  /*4c80*/  @!P1 IADD3 R14, PT, PT, -R14, RZ, RZ ;  /* 0x000000ff0e0e9210 */ /* 0x000fe20007ffe1ff */
[----:B0-----:R-:W0:Y:S01]  /*4c90*/  MUFU.RCP R21, R21 ;  /* 0x0000001500157308 */ /* 0x001e220000001000 */
[----:B------:R-:W-:Y:S02]  /*4ca0*/  IABS R15, R16 ;  /* 0x00000010000f7213 */ /* 0x000fe40000000000 */
[----:B------:R-:W-:Y:S01]  /*4cb0*/  SEL R14, R6, R14, !P5 ;  /* 0x0000000e060e7207 */ /* 0x000fe20006800000 */
[----:B------:R-:W-:-:S03]  /*4cc0*/  IMAD.MOV.U32 R6, RZ, RZ, RZ ;  /* 0x000000ffff067224 */ /* 0x000fc600078e00ff */
[----:B------:R-:W-:Y:S01]  /*4cd0*/  IABS R19, R14 ;  /* 0x0000000e00137213 */ /* 0x000fe20000000000 */
[----:B------:R-:W-:-:S04]  /*4ce0*/  IMAD.HI.U32 R6, R7, R9, R6 ;  /* 0x0000000907067227 */ /* 0x000fc800078e0006 */
[----:B------:R-:W-:-:S04]  /*4cf0*/  IMAD.MOV.U32 R7, RZ, RZ, R15 ;  /* 0x000000ffff077224 */ /* 0x000fc800078e000f */
[----:B------:R-:W-:-:S04]  /*4d00*/  IMAD.HI.U32 R17, R6, R7, RZ ;  /* 0x0000000706117227 */ /* 0x000fc800078e00ff */
[----:B------:R-:W-:-:S04]  /*4d10*/  IMAD.HI.U32 R6, R6, R19, RZ ;  /* 0x0000001306067227 */ /* 0x000fc800078e00ff */
[----:B------:R-:W-:Y:S02]  /*4d20*/  IMAD.MOV R9, RZ, RZ, -R17 ;  /* 0x000000ffff097224 */ /* 0x000fe400078e0a11 */
[----:B------:R-:W-:Y:S02]  /*4d30*/  IMAD.MOV R15, RZ, RZ, -R6 ;  /* 0x000000ffff0f7224 */ /* 0x000fe400078e0a06 */
[C---:B------:R-:W-:Y:S02]  /*4d40*/  IMAD R7, R8.reuse, R9, R7 ;  /* 0x0000000908077224 */ /* 0x040fe400078e0207 */
[----:B------:R-:W-:Y:S02]  /*4d50*/  IMAD R19, R8, R15, R19 ;  /* 0x0000000f08137224 */ /* 0x000fe400078e0213 */
[----:B-1----:R-:W-:Y:S01]  /*4d60*/  VIADD R9, R20, 0xffffffe ;  /* 0x0ffffffe14097836 */ /* 0x002fe20000000000 */
[C---:B------:R-:W-:Y:S01]  /*4d70*/  ISETP.GT.U32.AND P5, PT, R8.reuse, R7, PT ;  /* 0x000000070800720c */ /* 0x040fe20003fa4070 */
[----:B------:R-:W1:Y:S01]  /*4d80*/  LDC R15, c[0x0][0x3bc] ;  /* 0x0000ef00ff0f7b82 */ /* 0x000e620000000800 */
[----:B------:R-:W-:Y:S01]  /*4d90*/  ISETP.GT.U32.AND P6, PT, R8, R19, PT ;  /* 0x000000130800720c */ /* 0x000fe20003fc4070 */
[----:B0-----:R-:W-:-:S02]  /*4da0*/  VIADD R20, R21, 0xffffffe ;  /* 0x0ffffffe15147836 */ /* 0x001fc40000000000 */
[----:B------:R-:W0:Y:S08]  /*4db0*/  F2I.FTZ.U32.TRUNC.NTZ R9, R9 ;  /* 0x0000000900097305 */ /* 0x000e30000021f000 */
[----:B------:R-:W-:Y:S02]  /*4dc0*/  @!P5 IMAD.IADD R7, R7, 0x1, -R8 ;  /* 0x000000010707d824 */ /* 0x000fe400078e0a08 */
[-C--:B------:R-:W-:Y:S01]  /*4dd0*/  @!P6 IADD3 R19, PT, PT, R19, -R8.reuse, RZ ;  /* 0x800000081313e210 */ /* 0x080fe20007ffe0ff */
[----:B------:R-:W-:Y:S01]  /*4de0*/  @!P5 VIADD R17, R17, 0x1 ;  /* 0x000000011111d836 */ /* 0x000fe20000000000 */
[----:B------:R-:W-:Y:S01]  /*4df0*/  ISETP.NE.AND P5, PT, R11, RZ, PT ;  /* 0x000000ff0b00720c */ /* 0x000fe20003fa5270 */
[----:B------:R-:W-:Y:S01]  /*4e00*/  @!P6 VIADD R6, R6, 0x1 ;  /* 0x000000010606e836 */ /* 0x000fe20000000000 */
[-C--:B------:R-:W-:Y:S01]  /*4e10*/  ISETP.GE.U32.AND P4, PT, R7, R8.reuse, PT ;  /* 0x000000080700720c */ /* 0x080fe20003f86070 */
[----:B0-----:R-:W-:Y:S01]  /*4e20*/  IMAD.MOV R21, RZ, RZ, -R9 ;  /* 0x000000ffff157224 */ /* 0x001fe200078e0a09 */
[----:B------:R-:W-:Y:S01]  /*4e30*/  ISETP.GE.U32.AND P3, PT, R19, R8, PT ;  /* 0x000000081300720c */ /* 0x000fe20003f66070 */
[----:B------:R0:W2:Y:S01]  /*4e40*/  F2I.FTZ.U32.TRUNC.NTZ R7, R20 ;  /* 0x0000001400077305 */ /* 0x0000a2000021f000 */
[-C--:B------:R-:W-:Y:S01]  /*4e50*/  LOP3.LUT R8, R16, R11.reuse, RZ, 0x3c, !PT ;  /* 0x0000000b10087212 */ /* 0x080fe200078e3cff */
[----:B------:R-:W-:Y:S01]  /*4e60*/  IMAD R21, R21, R18, RZ ;  /* 0x0000001215157224 */ /* 0x000fe200078e02ff */
[----:B------:R-:W-:-:S02]  /*4e70*/  LOP3.LUT R19, R14, R11, RZ, 0x3c, !PT ;  /* 0x0000000b0e137212 */ /* 0x000fc400078e3cff */
[----:B------:R-:W-:Y:S01]  /*4e80*/  ISETP.GE.AND P2, PT, R8, RZ, PT ;  /* 0x000000ff0800720c */ /* 0x000fe20003f46270 */
[----:B------:R-:W-:Y:S01]  /*4e90*/  IMAD.MOV.U32 R8, RZ, RZ, RZ ;  /* 0x000000ffff087224 */ /* 0x000fe200078e00ff */
[----:B------:R-:W-:Y:S02]  /*4ea0*/  ISETP.GE.AND P1, PT, R19, RZ, PT ;  /* 0x000000ff1300720c */ /* 0x000fe40003f26270 */
[----:B------:R-:W-:Y:S01]  /*4eb0*/  LOP3.LUT R19, RZ, R11, RZ, 0x33, !PT ;  /* 0x0000000bff137212 */ /* 0x000fe200078e33ff */
[----:B------:R-:W-:Y:S01]  /*4ec0*/  @P4 VIADD R17, R17, 0x1 ;  /* 0x0000000111114836 */ /* 0x000fe20000000000 */
[----:B-1----:R-:W-:Y:S01]  /*4ed0*/  IABS R22, R15 ;  /* 0x0000000f00167213 */ /* 0x002fe20000000000 */
[----:B------:R-:W-:Y:S02]  /*4ee0*/  @P3 VIADD R6, R6, 0x1 ;  /* 0x0000000106063836 */ /* 0x000fe40000000000 */
[----:B0-----:R-:W-:Y:S01]  /*4ef0*/  IMAD.HI.U32 R20, R9, R21, R8 ;  /* 0x0000001509147227 */ /* 0x001fe200078e0008 */
[----:B--2---:R-:W-:-:S03]  /*4f00*/  IADD3 R23, PT, PT, RZ, -R7, RZ ;  /* 0x80000007ff177210 */ /* 0x004fc60007ffe0ff */
[----:B------:R-:W-:Y:S02]  /*4f10*/  @!P2 IMAD.MOV R17, RZ, RZ, -R17 ;  /* 0x000000ffff11a224 */ /* 0x000fe400078e0a11 */
[----:B------:R-:W-:Y:S02]  /*4f20*/  @!P1 IMAD.MOV R6, RZ, RZ, -R6 ;  /* 0x000000ffff069224 */ /* 0x000fe400078e0a06 */
[----:B------:R-:W-:Y:S01]  /*4f30*/  IMAD R9, R23, R18, RZ ;  /* 0x0000001217097224 */ /* 0x000fe200078e02ff */
[C---:B------:R-:W-:Y:S01]  /*4f40*/  SEL R17, R19.reuse, R17, !P5 ;  /* 0x0000001113117207 */ /* 0x040fe20006800000 */
[----:B------:R-:W-:Y:S01]  /*4f50*/  IMAD.MOV.U32 R8, RZ, RZ, R22 ;  /* 0x000000ffff087224 */ /* 0x000fe200078e0016 */
[----:B------:R-:W-:Y:S01]  /*4f60*/  SEL R19, R19, R6, !P5 ;  /* 0x0000000613137207 */ /* 0x000fe20006800000 */
[----:B------:R-:W-:Y:S01]  /*4f70*/  IMAD.MOV.U32 R6, RZ, RZ, RZ ;  /* 0x000000ffff067224 */ /* 0x000fe200078e00ff */
[----:B------:R-:W-:Y:S01]  /*4f80*/  IABS R21, R17 ;  /* 0x0000001100157213 */ /* 0x000fe20000000000 */
[----:B------:R-:W0:Y:S01]  /*4f90*/  I2F.RP R23, R8 ;  /* 0x0000000800177306 */ /* 0x000e220000209400 */
[----:B------:R-:W-:Y:S01]  /*4fa0*/  IABS R22, R19 ;  /* 0x0000001300167213 */ /* 0x000fe20000000000 */
[----:B------:R-:W-:-:S04]  /*4fb0*/  IMAD.HI.U32 R6, R7, R9, R6 ;  /* 0x0000000907067227 */ /* 0x000fc800078e0006 */
[----:B------:R-:W-:Y:S01]  /*4fc0*/  IMAD.MOV.U32 R7, RZ, RZ, R21 ;  /* 0x000000ffff077224 */ /* 0x000fe200078e0015 */
[----:B------:R-:W-:-:S03]  /*4fd0*/  MOV R21, R22 ;  /* 0x0000001600157202 */ /* 0x000fc60000000f00 */
[----:B------:R-:W-:-:S04]  /*4fe0*/  IMAD.HI.U32 R9, R20, R7, RZ ;  /* 0x0000000714097227 */ /* 0x000fc800078e00ff */
[----:B------:R-:W-:Y:S01]  /*4ff0*/  IMAD.HI.U32 R6, R6, R21, RZ ;  /* 0x0000001506067227 */ /* 0x000fe200078e00ff */
[----:B0-----:R-:W0:Y:S03]  /*5000*/  MUFU.RCP R23, R23 ;  /* 0x0000001700177308 */ /* 0x001e260000001000 */
[----:B------:R-:W-:Y:S02]  /*5010*/  IMAD.MOV R20, RZ, RZ, -R9 ;  /* 0x000000ffff147224 */ /* 0x000fe400078e0a09 */
        /* <DEDUP_REMOVED lines=16> */
[----:B------:R-:W-:-:S02]  /*5120*/  LOP3.LUT R21, RZ, R12, RZ, 0x33, !PT ;  /* 0x0000000cff157212 */ /* 0x000fc400078e33ff */
[----:B------:R-:W-:Y:S02]  /*5130*/  ISETP.GE.AND P2, PT, R18, RZ, PT ;  /* 0x000000ff1200720c */ /* 0x000fe40003f46270 */
[----:B------:R-:W-:-:S03]  /*5140*/  LOP3.LUT R18, RZ, R12, RZ, 0x33, !PT ;  /* 0x0000000cff127212 */ /* 0x000fc600078e33ff */
[----:B------:R-:W-:Y:S01]  /*5150*/  @P3 VIADD R9, R9, 0x1 ;  /* 0x0000000109093836 */ /* 0x000fe20000000000 */
[----:B------:R-:W-:Y:S01]  /*5160*/  ISETP.NE.AND P3, PT, R12, RZ, PT ;  /* 0x000000ff0c00720c */ /* 0x000fe20003f65270 */
[----:B------:R-:W-:Y:S02]  /*5170*/  @P4 VIADD R6, R6, 0x1 ;  /* 0x0000000106064836 */ /* 0x000fe40000000000 */
[----:B0-----:R-:W-:Y:S02]  /*5180*/  IMAD.MOV R23, RZ, RZ, -R7 ;  /* 0x000000ffff177224 */ /* 0x001fe400078e0a07 */
[----:B------:R-:W-:Y:S02]  /*5190*/  @!P1 IMAD.MOV R6, RZ, RZ, -R6 ;  /* 0x000000ffff069224 */ /* 0x000fe400078e0a06 */
[----:B------:R-:W-:-:S03]  /*51a0*/  @!P2 IMAD.MOV R9, RZ, RZ, -R9 ;  /* 0x000000ffff09a224 */ /* 0x000fc600078e0a09 */
[----:B------:R-:W-:Y:S01]  /*51b0*/  SEL R20, R21, R6, !P3 ;  /* 0x0000000615147207 */ /* 0x000fe20005800000 */
[----:B------:R-:W-:Y:S01]  /*51c0*/  IMAD.MOV.U32 R6, RZ, RZ, RZ ;  /* 0x000000ffff067224 */ /* 0x000fe200078e00ff */
[----:B------:R-:W-:Y:S01]  /*51d0*/  SEL R18, R18, R9, !P3 ;  /* 0x0000000912127207 */ /* 0x000fe20005800000 */
[----:B------:R-:W-:Y:S01]  /*51e0*/  IMAD R9, R23, R8, RZ ;  /* 0x0000000817097224 */ /* 0x000fe200078e02ff */
[----:B------:R-:W-:Y:S02]  /*51f0*/  IABS R23, R20 ;  /* 0x0000001400177213 */ /* 0x000fe40000000000 */
[----:B------:R-:W-:Y:S01]  /*5200*/  IABS R21, R18 ;  /* 0x0000001200157213 */ /* 0x000fe20000000000 */
[----:B------:R-:W-:-:S03]  /*5210*/  IMAD.HI.U32 R22, R7, R9, R6 ;  /* 0x0000000907167227 */ /* 0x000fc600078e0006 */
[----:B------:R-:W-:-:S03]  /*5220*/  MOV R7, R21 ;  /* 0x0000001500077202 */ /* 0x000fc60000000f00 */
[----:B------:R-:W-:-:S04]  /*5230*/  IMAD.HI.U32 R9, R22, R23, RZ ;  /* 0x0000001716097227 */ /* 0x000fc800078e00ff */
[----:B------:R-:W-:-:S04]  /*5240*/  IMAD.HI.U32 R6, R22, R7, RZ ;  /* 0x0000000716067227 */ /* 0x000fc800078e00ff */
[----:B------:R-:W-:Y:S02]  /*5250*/  IMAD.MOV R21, RZ, RZ, -R6 ;  /* 0x000000ffff157224 */ /* 0x000fe400078e0a06 */
[----:B------:R-:W-:Y:S02]  /*5260*/  IMAD.MOV R22, RZ, RZ, -R9 ;  /* 0x000000ffff167224 */ /* 0x000fe400078e0a09 */
[C---:B------:R-:W-:Y:S02]  /*5270*/  IMAD R7, R8.reuse, R21, R7 ;  /* 0x0000001508077224 */ /* 0x040fe400078e0207 */
[C---:B------:R-:W-:Y:S02]  /*5280*/  IMAD R21, R8.reuse, R22, R23 ;  /* 0x0000001608157224 */ /* 0x040fe400078e0217 */
[----:B------:R-:W-:Y:S01]  /*5290*/  IMAD.MOV R22, RZ, RZ, -R20 ;  /* 0x000000ffff167224 */ /* 0x000fe200078e0a14 */
[C---:B------:R-:W-:Y:S02]  /*52a0*/  ISETP.GT.U32.AND P5, PT, R8.reuse, R7, PT ;  /* 0x000000070800720c */ /* 0x040fe40003fa4070 */
[----:B------:R-:W-:Y:S01]  /*52b0*/  ISETP.GT.U32.AND P6, PT, R8, R21, PT ;  /* 0x000000150800720c */ /* 0x000fe20003fc4070 */
[----:B------:R-:W-:-:S10]  /*52c0*/  IMAD R22, R12, R22, R19 ;  /* 0x000000160c167224 */ /* 0x000fd400078e0213 */
        /* <DEDUP_REMOVED lines=15> */
[----:B------:R-:W-:Y:S02]  /*53c0*/  @P4 VIADD R9, R9, 0x1 ;  /* 0x0000000109094836 */ /* 0x000fe40000000000 */
[----:B------:R-:W-:Y:S02]  /*53d0*/  IMAD R7, R13, R7, R0 ;  /* 0x000000070d077224 */ /* 0x000fe400078e0200 */
[----:B------:R-:W-:-:S02]  /*53e0*/  IMAD.MOV R0, RZ, RZ, -R17 ;  /* 0x000000ffff007224 */ /* 0x000fc400078e0a11 */
[----:B------:R-:W-:Y:S02]  /*53f0*/  @!P2 IMAD.MOV R6, RZ, RZ, -R6 ;  /* 0x000000ffff06a224 */ /* 0x000fe400078e0a06 */
[----:B------:R-:W-:Y:S02]  /*5400*/  @!P1 IMAD.MOV R9, RZ, RZ, -R9 ;  /* 0x000000ffff099224 */ /* 0x000fe400078e0a09 */
[----:B------:R-:W-:Y:S01]  /*5410*/  IMAD R13, R13, R8, R2 ;  /* 0x000000080d0d7224 */ /* 0x000fe200078e0202 */
[----:B------:R-:W-:Y:S01]  /*5420*/  SEL R6, R21, R6, !P3 ;  /* 0x0000000615067207 */ /* 0x000fe20005800000 */
[----:B------:R-:W-:Y:S01]  /*5430*/  IMAD R16, R11, R0, R16 ;  /* 0x000000000b107224 */ /* 0x000fe200078e0210 */
[----:B------:R-:W-:Y:S01]  /*5440*/  SEL R0, R21, R9, !P3 ;  /* 0x0000000915007207 */ /* 0x000fe20005800000 */
[----:B------:R-:W-:Y:S01]  /*5450*/  IMAD.MOV R8, RZ, RZ, -R18 ;  /* 0x000000ffff087224 */ /* 0x000fe200078e0a12 */
[----:B------:R-:W-:Y:S01]  /*5460*/  IADD3 R21, PT, PT, -R19, RZ, RZ ;  /* 0x000000ff13157210 */ /* 0x000fe20007ffe1ff */
[----:B------:R-:W-:-:S02]  /*5470*/  IMAD.MOV R9, RZ, RZ, -R6 ;  /* 0x000000ffff097224 */ /* 0x000fc400078e0a06 */
        /* <DEDUP_REMOVED lines=14> */
[--C-:B------:R-:W-:Y:S01]  /*5560*/  SHF.R.S32.HI R17, RZ, 0x1f, R13.reuse ;  /* 0x0000001fff117819 */ /* 0x100fe2000001140d */
        /* <DEDUP_REMOVED lines=30> */
.L_x_730:
        /* <DEDUP_REMOVED lines=38> */
.L_x_738:
[----:B------:R-:W-:-:S07]  /*59b0*/  MOV R2, 0x59d0 ;  /* 0x000059d000027802 */ /* 0x000fce0000000f00 */
[----:B------:R-:W-:Y:S05]  /*59c0*/  CALL.REL.NOINC `($__internal_25_$__cuda_sm20_div_u64) ;  /* 0x0000001800347944 */ /* 0x000fea0003c00000 */
[----:B------:R-:W-:Y:S02]  /*59d0*/  IMAD.MOV.U32 R12, RZ, RZ, R4 ;  /* 0x000000ffff0c7224 */ /* 0x000fe400078e0004 */
[----:B------:R-:W-:-:S07]  /*59e0*/  IMAD.MOV.U32 R13, RZ, RZ, R9 ;  /* 0x000000ffff0d7224 */ /* 0x000fce00078e0009 */
.L_x_739:
[----:B------:R-:W-:Y:S05]  /*59f0*/  BSYNC.RECONVERGENT B0 ;  /* 0x0000000000007941 */ /* 0x000fea0003800200 */
.L_x_737:
        /* <DEDUP_REMOVED lines=26> */
[----:B------:R-:W-:-:S06]  /*5ba0*/  IMAD.HI.U32 R13, R11, R13, R10 ;  /* 0x0000000d0b0d7227 */ /* 0x000fcc00078e000a */
        /* <DEDUP_REMOVED lines=11> */
[----:B------:R-:W-:Y:S01]  /*5c60*/  LOP3.LUT R9, R0, R3, RZ, 0x3c, !PT ;  /* 0x0000000300097212 */ /* 0x000fe200078e3cff */
[----:B------:R-:W0:Y:S03]  /*5c70*/  LDC R4, c[0x0][0x3c0] ;  /* 0x0000f000ff047b82 */ /* 0x000e260000000800 */
[----:B------:R-:W-:-:S07]  /*5c80*/  ISETP.GE.AND P3, PT, R9, RZ, PT ;  /* 0x000000ff0900720c */ /* 0x000fce0003f66270 */
[----:B------:R-:W-:-:S04]  /*5c90*/  @P2 VIADD R13, R13, 0x1 ;  /* 0x000000010d0d2836 */ /* 0x000fc80000000000 */
[----:B------:R-:W-:Y:S01]  /*5ca0*/  IMAD.MOV.U32 R9, RZ, RZ, R13 ;  /* 0x000000ffff097224 */ /* 0x000fe200078e000d */
[----:B---3--:R-:W-:-:S03]  /*5cb0*/  IADD3 R13, PT, PT, RZ, -R11, RZ ;  /* 0x8000000bff0d7210 */ /* 0x008fc60007ffe0ff */
        /* <DEDUP_REMOVED lines=16> */
[----:B------:R-:W-:Y:S01]  /*5dc0*/  @!P2 IMAD.IADD R11, R11, 0x1, -R6 ;  /* 0x000000010b0ba824 */ /* 0x000fe200078e0a06 */
[----:B------:R-:W-:Y:S02]  /*5dd0*/  @!P2 IADD3 R13, PT, PT, R13, 0x1, RZ ;  /* 0x000000010d0da810 */ /* 0x000fe40007ffe0ff */
[----:B------:R-:W-:Y:S01]  /*5de0*/  ISETP.NE.AND P2, PT, R2, RZ, PT ;  /* 0x000000ff0200720c */ /* 0x000fe20003f45270 */
[----:B0-----:R-:W-:Y:S01]  /*5df0*/  VIADD R15, R14, 0xffffffe ;  /* 0x0ffffffe0e0f7836 */ /* 0x001fe20000000000 */
[----:B------:R-:W-:Y:S02]  /*5e00*/  ISETP.GE.U32.AND P1, PT, R11, R6, PT ;  /* 0x000000060b00720c */ /* 0x000fe40003f26070 */
[----:B------:R-:W0:Y:S01]  /*5e10*/  LDC R6, c[0x0][0x3bc] ;  /* 0x0000ef00ff067b82 */ /* 0x000e220000000800 */
[----:B------:R-:W3:Y:S10]  /*5e20*/  F2I.FTZ.U32.TRUNC.NTZ R11, R15 ;  /* 0x0000000f000b7305 */ /* 0x000ef4000021f000 */
[----:B------:R-:W-:-:S04]  /*5e30*/  @P1 VIADD R13, R13, 0x1 ;  /* 0x000000010d0d1836 */ /* 0x000fc80000000000 */
[----:B------:R-:W-:Y:S01]  /*5e40*/  @!P3 IMAD.MOV R13, RZ, RZ, -R13 ;  /* 0x000000ffff0db224 */ /* 0x000fe200078e0a0d */
[----:B------:R-:W-:Y:S01]  /*5e50*/  @!P2 LOP3.LUT R13, RZ, R2, RZ, 0x33, !PT ;  /* 0x00000002ff0da212 */ /* 0x000fe200078e33ff */
[----:B---3--:R-:W-:-:S03]  /*5e60*/  IMAD.MOV R17, RZ, RZ, -R11 ;  /* 0x000000ffff117224 */ /* 0x008fc600078e0a0b */
[----:B------:R-:W-:Y:S01]  /*5e70*/  IABS R16, R13 ;  /* 0x0000000d00107213 */ /* 0x000fe20000000000 */
[----:B------:R-:W-:Y:S01]  /*5e80*/  IMAD R15, R17, R12, RZ ;  /* 0x0000000c110f7224 */ /* 0x000fe200078e02ff */
[----:B0-----:R-:W-:-:S03]  /*5e90*/  IABS R14, R6 ;  /* 0x00000006000e7213 */ /* 0x001fc60000000000 */
        /* <DEDUP_REMOVED lines=11> */
[-C--:B------:R-:W-:Y:S01]  /*5f50*/  @!P2 IADD3 R11, PT, PT, R11, -R12.reuse, RZ ;  /* 0x8000000c0b0ba210 */ /* 0x080fe20007ffe0ff */
[----:B------:R-:W-:Y:S01]  /*5f60*/  @!P2 VIADD R15, R15, 0x1 ;  /* 0x000000010f0fa836 */ /* 0x000fe20000000000 */
[----:B------:R-:W-:Y:S01]  /*5f70*/  ISETP.NE.AND P2, PT, R4, RZ, PT ;  /* 0x000000ff0400720c */ /* 0x000fe20003f45270 */
[----:B0-----:R-:W-:Y:S01]  /*5f80*/  VIADD R17, R16, 0xffffffe ;  /* 0x0ffffffe10117836 */ /* 0x001fe20000000000 */
[----:B------:R-:W-:-:S03]  /*5f90*/  ISETP.GE.U32.AND P1, PT, R11, R12, PT ;  /* 0x0000000c0b00720c */ /* 0x000fc60003f26070 */
[----:B------:R-:W0:Y:S10]  /*5fa0*/  F2I.FTZ.U32.TRUNC.NTZ R11, R17 ;  /* 0x00000011000b7305 */ /* 0x000e34000021f000 */
[----:B------:R-:W-:-:S04]  /*5fb0*/  @P1 VIADD R15, R15, 0x1 ;  /* 0x000000010f0f1836 */ /* 0x000fc80000000000 */
[----:B------:R-:W-:Y:S01]  /*5fc0*/  @!P3 IMAD.MOV R15, RZ, RZ, -R15 ;  /* 0x000000ffff0fb224 */ /* 0x000fe200078e0a0f */
[----:B------:R-:W-:Y:S01]  /*5fd0*/  @!P2 LOP3.LUT R15, RZ, R4, RZ, 0x33, !PT ;  /* 0x00000004ff0fa212 */ /* 0x000fe200078e33ff */
[----:B0-----:R-:W-:-:S03]  /*5fe0*/  IMAD.MOV R19, RZ, RZ, -R11 ;  /* 0x000000ffff137224 */ /* 0x001fc600078e0a0b */
[----:B------:R-:W-:Y:S01]  /*5ff0*/  IABS R12, R15 ;  /* 0x0000000f000c7213 */ /* 0x000fe20000000000 */
[----:B------:R-:W-:-:S04]  /*6000*/  IMAD R17, R19, R14, RZ ;  /* 0x0000000e13117224 */ /* 0x000fc800078e02ff */
        /* <DEDUP_REMOVED lines=14> */
[----:B------:R-:W-:Y:S01]  /*60f0*/  @!P3 IMAD.MOV R12, RZ, RZ, -R12 ;  /* 0x000000ffff0cb224 */ /* 0x000fe200078e0a0c */
[----:B------:R-:W-:-:S05]  /*6100*/  @!P2 LOP3.LUT R12, RZ, R6, RZ, 0x33, !PT ;  /* 0x00000006ff0ca212 */ /* 0x000fca00078e33ff */
[----:B------:R-:W-:-:S04]  /*6110*/  IMAD.MOV R17, RZ, RZ, -R12 ;  /* 0x000000ffff117224 */ /* 0x000fc800078e0a0c */
[----:B------:R-:W-:-:S04]  /*6120*/  IMAD R17, R6, R17, R15 ;  /* 0x0000001106117224 */ /* 0x000fc800078e020f */
[----:B0-----:R-:W-:-:S05]  /*6130*/  IMAD.WIDE R10, R17, 0x4, R10 ;  /* 0x00000004110a7825 */ /* 0x001fca00078e020a */
[----:B------:R4:W3:Y:S01]  /*6140*/  LDG.E R6, desc[UR8][R10.64] ;  /* 0x000000080a067981 */ /* 0x0008e2000c1e1900 */
[----:B------:R-:W-:Y:S01]  /*6150*/  IADD3 R14, PT, PT, -R9, RZ, RZ ;  /* 0x000000ff090e7210 */ /* 0x000fe20007ffe1ff */
[----:B------:R-:W-:Y:S02]  /*6160*/  IMAD.MOV R16, RZ, RZ, -R13 ;  /* 0x000000ffff107224 */ /* 0x000fe400078e0a0d */
[----:B------:R-:W-:Y:S02]  /*6170*/  IMAD.MOV R15, RZ, RZ, -R15 ;  /* 0x000000ffff0f7224 */ /* 0x000fe400078e0a0f */
        /* <DEDUP_REMOVED lines=9> */
[----:B------:R-:W-:Y:S02]  /*6210*/  IADD3 R2, P1, P2, R0, R3, R2 ;  /* 0x0000000300027210 */ /* 0x000fe40007a3e002 */
[----:B------:R-:W-:-:S02]  /*6220*/  SHF.R.S32.HI R3, RZ, 0x1f, R3 ;  /* 0x0000001fff037819 */ /* 0x000fc40000011403 */
        /* <DEDUP_REMOVED lines=9> */
[----:B------:R-:W-:Y:S02]  /*62c0*/  IMAD.MOV.U32 R0, RZ, RZ, R7 ;  /* 0x000000ffff007224 */ /* 0x000fe400078e0007 */
[----:B---3--:R-:W-:-:S05]  /*62d0*/  FADD.FTZ R9, RZ, R6 ;  /* 0x00000006ff097221 */ /* 0x008fca0000010000 */
[----:B------:R0:W-:Y:S02]  /*62e0*/  STG.E desc[UR8][R10.64], R9 ;  /* 0x000000090a007986 */ /* 0x0001e4000c101908 */
.L_x_741:
[----:B------:R-:W-:Y:S05]  /*62f0*/  BSYNC.RECONVERGENT B0 ;  /* 0x0000000000007941 */ /* 0x000fea0003800200 */
.L_x_740:
        /* <DEDUP_REMOVED lines=10> */
[----:B0-----:R-:W-:Y:S02]  /*63a0*/  HFMA2 R6, -RZ, RZ, 0, 0 ;  /* 0x00000000ff067431 */ /* 0x001fe400000001ff */
[----:B----4-:R-:W-:-:S04]  /*63b0*/  IMAD.MOV R9, RZ, RZ, -R7 ;  /* 0x000000ffff097224 */ /* 0x010fc800078e0a07 */
[----:B------:R-:W-:-:S04]  /*63c0*/  IMAD R9, R9, R10, RZ ;  /* 0x0000000a09097224 */ /* 0x000fc800078e02ff */
[----:B-123--:R-:W-:-:S07]  /*63d0*/  IMAD.HI.U32 R4, R7, R9, R6 ;  /* 0x0000000907047227 */ /* 0x00efce00078e0006 */
.L_x_742:
[----:B0-----:R-:W0:Y:S01]  /*63e0*/  LDC R13, c[0x0][0x3c8] ;  /* 0x0000f200ff0d7b82 */ /* 0x001e220000000800 */
[----:B------:R-:W-:-:S05]  /*63f0*/  IABS R7, R0 ;  /* 0x0000000000077213 */ /* 0x000fca0000000000 */
[----:B------:R-:W-:Y:S02]  /*6400*/  IMAD.HI.U32 R6, R4, R7, RZ ;  /* 0x0000000704067227 */ /* 0x000fe400078e00ff */
[----:B------:R-:W1:Y:S02]  /*6410*/  LDC R14, c[0x0][0x3c4] ;  /* 0x0000f100ff0e7b82 */ /* 0x000e640000000800 */
[----:B------:R-:W-:Y:S01]  /*6420*/  IMAD.MOV R2, RZ, RZ, -R6 ;  /* 0x000000ffff027224 */ /* 0x000fe200078e0a06 */
[-C--:B0-----:R-:W-:Y:S02]  /*6430*/  IABS R8, R13.reuse ;  /* 0x0000000d00087213 */ /* 0x081fe40000000000 */
[----:B------:R-:W-:Y:S02]  /*6440*/  LOP3.LUT R4, R0, R13, RZ, 0x3c, !PT ;  /* 0x0000000d00047212 */ /* 0x000fe400078e3cff */
[----:B------:R-:W0:Y:S01]  /*6450*/  I2F.RP R12, R8 ;  /* 0x00000008000c7306 */ /* 0x000e220000209400 */
[----:B------:R-:W-:Y:S01]  /*6460*/  IMAD R7, R8, R2, R7 ;  /* 0x0000000208077224 */ /* 0x000fe200078e0207 */
[----:B------:R-:W-:-:S02]  /*6470*/  IADD3 R2, P0, PT, R5, R0, RZ ;  /* 0x0000000005027210 */ /* 0x000fc40007f1e0ff */
[----:B-1----:R-:W-:Y:S02]  /*6480*/  IABS R9, R14 ;  /* 0x0000000e00097213 */ /* 0x002fe40000000000 */
[----:B------:R-:W-:Y:S02]  /*6490*/  ISETP.GT.U32.AND P2, PT, R10, R7, PT ;  /* 0x000000070a00720c */ /* 0x000fe40003f44070 */
[----:B------:R-:W1:Y:S01]  /*64a0*/  I2F.RP R15, R9 ;  /* 0x00000009000f7306 */ /* 0x000e620000209400 */
[----:B------:R-:W-:-:S07]  /*64b0*/  ISETP.GE.AND P3, PT, R4, RZ, PT ;  /* 0x000000ff0400720c */ /* 0x000fce0003f66270 */
[----:B0-----:R-:W0:Y:S03]  /*64c0*/  MUFU.RCP R12, R12 ;  /* 0x0000000c000c7308 */ /* 0x001e260000001000 */
[----:B------:R-:W-:Y:S02]  /*64d0*/  @!P2 IMAD.IADD R7, R7, 0x1, -R8 ;  /* 0x000000010707a824 */ /* 0x000fe400078e0a08 */
[----:B------:R-:W-:Y:S01]  /*64e0*/  @!P2 VIADD R6, R6, 0x1 ;  /* 0x000000010606a836 */ /* 0x000fe20000000000 */
[----:B------:R-:W-:Y:S02]  /*64f0*/  ISETP.NE.AND P2, PT, R13, RZ, PT ;  /* 0x000000ff0d00720c */ /* 0x000fe40003f45270 */
[----:B-1----:R-:W1:Y:S01]  /*6500*/  MUFU.RCP R15, R15 ;  /* 0x0000000f000f7308 */ /* 0x002e620000001000 */
[----:B------:R-:W-:Y:S01]  /*6510*/  ISETP.GE.U32.AND P1, PT, R7, R10, PT ;  /* 0x0000000a0700720c */ /* 0x000fe20003f26070 */
[----:B------:R-:W-:-:S02]  /*6520*/  IMAD.MOV.U32 R10, RZ, RZ, RZ ;  /* 0x000000ffff0a7224 */ /* 0x000fc400078e00ff */
[----:B0-----:R-:W-:Y:S02]  /*6530*/  VIADD R11, R12, 0xffffffe ;  /* 0x0ffffffe0c0b7836 */ /* 0x001fe40000000000 */
[----:B------:R-:W0:Y:S08]  /*6540*/  LDC R12, c[0x0][0x3c0] ;  /* 0x0000f000ff0c7b82 */ /* 0x000e300000000800 */
[----:B------:R-:W-:Y:S01]  /*6550*/  @P1 VIADD R6, R6, 0x1 ;  /* 0x0000000106061836 */ /* 0x000fe20000000000 */
[----:B------:R-:W2:Y:S01]  /*6560*/  F2I.FTZ.U32.TRUNC.NTZ R11, R11 ;  /* 0x0000000b000b7305 */ /* 0x000ea2000021f000 */
[----:B-1----:R-:W-:-:S02]  /*6570*/  VIADD R16, R15, 0xffffffe ;  /* 0x0ffffffe0f107836 */ /* 0x002fc40000000000 */
[----:B------:R-:W-:-:S05]  /*6580*/  @!P3 IMAD.MOV R6, RZ, RZ, -R6 ;  /* 0x000000ffff06b224 */ /* 0x000fca00078e0a06 */
[----:B------:R0:W1:Y:S01]  /*6590*/  F2I.FTZ.U32.TRUNC.NTZ R7, R16 ;  /* 0x0000001000077305 */ /* 0x000062000021f000 */
[----:B--2---:R-:W-:-:S04]  /*65a0*/  IMAD.MOV R17, RZ, RZ, -R11 ;  /* 0x000000ffff117224 */ /* 0x004fc800078e0a0b */
[----:B------:R-:W-:Y:S01]  /*65b0*/  IMAD R15, R17, R8, RZ ;  /* 0x00000008110f7224 */ /* 0x000fe200078e02ff */
[----:B------:R-:W-:Y:S02]  /*65c0*/  IABS R17, R2 ;  /* 0x0000000200117213 */ /* 0x000fe40000000000 */
[----:B0-----:R-:W-:Y:S01]  /*65d0*/  IABS R16, R12 ;  /* 0x0000000c00107213 */ /* 0x001fe20000000000 */
[----:B------:R-:W-:Y:S01]  /*65e0*/  IMAD.HI.U32 R4, R11, R15, R10 ;  /* 0x0000000f0b047227 */ /* 0x000fe200078e000a */
[----:B------:R-:W-:Y:S02]  /*65f0*/  MOV R15, R17 ;  /* 0x00000011000f7202 */ /* 0x000fe40000000f00 */
[----:B------:R-:W-:Y:S01]  /*6600*/  LOP3.LUT R11, RZ, R13, RZ, 0x33, !PT ;  /* 0x0000000dff0b7212 */ /* 0x000fe200078e33ff */
[----:B-1----:R-:W-:Y:S01]  /*6610*/  IMAD.MOV R20, RZ, RZ, -R7 ;  /* 0x000000ffff147224 */ /* 0x002fe200078e0a07 */
[----:B------:R-:W0:Y:S01]  /*6620*/  I2F.RP R21, R16 ;  /* 0x0000001000157306 */ /* 0x000e220000209400 */
[----:B------:R-:W-:Y:S01]  /*6630*/  IMAD.HI.U32 R18, R4, R15, RZ ;  /* 0x0000000f04127227 */ /* 0x000fe200078e00ff */
[----:B------:R-:W-:-:S03]  /*6640*/  SEL R19, R11, R6, !P2 ;  /* 0x000000060b137207 */ /* 0x000fc60005000000 */
[----:B------:R-:W-:Y:S02]  /*6650*/  IMAD.MOV R10, RZ, RZ, -R18 ;  /* 0x000000ffff0a7224 */ /* 0x000fe400078e0a12 */
[----:B------:R-:W-:Y:S01]  /*6660*/  IMAD R17, R20, R9, RZ ;  /* 0x0000000914117224 */ /* 0x000fe200078e02ff */
[----:B------:R-:W-:Y:S01]  /*6670*/  IABS R20, R19 ;  /* 0x0000001300147213 */ /* 0x000fe20000000000 */
[----:B------:R-:W-:Y:S01]  /*6680*/  IMAD R15, R8, R10, R15 ;  /* 0x0000000a080f7224 */ /* 0x000fe200078e020f */
[----:B------:R-:W-:Y:S01]  /*6690*/  MOV R10, R8 ;  /* 0x00000008000a7202 */ /* 0x000fe20000000f00 */
[----:B------:R-:W-:-:S03]  /*66a0*/  IMAD.MOV.U32 R6, RZ, RZ, RZ ;  /* 0x000000ffff067224 */ /* 0x000fc600078e00ff */
[----:B------:R-:W-:Y:S01]  /*66b0*/  ISETP.GT.U32.AND P4, PT, R10, R15, PT ;  /* 0x0000000f0a00720c */ /* 0x000fe20003f84070 */
[----:B------:R-:W-:Y:S01]  /*66c0*/  IMAD.HI.U32 R6, R7, R17, R6 ;  /* 0x0000001107067227 */ /* 0x000fe200078e0006 */
[----:B0-----:R-:W0:Y:S03]  /*66d0*/  MUFU.RCP R21, R21 ;  /* 0x0000001500157308 */ /* 0x001e260000001000 */
[----:B------:R-:W-:-:S04]  /*66e0*/  IMAD.MOV.U32 R7, RZ, RZ, R20 ;  /* 0x000000ffff077224 */ /* 0x000fc800078e0014 */
[----:B------:R-:W-:-:S04]  /*66f0*/  IMAD.HI.U32 R17, R6, R7, RZ ;  /* 0x0000000706117227 */ /* 0x000fc800078e00ff */
[----:B------:R-:W-:Y:S02]  /*6700*/  IMAD.MOV R20, RZ, RZ, -R17 ;  /* 0x000000ffff147224 */ /* 0x000fe400078e0a11 */
[----:B------:R-:W-:Y:S02]  /*6710*/  @!P4 IMAD.IADD R15, R15, 0x1, -R8 ;  /* 0x000000010f0fc824 */ /* 0x000fe400078e0a08 */
[----:B------:R-:W-:Y:S01]  /*6720*/  IMAD R8, R9, R20, R7 ;  /* 0x0000001409087224 */ /* 0x000fe200078e0207 */
[----:B------:R-:W-:Y:S01]  /*6730*/  LOP3.LUT R7, R2, R13, RZ, 0x3c, !PT ;  /* 0x0000000d02077212 */ /* 0x000fe200078e3cff */
[----:B------:R-:W-:Y:S01]  /*6740*/  @!P4 VIADD R18, R18, 0x1 ;  /* 0x000000011212c836 */ /* 0x000fe20000000000 */
[----:B------:R-:W-:Y:S02]  /*6750*/  ISETP.GE.U32.AND P3, PT, R15, R10, PT ;  /* 0x0000000a0f00720c */ /* 0x000fe40003f66070 */
[----:B------:R-:W-:Y:S01]  /*6760*/  ISETP.GT.U32.AND P1, PT, R9, R8, PT ;  /* 0x000000080900720c */ /* 0x000fe20003f24070 */
[----:B------:R-:W1:Y:S01]  /*6770*/  LDC R15, c[0x0][0x3bc] ;  /* 0x0000ef00ff0f7b82 */ /* 0x000e620000000800 */
[----:B------:R-:W-:-:S02]  /*6780*/  ISETP.GE.AND P5, PT, R7, RZ, PT ;  /* 0x000000ff0700720c */ /* 0x000fc40003fa6270 */
[----:B0-----:R-:W-:-:S06]  /*6790*/  IADD3 R7, PT, PT, R21, 0xffffffe, RZ ;  /* 0x0ffffffe15077810 */ /* 0x001fcc0007ffe0ff */
[----:B------:R-:W0:Y:S01]  /*67a0*/  F2I.FTZ.U32.TRUNC.NTZ R7, R7 ;  /* 0x0000000700077305 */ /* 0x000e22000021f000 */
[----:B------:R-:W-:Y:S02]  /*67b0*/  @P3 VIADD R18, R18, 0x1 ;  /* 0x0000000112123836 */ /* 0x000fe40000000000 */
[----:B------:R-:W-:Y:S02]  /*67c0*/  @!P1 IMAD.IADD R8, R8, 0x1, -R9 ;  /* 0x0000000108089824 */ /* 0x000fe400078e0a09 */
[----:B------:R-:W-:Y:S02]  /*67d0*/  @!P5 IMAD.MOV R18, RZ, RZ, -R18 ;  /* 0x000000ffff12d224 */ /* 0x000fe400078e0a12 */
[----:B------:R-:W-:Y:S01]  /*67e0*/  @!P1 VIADD R17, R17, 0x1 ;  /* 0x0000000111119836 */ /* 0x000fe20000000000 */
[----:B------:R-:W-:Y:S02]  /*67f0*/  ISETP.GE.U32.AND P3, PT, R8, R9, PT ;  /* 0x000000090800720c */ /* 0x000fe40003f66070 */
[----:B------:R-:W-:-:S02]  /*6800*/  LOP3.LUT R8, R19, R14, RZ, 0x3c, !PT ;  /* 0x0000000e13087212 */ /* 0x000fc400078e3cff */
[----:B------:R-:W-:Y:S02]  /*6810*/  SEL R11, R11, R18, !P2 ;  /* 0x000000120b0b7207 */ /* 0x000fe40005000000 */
[----:B------:R-:W-:Y:S01]  /*6820*/  ISETP.GE.AND P4, PT, R8, RZ, PT ;  /* 0x000000ff0800720c */ /* 0x000fe20003f86270 */
[----:B0-----:R-:W-:Y:S01]  /*6830*/  IMAD.MOV R25, RZ, RZ, -R7 ;  /* 0x000000ffff197224 */ /* 0x001fe200078e0a07 */
[----:B------:R-:W-:Y:S02]  /*6840*/  IABS R24, R11 ;  /* 0x0000000b00187213 */ /* 0x000fe40000000000 */
[----:B-1----:R-:W-:Y:S01]  /*6850*/  IABS R8, R15 ;  /* 0x0000000f00087213 */ /* 0x002fe20000000000 */
[----:B------:R-:W-:Y:S01]  /*6860*/  IMAD R25, R25, R16, RZ ;  /* 0x0000001019197224 */ /* 0x000fe200078e02ff */
[----:B------:R-:W-:Y:S01]  /*6870*/  ISETP.NE.AND P2, PT, R14, RZ, PT ;  /* 0x000000ff0e00720c */ /* 0x000fe20003f45270 */
[----:B------:R-:W-:Y:S01]  /*6880*/  @P3 VIADD R17, R17, 0x1 ;  /* 0x0000000111113836 */ /* 0x000fe20000000000 */
[----:B------:R-:W0:Y:S01]  /*6890*/  I2F.RP R23, R8 ;  /* 0x0000000800177306 */ /* 0x000e220000209400 */
[----:B------:R-:W-:-:S04]  /*68a0*/  IMAD.HI.U32 R18, R6, R24, RZ ;  /* 0x0000001806127227 */ /* 0x000fc800078e00ff */
[----:B------:R-:W-:Y:S01]  /*68b0*/  IMAD.MOV.U32 R20, RZ, RZ, R17 ;  /* 0x000000ffff147224 */ /* 0x000fe200078e0011 */
[----:B------:R-:W-:Y:S02]  /*68c0*/  LOP3.LUT R17, RZ, R14, RZ, 0x33, !PT ;  /* 0x0000000eff117212 */ /* 0x000fe400078e33ff */
[----:B------:R-:W-:Y:S01]  /*68d0*/  IADD3 R6, PT, PT, -R18, RZ, RZ ;  /* 0x000000ff12067210 */ /* 0x000fe20007ffe1ff */
[----:B------:R-:W-:-:S04]  /*68e0*/  @!P4 IMAD.MOV R20, RZ, RZ, -R20 ;  /* 0x000000ffff14c224 */ /* 0x000fc800078e0a14 */
[----:B------:R-:W-:Y:S01]  /*68f0*/  IMAD R24, R9, R6, R24 ;  /* 0x0000000609187224 */ /* 0x000fe200078e0218 */
[----:B------:R-:W-:Y:S01]  /*6900*/  SEL R21, R17, R20, !P2 ;  /* 0x0000001411157207 */ /* 0x000fe20005000000 */
[----:B------:R-:W-:Y:S01]  /*6910*/  IMAD.MOV.U32 R6, RZ, RZ, RZ ;  /* 0x000000ffff067224 */ /* 0x000fe200078e00ff */
[----:B0-----:R-:W0:Y:S02]  /*6920*/  MUFU.RCP R23, R23 ;  /* 0x0000001700177308 */ /* 0x001e240000001000 */
[----:B------:R-:W-:Y:S01]  /*6930*/  IABS R22, R21 ;  /* 0x0000001500167213 */ /* 0x000fe20000000000 */
[----:B------:R-:W-:Y:S01]  /*6940*/  IMAD.HI.U32 R20, R7, R25, R6 ;  /* 0x0000001907147227 */ /* 0x000fe200078e0006 */
[----:B------:R-:W-:-:S03]  /*6950*/  ISETP.GT.U32.AND P4, PT, R9, R24, PT ;  /* 0x000000180900720c */ /* 0x000fc60003f84070 */
[----:B------:R-:W-:-:S04]  /*6960*/  IMAD.MOV.U32 R25, RZ, RZ, R22 ;  /* 0x000000ffff197224 */ /* 0x000fc800078e0016 */
[----:B------:R-:W-:-:S04]  /*6970*/  IMAD.HI.U32 R22, R20, R25, RZ ;  /* 0x0000001914167227 */ /* 0x000fc800078e00ff */
[----:B------:R-:W-:Y:S02]  /*6980*/  IMAD.MOV R6, RZ, RZ, -R22 ;  /* 0x000000ffff067224 */ /* 0x000fe400078e0a16 */
[----:B------:R-:W-:Y:S02]  /*6990*/  @!P4 IMAD.IADD R24, R24, 0x1, -R9 ;  /* 0x000000011818c824 */ /* 0x000fe400078e0a09 */
[----:B------:R-:W-:Y:S01]  /*69a0*/  IMAD R25, R16, R6, R25 ;  /* 0x0000000610197224 */ /* 0x000fe200078e0219 */
[----:B------:R-:W-:Y:S01]  /*69b0*/  LOP3.LUT R6, R11, R14, RZ, 0x3c, !PT ;  /* 0x0000000e0b067212 */ /* 0x000fe200078e3cff */
[----:B0-----:R-:W-:Y:S01]  /*69c0*/  VIADD R7, R23, 0xffffffe ;  /* 0x0ffffffe17077836 */ /* 0x001fe20000000000 */
[----:B------:R-:W-:Y:S01]  /*69d0*/  ISETP.GE.U32.AND P3, PT, R24, R9, PT ;  /* 0x000000091800720c */ /* 0x000fe20003f66070 */
[----:B------:R-:W-:Y:S01]  /*69e0*/  @!P4 VIADD R18, R18, 0x1 ;  /* 0x000000011212c836 */ /* 0x000fe20000000000 */
[----:B------:R-:W-:Y:S02]  /*69f0*/  ISETP.GT.U32.AND P1, PT, R16, R25, PT ;  /* 0x000000191000720c */ /* 0x000fe40003f24070 */
[----:B------:R-:W-:Y:S01]  /*6a00*/  ISETP.GE.AND P5, PT, R6, RZ, PT ;  /* 0x000000ff0600720c */ /* 0x000fe20003fa6270 */
[----:B------:R-:W0:Y:S01]  /*6a10*/  F2I.FTZ.U32.TRUNC.NTZ R7, R7 ;  /* 0x0000000700077305 */ /* 0x000e22000021f000 */
[----:B------:R-:W-:-:S02]  /*6a20*/  LOP3.LUT R6, R21, R12, RZ, 0x3c, !PT ;  /* 0x0000000c15067212 */ /* 0x000fc400078e3cff */
[----:B------:R-:W-:-:S05]  /*6a30*/  IABS R24, R12 ;  /* 0x0000000c00187213 */ /* 0x000fca0000000000 */
[----:B------:R-:W-:Y:S02]  /*6a40*/  @P3 IADD3 R18, PT, PT, R18, 0x1, RZ ;  /* 0x0000000112123810 */ /* 0x000fe40007ffe0ff */
[----:B------:R-:W-:Y:S02]  /*6a50*/  @!P1 IMAD.IADD R25, R25, 0x1, -R16 ;  /* 0x0000000119199824 */ /* 0x000fe400078e0a10 */
[----:B------:R-:W-:Y:S01]  /*6a60*/  @!P1 VIADD R22, R22, 0x1 ;  /* 0x0000000116169836 */ /* 0x000fe20000000000 */
[----:B------:R-:W-:Y:S01]  /*6a70*/  ISETP.NE.AND P1, PT, R12, RZ, PT ;  /* 0x000000ff0c00720c */ /* 0x000fe20003f25270 */
[----:B------:R-:W-:Y:S01]  /*6a80*/  @!P5 IMAD.MOV R18, RZ, RZ, -R18 ;  /* 0x000000ffff12d224 */ /* 0x000fe200078e0a12 */
[----:B------:R-:W-:Y:S01]  /*6a90*/  ISETP.GE.U32.AND P3, PT, R25, R16, PT ;  /* 0x000000101900720c */ /* 0x000fe20003f66070 */
[----:B0-----:R-:W-:Y:S01]  /*6aa0*/  IMAD.MOV R9, RZ, RZ, -R7 ;  /* 0x000000ffff097224 */ /* 0x001fe200078e0a07 */
[----:B------:R-:W-:Y:S02]  /*6ab0*/  IABS R16, R15 ;  /* 0x0000000f00107213 */ /* 0x000fe40000000000 */
[----:B------:R-:W-:Y:S01]  /*6ac0*/  SEL R17, R17, R18, !P2 ;  /* 0x0000001211117207 */ /* 0x000fe20005000000 */
[----:B------:R-:W-:Y:S01]  /*6ad0*/  IMAD R9, R9, R8, RZ ;  /* 0x0000000809097224 */ /* 0x000fe200078e02ff */
[----:B------:R-:W-:Y:S01]  /*6ae0*/  ISETP.GE.AND P2, PT, R6, RZ, PT ;  /* 0x000000ff0600720c */ /* 0x000fe20003f46270 */
[----:B------:R-:W-:Y:S01]  /*6af0*/  IMAD.MOV.U32 R18, RZ, RZ, R16 ;  /* 0x000000ffff127224 */ /* 0x000fe200078e0010 */
[----:B------:R-:W-:Y:S01]  /*6b00*/  IABS R16, R17 ;  /* 0x0000001100107213 */ /* 0x000fe20000000000 */
[----:B------:R-:W-:-:S02]  /*6b10*/  IMAD.MOV.U32 R6, RZ, RZ, RZ ;  /* 0x000000ffff067224 */ /* 0x000fc400078e00ff */
[----:B------:R-:W0:Y:S02]  /*6b20*/  I2F.RP R23, R18 ;  /* 0x0000001200177306 */ /* 0x000e240000209400 */
[----:B------:R-:W-:Y:S01]  /*6b30*/  @P3 IADD3 R22, PT, PT, R22, 0x1, RZ ;  /* 0x0000000116163810 */ /* 0x000fe20007ffe0ff */
[----:B------:R-:W-:Y:S01]  /*6b40*/  IMAD.HI.U32 R7, R7, R9, R6 ;  /* 0x0000000907077227 */ /* 0x000fe200078e0006 */
[----:B------:R-:W-:-:S03]  /*6b50*/  LOP3.LUT R9, RZ, R12, RZ, 0x33, !PT ;  /* 0x0000000cff097212 */ /* 0x000fc600078e33ff */
[----:B------:R-:W-:-:S04]  /*6b60*/  IMAD.HI.U32 R6, R20, R16, RZ ;  /* 0x0000001014067227 */ /* 0x000fc800078e00ff */
[----:B------:R-:W-:Y:S01]  /*6b70*/  @!P2 IMAD.MOV R22, RZ, RZ, -R22 ;  /* 0x000000ffff16a224 */ /* 0x000fe200078e0a16 */
[----:B0-----:R-:W0:Y:S04]  /*6b80*/  MUFU.RCP R23, R23 ;  /* 0x0000001700177308 */ /* 0x001e280000001000 */
[----:B------:R-:W-:Y:S01]  /*6b90*/  SEL R20, R9, R22, !P1 ;  /* 0x0000001609147207 */ /* 0x000fe20004800000 */
[----:B------:R-:W-:Y:S02]  /*6ba0*/  IMAD.MOV.U32 R9, RZ, RZ, R24 ;  /* 0x000000ffff097224 */ /* 0x000fe400078e0018 */
[----:B------:R-:W-:Y:S01]  /*6bb0*/  IMAD.MOV R22, RZ, RZ, -R6 ;  /* 0x000000ffff167224 */ /* 0x000fe200078e0a06 */
[----:B------:R-:W-:-:S03]  /*6bc0*/  IABS R24, R20 ;  /* 0x0000001400187213 */ /* 0x000fc60000000000 */
[----:B------:R-:W-:Y:S02]  /*6bd0*/  IMAD R16, R9, R22, R16 ;  /* 0x0000001609107224 */ /* 0x000fe400078e0210 */
[----:B------:R-:W-:-:S03]  /*6be0*/  IMAD.HI.U32 R22, R7, R24, RZ ;  /* 0x0000001807167227 */ /* 0x000fc600078e00ff */
[----:B------:R-:W-:Y:S01]  /*6bf0*/  ISETP.GT.U32.AND P4, PT, R9, R16, PT ;  /* 0x000000100900720c */ /* 0x000fe20003f84070 */
[----:B------:R-:W-:-:S04]  /*6c00*/  IMAD.MOV R7, RZ, RZ, -R22 ;  /* 0x000000ffff077224 */ /* 0x000fc800078e0a16 */
[----:B------:R-:W-:Y:S02]  /*6c10*/  IMAD R7, R8, R7, R24 ;  /* 0x0000000708077224 */ /* 0x000fe400078e0218 */
[----:B0-----:R-:W-:-:S03]  /*6c20*/  VIADD R24, R23, 0xffffffe ;  /* 0x0ffffffe17187836 */ /* 0x001fc60000000000 */
[----:B------:R-:W-:-:S03]  /*6c30*/  ISETP.GT.U32.AND P2, PT, R8, R7, PT ;  /* 0x000000070800720c */ /* 0x000fc60003f44070 */
[----:B------:R-:W-:Y:S01]  /*6c40*/  @!P4 IMAD.IADD R16, R16, 0x1, -R9 ;  /* 0x000000011010c824 */ /* 0x000fe200078e0a09 */
[----:B------:R-:W-:-:S04]  /*6c50*/  @!P4 IADD3 R6, PT, PT, R6, 0x1, RZ ;  /* 0x000000010606c810 */ /* 0x000fc80007ffe0ff */
[----:B------:R-:W-:Y:S02]  /*6c60*/  ISETP.GE.U32.AND P3, PT, R16, R9, PT ;  /* 0x000000091000720c */ /* 0x000fe40003f66070 */
[----:B------:R-:W-:Y:S01]  /*6c70*/  LOP3.LUT R16, R17, R12, RZ, 0x3c, !PT ;  /* 0x0000000c11107212 */ /* 0x000fe200078e3cff */
[----:B------:R-:W0:Y:S02]  /*6c80*/  F2I.FTZ.U32.TRUNC.NTZ R9, R24 ;  /* 0x0000001800097305 */ /* 0x000e24000021f000 */
[----:B------:R-:W-:Y:S01]  /*6c90*/  @!P2 IMAD.IADD R7, R7, 0x1, -R8 ;  /* 0x000000010707a824 */ /* 0x000fe200078e0a08 */
[----:B------:R-:W-:Y:S01]  /*6ca0*/  ISETP.GE.AND P5, PT, R16, RZ, PT ;  /* 0x000000ff1000720c */ /* 0x000fe20003fa6270 */
[----:B------:R-:W-:-:S06]  /*6cb0*/  @!P2 VIADD R22, R22, 0x1 ;  /* 0x000000011616a836 */ /* 0x000fcc0000000000 */
[----:B------:R-:W-:Y:S01]  /*6cc0*/  @P3 VIADD R6, R6, 0x1 ;  /* 0x0000000106063836 */ /* 0x000fe20000000000 */
[----:B------:R-:W-:Y:S01]  /*6cd0*/  ISETP.GE.U32.AND P3, PT, R7, R8, PT ;  /* 0x000000080700720c */ /* 0x000fe20003f66070 */
[----:B------:R-:W-:Y:S01]  /*6ce0*/  IMAD.MOV.U32 R8, RZ, RZ, RZ ;  /* 0x000000ffff087224 */ /* 0x000fe200078e00ff */
[----:B------:R-:W-:Y:S01]  /*6cf0*/  LOP3.LUT R7, RZ, R12, RZ, 0x33, !PT ;  /* 0x0000000cff077212 */ /* 0x000fe200078e33ff */
[----:B------:R-:W-:Y:S01]  /*6d00*/  IMAD.MOV.U32 R16, RZ, RZ, R6 ;  /* 0x000000ffff107224 */ /* 0x000fe200078e0006 */
[----:B------:R-:W-:Y:S01]  /*6d10*/  LOP3.LUT R6, R20, R15, RZ, 0x3c, !PT ;  /* 0x0000000f14067212 */ /* 0x000fe200078e3cff */
[----:B0-----:R-:W-:Y:S02]  /*6d20*/  IMAD.MOV R23, RZ, RZ, -R9 ;  /* 0x000000ffff177224 */ /* 0x001fe400078e0a09 */
[----:B------:R-:W-:Y:S01]  /*6d30*/  @!P5 IMAD.MOV R16, RZ, RZ, -R16 ;  /* 0x000000ffff10d224 */ /* 0x000fe200078e0a10 */
[----:B------:R-:W-:Y:S01]  /*6d40*/  ISETP.GE.AND P4, PT, R6, RZ, PT ;  /* 0x000000ff0600720c */ /* 0x000fe20003f86270 */
[----:B------:R-:W-:-:S03]  /*6d50*/  IMAD R23, R23, R18, RZ ;  /* 0x0000001217177224 */ /* 0x000fc600078e02ff */
[----:B------:R-:W-:Y:S01]  /*6d60*/  SEL R16, R7, R16, !P1 ;  /* 0x0000001007107207 */ /* 0x000fe20004800000 */
[----:B------:R-:W-:Y:S01]  /*6d70*/  IMAD.HI.U32 R8, R9, R23, R8 ;  /* 0x0000001709087227 */ /* 0x000fe200078e0008 */
[----:B------:R-:W0:Y:S01]  /*6d80*/  LDC.64 R6, c[0x0][0x410] ;  /* 0x00010400ff067b82 */ /* 0x000e220000000a00 */
[----:B------:R-:W-:Y:S02]  /*6d90*/  @P3 IADD3 R22, PT, PT, R22, 0x1, RZ ;  /* 0x0000000116163810 */ /* 0x000fe40007ffe0ff */
[----:B------:R-:W-:Y:S02]  /*6da0*/  ISETP.NE.AND P1, PT, R15, RZ, PT ;  /* 0x000000ff0f00720c */ /* 0x000fe40003f25270 */
[----:B------:R-:W-:Y:S02]  /*6db0*/  LOP3.LUT R23, RZ, R15, RZ, 0x33, !PT ;  /* 0x0000000fff177212 */ /* 0x000fe400078e33ff */
[----:B------:R-:W-:Y:S01]  /*6dc0*/  @!P4 IMAD.MOV R22, RZ, RZ, -R22 ;  /* 0x000000ffff16c224 */ /* 0x000fe200078e0a16 */
[----:B------:R-:W-:-:S04]  /*6dd0*/  IABS R27, R16 ;  /* 0x00000010001b7213 */ /* 0x000fc80000000000 */
[----:B------:R-:W-:Y:S01]  /*6de0*/  SEL R26, R23, R22, !P1 ;  /* 0x00000016171a7207 */ /* 0x000fe20004800000 */
[----:B------:R-:W-:-:S04]  /*6df0*/  IMAD.HI.U32 R24, R8, R27, RZ ;  /* 0x0000001b08187227 */ /* 0x000fc800078e00ff */
[----:B------:R-:W-:Y:S02]  /*6e00*/  IMAD.MOV R25, RZ, RZ, -R26 ;  /* 0x000000ffff197224 */ /* 0x000fe400078e0a1a */
[----:B------:R-:W-:Y:S02]  /*6e10*/  IMAD.MOV R8, RZ, RZ, -R24 ;  /* 0x000000ffff087224 */ /* 0x000fe400078e0a18 */
[----:B------:R-:W-:Y:S02]  /*6e20*/  IMAD R25, R15, R25, R20 ;  /* 0x000000190f197224 */ /* 0x000fe400078e0214 */
[----:B------:R-:W-:Y:S02]  /*6e30*/  IMAD R27, R18, R8, R27 ;  /* 0x00000008121b7224 */ /* 0x000fe400078e021b */
[----:B0-----:R-:W-:-:S05]  /*6e40*/  IMAD.WIDE R8, R25, 0x4, R6 ;  /* 0x0000000419087825 */ /* 0x001fca00078e0206 */
[----:B------:R0:W2:Y:S01]  /*6e50*/  LDG.E R22, desc[UR8][R8.64] ;  /* 0x0000000808167981 */ /* 0x0000a2000c1e1900 */
[----:B------:R-:W-:Y:S01]  /*6e60*/  ISETP.GT.U32.AND P3, PT, R18, R27, PT ;  /* 0x0000001b1200720c */ /* 0x000fe20003f64070 */
[----:B------:R-:W-:Y:S02]  /*6e70*/  IMAD.MOV R20, RZ, RZ, -R20 ;  /* 0x000000ffff147224 */ /* 0x000fe400078e0a14 */
[----:B------:R-:W-:Y:S02]  /*6e80*/  IMAD R25, R25, UR12, RZ ;  /* 0x0000000c19197c24 */ /* 0x000fe4000f8e02ff */
[----:B------:R-:W-:-:S04]  /*6e90*/  IMAD R20, R12, R20, R21 ;  /* 0x000000140c147224 */ /* 0x000fc800078e0215 */
[----:B0-----:R-:W-:-:S04]  /*6ea0*/  IMAD R8, R20, UR13, RZ ;  /* 0x0000000d14087c24 */ /* 0x001fc8000f8e02ff */
[----:B------:R-:W-:Y:S02]  /*6eb0*/  @!P3 IMAD.IADD R27, R27, 0x1, -R18 ;  /* 0x000000011b1bb824 */ /* 0x000fe400078e0a12 */
[----:B------:R-:W-:-:S03]  /*6ec0*/  @!P3 VIADD R24, R24, 0x1 ;  /* 0x000000011818b836 */ /* 0x000fc60000000000 */
[----:B------:R-:W-:Y:S01]  /*6ed0*/  ISETP.GE.U32.AND P2, PT, R27, R18, PT ;  /* 0x000000121b00720c */ /* 0x000fe20003f46070 */
[----:B------:R-:W-:Y:S01]  /*6ee0*/  IMAD.MOV R18, RZ, RZ, -R19 ;  /* 0x000000ffff127224 */ /* 0x000fe200078e0a13 */
[----:B------:R-:W-:-:S03]  /*6ef0*/  IADD3 R27, PT, PT, -R21, RZ, RZ ;  /* 0x000000ff151b7210 */ /* 0x000fc60007ffe1ff */
[----:B------:R-:W-:Y:S01]  /*6f00*/  IMAD R18, R13, R18, R0 ;  /* 0x000000120d127224 */ /* 0x000fe200078e0200 */
[----:B------:R-:W-:Y:S01]  /*6f10*/  LOP3.LUT R0, R16, R15, RZ, 0x3c, !PT ;  /* 0x0000000f10007212 */ /* 0x000fe200078e3cff */
[----:B------:R-:W-:-:S03]  /*6f20*/  IMAD R27, R14, R27, R19 ;  /* 0x0000001b0e1b7224 */ /* 0x000fc600078e0213 */
[----:B------:R-:W-:Y:S01]  /*6f30*/  ISETP.GE.AND P4, PT, R0, RZ, PT ;  /* 0x000000ff0000720c */ /* 0x000fe20003f86270 */
[----:B------:R-:W-:Y:S02]  /*6f40*/  IMAD R0, R18, UR15, RZ ;  /* 0x0000000f12007c24 */ /* 0x000fe4000f8e02ff */
[----:B------:R-:W-:Y:S02]  /*6f50*/  @P2 VIADD R24, R24, 0x1 ;  /* 0x0000000118182836 */ /* 0x000fe40000000000 */
[----:B------:R-:W-:Y:S01]  /*6f60*/  IMAD R9, R27, UR14, RZ ;  /* 0x0000000e1b097c24 */ /* 0x000fe2000f8e02ff */
[----:B------:R-:W-:-:S04]  /*6f70*/  SHF.R.S32.HI R18, RZ, 0x1f, R0 ;  /* 0x0000001fff127819 */ /* 0x000fc80000011400 */
[----:B------:R-:W-:Y:S02]  /*6f80*/  IADD3 R0, P2, P3, R8, R9, R0 ;  /* 0x0000000908007210 */ /* 0x000fe40007b5e000 */
[----:B------:R-:W-:Y:S01]  /*6f90*/  SHF.R.S32.HI R19, RZ, 0x1f, R9 ;  /* 0x0000001fff137819 */ /* 0x000fe20000011409 */
[----:B------:R-:W-:Y:S01]  /*6fa0*/  @!P4 IMAD.MOV R24, RZ, RZ, -R24 ;  /* 0x000000ffff18c224 */ /* 0x000fe200078e0a18 */
[----:B------:R-:W-:Y:S01]  /*6fb0*/  SHF.R.S32.HI R8, RZ, 0x1f, R8 ;  /* 0x0000001fff087819 */ /* 0x000fe20000011408 */
[----:B------:R-:W-:-:S03]  /*6fc0*/  IMAD R9, R26, UR4, RZ ;  /* 0x000000041a097c24 */ /* 0x000fc6000f8e02ff */
        /* <DEDUP_REMOVED lines=14> */
[--C-:B------:R-:W-:Y:S01]  /*70b0*/  IMAD.MOV R0, RZ, RZ, -R11.reuse ;  /* 0x000000ffff007224 */ /* 0x100fe200078e0a0b */
[----:B------:R-:W-:Y:S01]  /*70c0*/  IADD3 R18, PT, PT, -R17, RZ, RZ ;  /* 0x000000ff11127210 */ /* 0x000fe20007ffe1ff */
[----:B------:R-:W-:Y:S02]  /*70d0*/  IMAD.MOV R16, RZ, RZ, -R16 ;  /* 0x000000ffff107224 */ /* 0x000fe400078e0a10 */
[----:B------:R-:W-:Y:S02]  /*70e0*/  IMAD R0, R13, R0, R2 ;  /* 0x000000000d007224 */ /* 0x000fe400078e0202 */
[----:B------:R-:W-:-:S02]  /*70f0*/  IMAD R11, R14, R18, R11 ;  /* 0x000000120e0b7224 */ /* 0x000fc400078e020b */
[----:B------:R-:W-:Y:S02]  /*7100*/  IMAD R16, R12, R16, R17 ;  /* 0x000000100c107224 */ /* 0x000fe400078e0211 */
[----:B------:R-:W-:Y:S02]  /*7110*/  IMAD R12, R0, UR15, RZ ;  /* 0x0000000f000c7c24 */ /* 0x000fe4000f8e02ff */
[----:B------:R-:W-:Y:S02]  /*7120*/  IMAD R11, R11, UR14, RZ ;  /* 0x0000000e0b0b7c24 */ /* 0x000fe4000f8e02ff */
[----:B------:R-:W-:Y:S01]  /*7130*/  IMAD R0, R16, UR13, RZ ;  /* 0x0000000d10007c24 */ /* 0x000fe2000f8e02ff */
[--C-:B0-----:R-:W-:Y:S01]  /*7140*/  SHF.R.S32.HI R9, RZ, 0x1f, R12.reuse ;  /* 0x0000001fff097819 */ /* 0x101fe2000001140c */
[----:B------:R-:W-:Y:S01]  /*7150*/  IMAD R23, R23, UR4, RZ ;  /* 0x0000000417177c24 */ /* 0x000fe2000f8e02ff */
[----:B------:R-:W-:Y:S01]  /*7160*/  SHF.R.S32.HI R8, RZ, 0x1f, R11 ;  /* 0x0000001fff087819 */ /* 0x000fe2000001140b */
[----:B------:R-:W-:Y:S01]  /*7170*/  IMAD.X R3, RZ, RZ, R3, P0 ;  /* 0x000000ffff037224 */ /* 0x000fe200000e0603 */
[----:B------:R-:W-:-:S02]  /*7180*/  IADD3 R12, P1, P2, R0, R11, R12 ;  /* 0x0000000b000c7210 */ /* 0x000fc40007a3e00c */
[----:B-1----:R-:W-:Y:S01]  /*7190*/  SHF.R.S32.HI R7, RZ, 0x1f, R0 ;  /* 0x0000001fff077819 */ /* 0x002fe20000011400 */
[----:B------:R-:W-:-:S03]  /*71a0*/  IMAD R0, R15, UR12, RZ ;  /* 0x0000000c0f007c24 */ /* 0x000fc6000f8e02ff */
[----:B------:R-:W-:Y:S02]  /*71b0*/  IADD3.X R8, PT, PT, R7, R8, R9, P1, P2 ;  /* 0x0000000807087210 */ /* 0x000fe40000fe4409 */
        /* <DEDUP_REMOVED lines=10> */
[----:B--2---:R-:W-:-:S05]  /*7260*/  FADD.FTZ R7, RZ, R6 ;  /* 0x00000006ff077221 */ /* 0x004fca0000010000 */
[----:B------:R0:W-:Y:S07]  /*7270*/  STG.E desc[UR8][R8.64], R7 ;  /* 0x0000000708007986 */ /* 0x0001ee000c101908 */
[----:B------:R-:W-:Y:S05]  /*7280*/  @!P0 BRA `(.L_x_742) ;  /* 0xfffffff000548947 */ /* 0x000fea000383ffff */
[----:B------:R-:W-:Y:S05]  /*7290*/  EXIT ;  /* 0x000000000000794d */ /* 0x000fea0003800000 */
        .weak           $__internal_25_$__cuda_sm20_div_u64
        .type           $__internal_25_$__cuda_sm20_div_u64,@function
        .size           $__internal_25_$__cuda_sm20_div_u64,(.L_x_884 - $__internal_25_$__cuda_sm20_div_u64)
$__internal_25_$__cuda_sm20_div_u64:
        /* <DEDUP_REMOVED lines=10> */
[C---:B------:R-:W-:Y:S01]  /*7340*/  IMAD R11, R12.reuse, UR4, R15 ;  /* 0x000000040c0b7c24 */ /* 0x040fe2000f8e020f */
[----:B------:R-:W-:Y:S01]  /*7350*/  IADD3 R19, P0, PT, RZ, -R14, RZ ;  /* 0x8000000eff137210 */ /* 0x000fe20007f1e0ff */
[----:B------:R-:W-:Y:S02]  /*7360*/  IMAD.MOV.U32 R15, RZ, RZ, R12 ;  /* 0x000000ffff0f7224 */ /* 0x000fe400078e000c */
        /* <DEDUP_REMOVED lines=9> */
[----:B------:R-:W-:-:S03]  /*7400*/  IMAD.WIDE.U32 R12, R15, R5, RZ ;  /* 0x000000050f0c7225 */ /* 0x000fc600078e00ff */
[----:B------:R-:W-:Y:S01]  /*7410*/  IADD3.X R9, PT, PT, RZ, RZ, R9, P2, P1 ;  /* 0x000000ffff097210 */ /* 0x000fe200017e2409 */
        /* <DEDUP_REMOVED lines=34> */
[----:B------:R-:W-:Y:S01]  /*7640*/  SEL R9, R12, R15, P0 ;  /* 0x0000000f0c097207 */ /* 0x000fe20000000000 */
[----:B------:R-:W-:Y:S01]  /*7650*/  IMAD.MOV.U32 R12, RZ, RZ, R2 ;  /* 0x000000ffff0c7224 */ /* 0x000fe200078e0002 */
[----:B------:R-:W-:Y:S01]  /*7660*/  SEL R14, R13, R14, P0 ;  /* 0x0000000e0d0e7207 */ /* 0x000fe20000000000 */
[----:B------:R-:W-:Y:S01]  /*7670*/  IMAD.MOV.U32 R13, RZ, RZ, 0x0 ;  /* 0x00000000ff0d7424 */ /* 0x000fe200078e00ff */
[----:B------:R-:W-:-:S02]  /*7680*/  ISETP.GE.U32.AND P0, PT, R6, R5, PT ;  /* 0x000000050600720c */ /* 0x000fc40003f06070 */
[----:B------:R-:W-:Y:S02]  /*7690*/  IADD3 R4, P2, PT, R11, 0x1, RZ ;  /* 0x000000010b047810 */ /* 0x000fe40007f5e0ff */
[----:B------:R-:W-:Y:S02]  /*76a0*/  ISETP.GE.U32.AND.EX P0, PT, R9, UR4, PT, P0 ;  /* 0x0000000409007c0c */ /* 0x000fe4000bf06100 */
[----:B------:R-:W-:Y:S01]  /*76b0*/  ISETP.NE.U32.AND P1, PT, R5, RZ, PT ;  /* 0x000000ff0500720c */ /* 0x000fe20003f25070 */
[----:B------:R-:W-:Y:S01]  /*76c0*/  IMAD.X R9, RZ, RZ, R14, P2 ;  /* 0x000000ffff097224 */ /* 0x000fe200010e060e */
[----:B------:R-:W-:Y:S02]  /*76d0*/  SEL R4, R4, R11, P0 ;  /* 0x0000000b04047207 */ /* 0x000fe40000000000 */
[----:B------:R-:W-:Y:S02]  /*76e0*/  ISETP.NE.AND.EX P1, PT, RZ, UR4, PT, P1 ;  /* 0x00000004ff007c0c */ /* 0x000fe4000bf25310 */
[----:B------:R-:W-:-:S02]  /*76f0*/  SEL R9, R9, R14, P0 ;  /* 0x0000000e09097207 */ /* 0x000fc40000000000 */
[----:B------:R-:W-:Y:S02]  /*7700*/  SEL R4, R4, 0xffffffff, P1 ;  /* 0xffffffff04047807 */ /* 0x000fe40000800000 */
[----:B------:R-:W-:Y:S01]  /*7710*/  SEL R9, R9, 0xffffffff, P1 ;  /* 0xffffffff09097807 */ /* 0x000fe20000800000 */
[----:B------:R-:W-:Y:S06]  /*7720*/  RET.REL.NODEC R12 `(_ZN2at6native51_GLOBAL__N__11011a27_18_DepthwiseConv3d_cu_35e0c7b528conv_depthwise3d_cuda_kernelIffLin1ELin1ELin1ELi1ELi1ELi1EEEvNS_27GenericPackedTensorAccessorIKT_Lm5ENS_16DefaultPtrTraitsEiEENS3_IS4_Lm5ES6_iEES7_PS5_iiiiiiiii) ;  /* 0xffffff880c347950 */ /* 0x000fec0003c3ffff */
.L_x_743:
        /* <DEDUP_REMOVED lines=13> */
.L_x_884:


//--------------------- .text._ZN2at6native51_GLOBAL__N__11011a27_18_DepthwiseConv3d_cu_35e0c7b528conv_depthwise3d_cuda_kernelIffLi3ELi3ELi3ELi1ELi1ELi1EEEvNS_27GenericPackedTensorAccessorIKT_Lm5ENS_16DefaultPtrTraitsEiEENS3_IS4_Lm5ES6_iEES7_PS5_iiiiiiiii --------------------------
	.section	.text._ZN2at6native51_GLOBAL__N__11011a27_18_DepthwiseConv3d_cu_35e0c7b528conv_depthwise3d_cuda_kernelIffLi3ELi3ELi3ELi1ELi1ELi1EEEvNS_27GenericPackedTensorAccessorIKT_Lm5ENS_16DefaultPtrTraitsEiEENS3_IS4_Lm5ES6_iEES7_PS5_iiiiiiiii,"ax",@progbits
	.align	128
.text._ZN2at6native51_GLOBAL__N__11011a27_18_DepthwiseConv3d_cu_35e0c7b528conv_depthwise3d_cuda_kernelIffLi3ELi3ELi3ELi1ELi1ELi1EEEvNS_27GenericPackedTensorAccessorIKT_Lm5ENS_16DefaultPtrTraitsEiEENS3_IS4_Lm5ES6_iEES7_PS5_iiiiiiiii:
        .type           _ZN2at6native51_GLOBAL__N__11011a27_18_DepthwiseConv3d_cu_35e0c7b528conv_depthwise3d_cuda_kernelIffLi3ELi3ELi3ELi1ELi1ELi1EEEvNS_27GenericPackedTensorAccessorIKT_Lm5ENS_16DefaultPtrTraitsEiEENS3_IS4_Lm5ES6_iEES7_PS5_iiiiiiiii,@function
        .size           _ZN2at6native51_GLOBAL__N__11011a27_18_DepthwiseConv3d_cu_35e0c7b528conv_depthwise3d_cuda_kernelIffLi3ELi3ELi3ELi1ELi1ELi1EEEvNS_27GenericPackedTensorAccessorIKT_Lm5ENS_16DefaultPtrTraitsEiEENS3_IS4_Lm5ES6_iEES7_PS5_iiiiiiiii,(.L_x_886 - _ZN2at6native51_GLOBAL__N__11011a27_18_DepthwiseConv3d_cu_35e0c7b528conv_depthwise3d_cuda_kernelIffLi3ELi3ELi3ELi1ELi1ELi1EEEvNS_27GenericPackedTensorAccessorIKT_Lm5ENS_16DefaultPtrTraitsEiEENS3_IS4_Lm5ES6_iEES7_PS5_iiiiiiiii)
        .other          _ZN2at6native51_GLOBAL__N__11011a27_18_DepthwiseConv3d_cu_35e0c7b528conv_depthwise3d_cuda_kernelIffLi3ELi3ELi3ELi1ELi1ELi1EEEvNS_27GenericPackedTensorAccessorIKT_Lm5ENS_16DefaultPtrTraitsEiEENS3_IS4_Lm5ES6_iEES7_PS5_iiiiiiiii,@"STO_CUDA_ENTRY STV_DEFAULT"
_ZN2at6native51_GLOBAL__N__11011a27_18_DepthwiseConv3d_cu_35e0c7b528conv_depthwise3d_cuda_kernelIffLi3ELi3ELi3ELi1ELi1ELi1EEEvNS_27GenericPackedTensorAccessorIKT_Lm5ENS_16DefaultPtrTraitsEiEENS3_IS4_Lm5ES6_iEES7_PS5_iiiiiiiii:
        /* <DEDUP_REMOVED lines=66> */
.L_x_746:
[----:B------:R-:W2:Y:S01]  /*0420*/  I2F.RP R7, R4 ;  /* 0x0000000400077306 */ /* 0x000ea20000209400 */
[----:B------:R-:W3:Y:S01]  /*0430*/  LDC R0, c[0x0][0x3c4] ;  /* 0x0000f100ff007b82 */ /* 0x000ee20000000800 */
[----:B------:R-:W-:Y:S02]  /*0440*/  IABS R10, R6 ;  /* 0x00000006000a7213 */ /* 0x000fe40000000000 */
[----:B------:R-:W-:-:S05]  /*0450*/  IABS R16, R2 ;  /* 0x0000000200107213 */ /* 0x000fca0000000000 */
        /* <DEDUP_REMOVED lines=16> */
[----:B------:R-:W-:Y:S01]  /*0560*/  IMAD R9, R12, R8, R9 ;  /* 0x000000080c097224 */ /* 0x000fe200078e0209 */
[----:B------:R-:W-:Y:S01]  /*0570*/  LOP3.LUT R8, R6, R5, RZ, 0x3c, !PT ;  /* 0x0000000506087212 */ /* 0x000fe200078e3cff */
[----:B--2---:R-:W2:Y:S03]  /*0580*/  MUFU.RCP R10, R10 ;  /* 0x0000000a000a7308 */ /* 0x004ea60000001000 */
[----:B------:R-:W-:Y:S02]  /*0590*/  ISETP.GT.U32.AND P1, PT, R4, R9, PT ;  /* 0x000000090400720c */ /* 0x000fe40003f24070 */
[----:B------:R-:W-:-:S11]  /*05a0*/  ISETP.GE.AND P2, PT, R8, RZ, PT ;  /* 0x000000ff0800720c */ /* 0x000fd60003f46270 */
[----:B------:R-:W-:Y:S02]  /*05b0*/  @!P1 IMAD.IADD R9, R9, 0x1, -R12 ;  /* 0x0000000109099824 */ /* 0x000fe400078e0a0c */
[----:B------:R-:W3:Y:S01]  /*05c0*/  LDC R12, c[0x0][0x3c0] ;  /* 0x0000f000ff0c7b82 */ /* 0x000ee20000000800 */
[----:B--2---:R-:W-:Y:S02]  /*05d0*/  VIADD R11, R10, 0xffffffe ;  /* 0x0ffffffe0a0b7836 */ /* 0x004fe40000000000 */
[----:B------:R-:W-:Y:S01]  /*05e0*/  ISETP.GE.U32.AND P0, PT, R9, R4, PT ;  /* 0x000000040900720c */ /* 0x000fe20003f06070 */
[----:B------:R-:W-:Y:S01]  /*05f0*/  @!P1 VIADD R13, R13, 0x1 ;  /* 0x000000010d0d9836 */ /* 0x000fe20000000000 */
[----:B------:R-:W2:Y:S01]  /*0600*/  F2I.FTZ.U32.TRUNC.NTZ R9, R11 ;  /* 0x0000000b00097305 */ /* 0x000ea2000021f000 */
[----:B------:R-:W-:-:S10]  /*0610*/  ISETP.NE.AND P1, PT, R5, RZ, PT ;  /* 0x000000ff0500720c */ /* 0x000fd40003f25270 */
[----:B------:R-:W-:Y:S02]  /*0620*/  @P0 VIADD R13, R13, 0x1 ;  /* 0x000000010d0d0836 */ /* 0x000fe40000000000 */
[----:B--2---:R-:W-:Y:S02]  /*0630*/  IMAD.MOV R8, RZ, RZ, -R9 ;  /* 0x000000ffff087224 */ /* 0x004fe400078e0a09 */
[----:B------:R-:W-:Y:S01]  /*0640*/  @!P2 IMAD.MOV R13, RZ, RZ, -R13 ;  /* 0x000000ffff0da224 */ /* 0x000fe200078e0a0d */
[----:B------:R-:W-:Y:S01]  /*0650*/  @!P1 LOP3.LUT R13, RZ, R5, RZ, 0x33, !PT ;  /* 0x00000005ff0d9212 */ /* 0x000fe200078e33ff */
[----:B------:R-:W-:Y:S01]  /*0660*/  IMAD R11, R8, R7, RZ ;  /* 0x00000007080b7224 */ /* 0x000fe200078e02ff */
[----:B---3--:R-:W-:Y:S01]  /*0670*/  IABS R10, R12 ;  /* 0x0000000c000a7213 */ /* 0x008fe20000000000 */
[----:B------:R-:W-:Y:S01]  /*0680*/  IMAD.MOV.U32 R8, RZ, RZ, RZ ;  /* 0x000000ffff087224 */ /* 0x000fe200078e00ff */
[----:B------:R-:W-:-:S03]  /*0690*/  IABS R14, R13 ;  /* 0x0000000d000e7213 */ /* 0x000fc60000000000 */
[----:B------:R-:W-:Y:S02]  /*06a0*/  IMAD.HI.U32 R8, R9, R11, R8 ;  /* 0x0000000b09087227 */ /* 0x000fe400078e0008 */
[----:B------:R-:W2:Y:S02]  /*06b0*/  I2F.RP R11, R10 ;  /* 0x0000000a000b7306 */ /* 0x000ea40000209400 */
[----:B------:R-:W-:-:S04]  /*06c0*/  IMAD.MOV.U32 R9, RZ, RZ, R14 ;  /* 0x000000ffff097224 */ /* 0x000fc800078e000e */
[----:B------:R-:W-:-:S04]  /*06d0*/  IMAD.HI.U32 R17, R8, R9, RZ ;  /* 0x0000000908117227 */ /* 0x000fc800078e00ff */
[----:B------:R-:W-:-:S04]  /*06e0*/  IMAD.MOV R8, RZ, RZ, -R17 ;  /* 0x000000ffff087224 */ /* 0x000fc800078e0a11 */
[C---:B------:R-:W-:Y:S01]  /*06f0*/  IMAD R8, R7.reuse, R8, R9 ;  /* 0x0000000807087224 */ /* 0x040fe200078e0209 */
[----:B--2---:R-:W2:Y:S04]  /*0700*/  MUFU.RCP R11, R11 ;  /* 0x0000000b000b7308 */ /* 0x004ea80000001000 */
[----:B------:R-:W-:-:S13]  /*0710*/  ISETP.GT.U32.AND P1, PT, R7, R8, PT ;  /* 0x000000080700720c */ /* 0x000fda0003f24070 */
[----:B------:R-:W-:Y:S02]  /*0720*/  @!P1 IMAD.IADD R8, R8, 0x1, -R7 ;  /* 0x0000000108089824 */ /* 0x000fe400078e0a07 */
[----:B--2---:R-:W-:Y:S02]  /*0730*/  VIADD R9, R11, 0xffffffe ;  /* 0x0ffffffe0b097836 */ /* 0x004fe40000000000 */
[----:B------:R-:W-:Y:S01]  /*0740*/  @!P1 VIADD R17, R17, 0x1 ;  /* 0x0000000111119836 */ /* 0x000fe20000000000 */
[----:B------:R-:W-:Y:S02]  /*0750*/  ISETP.GE.U32.AND P0, PT, R8, R7, PT ;  /* 0x000000070800720c */ /* 0x000fe40003f06070 */
[----:B------:R-:W2:Y:S01]  /*0760*/  LDC R7, c[0x0][0x3bc] ;  /* 0x0000ef00ff077b82 */ /* 0x000ea20000000800 */
[----:B------:R-:W-:Y:S01]  /*0770*/  LOP3.LUT R8, R13, R0, RZ, 0x3c, !PT ;  /* 0x000000000d087212 */ /* 0x000fe200078e3cff */
[----:B------:R-:W3:Y:S01]  /*0780*/  F2I.FTZ.U32.TRUNC.NTZ R9, R9 ;  /* 0x0000000900097305 */ /* 0x000ee2000021f000 */
[----:B------:R-:W-:-:S02]  /*0790*/  ISETP.NE.AND P1, PT, R0, RZ, PT ;  /* 0x000000ff0000720c */ /* 0x000fc40003f25270 */
[----:B------:R-:W-:Y:S01]  /*07a0*/  ISETP.GE.AND P2, PT, R8, RZ, PT ;  /* 0x000000ff0800720c */ /* 0x000fe20003f46270 */
[----:B------:R-:W-:-:S05]  /*07b0*/  IMAD.MOV.U32 R8, RZ, RZ, RZ ;  /* 0x000000ffff087224 */ /* 0x000fca00078e00ff */
[----:B------:R-:W-:Y:S02]  /*07c0*/  @P0 VIADD R17, R17, 0x1 ;  /* 0x0000000111110836 */ /* 0x000fe40000000000 */
[----:B---3--:R-:W-:-:S05]  /*07d0*/  IMAD.MOV R15, RZ, RZ, -R9 ;  /* 0x000000ffff0f7224 */ /* 0x008fca00078e0a09 */
[----:B------:R-:W-:Y:S01]  /*07e0*/  @!P2 IMAD.MOV R17, RZ, RZ, -R17 ;  /* 0x000000ffff11a224 */ /* 0x000fe200078e0a11 */
[----:B------:R-:W-:Y:S01]  /*07f0*/  @!P1 LOP3.LUT R17, RZ, R0, RZ, 0x33, !PT ;  /* 0x00000000ff119212 */ /* 0x000fe200078e33ff */
[----:B------:R-:W-:-:S03]  /*0800*/  IMAD R15, R15, R10, RZ ;  /* 0x0000000a0f0f7224 */ /* 0x000fc600078e02ff */
[----:B------:R-:W-:Y:S01]  /*0810*/  IABS R14, R17 ;  /* 0x00000011000e7213 */ /* 0x000fe20000000000 */
[----:B------:R-:W-:Y:S01]  /*0820*/  IMAD.HI.U32 R8, R9, R15, R8 ;  /* 0x0000000f09087227 */ /* 0x000fe200078e0008 */
[----:B--2---:R-:W-:-:S03]  /*0830*/  IABS R11, R7 ;  /* 0x00000007000b7213 */ /* 0x004fc60000000000 */
[----:B------:R-:W-:Y:S02]  /*0840*/  IMAD.MOV.U32 R9, RZ, RZ, R14 ;  /* 0x000000ffff097224 */ /* 0x000fe400078e000e */
[----:B------:R-:W2:Y:S01]  /*0850*/  I2F.RP R14, R11 ;  /* 0x0000000b000e7306 */ /* 0x000ea20000209400 */
[----:B------:R-:W-:Y:S02]  /*0860*/  IMAD.MOV R19, RZ, RZ, -R17 ;  /* 0x000000ffff137224 */ /* 0x000fe400078e0a11 */
[----:B------:R-:W-:-:S04]  /*0870*/  IMAD.HI.U32 R8, R8, R9, RZ ;  /* 0x0000000908087227 */ /* 0x000fc800078e00ff */
[----:B------:R-:W-:-:S04]  /*0880*/  IMAD.MOV R15, RZ, RZ, -R8 ;  /* 0x000000ffff0f7224 */ /* 0x000fc800078e0a08 */
[C---:B------:R-:W-:Y:S01]  /*0890*/  IMAD R9, R10.reuse, R15, R9 ;  /* 0x0000000f0a097224 */ /* 0x040fe200078e0209 */
[----:B--2---:R-:W2:Y:S04]  /*08a0*/  MUFU.RCP R14, R14 ;  /* 0x0000000e000e7308 */ /* 0x004ea80000001000 */
[----:B------:R-:W-:-:S13]  /*08b0*/  ISETP.GT.U32.AND P1, PT, R10, R9, PT ;  /* 0x000000090a00720c */ /* 0x000fda0003f24070 */
[----:B------:R-:W-:Y:S02]  /*08c0*/  @!P1 IMAD.IADD R9, R9, 0x1, -R10 ;  /* 0x0000000109099824 */ /* 0x000fe400078e0a0a */
[----:B------:R-:W-:Y:S01]  /*08d0*/  @!P1 VIADD R8, R8, 0x1 ;  /* 0x0000000108089836 */ /* 0x000fe20000000000 */
[----:B------:R-:W-:Y:S01]  /*08e0*/  ISETP.NE.AND P1, PT, R12, RZ, PT ;  /* 0x000000ff0c00720c */ /* 0x000fe20003f25270 */
[----:B--2---:R-:W-:Y:S01]  /*08f0*/  VIADD R15, R14, 0xffffffe ;  /* 0x0ffffffe0e0f7836 */ /* 0x004fe20000000000 */
[----:B------:R-:W-:Y:S02]  /*0900*/  ISETP.GE.U32.AND P0, PT, R9, R10, PT ;  /* 0x0000000a0900720c */ /* 0x000fe40003f06070 */
[----:B------:R-:W-:Y:S01]  /*0910*/  LOP3.LUT R10, R17, R12, RZ, 0x3c, !PT ;  /* 0x0000000c110a7212 */ /* 0x000fe200078e3cff */
[----:B------:R-:W2:Y:S03]  /*0920*/  F2I.FTZ.U32.TRUNC.NTZ R9, R15 ;  /* 0x0000000f00097305 */ /* 0x000ea6000021f000 */
[----:B------:R-:W-:-:S07]  /*0930*/  ISETP.GE.AND P2, PT, R10, RZ, PT ;  /* 0x000000ff0a00720c */ /* 0x000fce0003f46270 */
[----:B------:R-:W-:-:S04]  /*0940*/  @P0 VIADD R8, R8, 0x1 ;  /* 0x0000000108080836 */ /* 0x000fc80000000000 */
[----:B------:R-:W-:Y:S02]  /*0950*/  IMAD.MOV.U32 R10, RZ, RZ, R8 ;  /* 0x000000ffff0a7224 */ /* 0x000fe400078e0008 */
[----:B--2---:R-:W-:Y:S02]  /*0960*/  IMAD.MOV R8, RZ, RZ, -R9 ;  /* 0x000000ffff087224 */ /* 0x004fe400078e0a09 */
[----:B------:R-:W-:Y:S01]  /*0970*/  @!P2 IMAD.MOV R10, RZ, RZ, -R10 ;  /* 0x000000ffff0aa224 */ /* 0x000fe200078e0a0a */
[----:B------:R-:W-:Y:S01]  /*0980*/  @!P1 LOP3.LUT R10, RZ, R12, RZ, 0x33, !PT ;  /* 0x0000000cff0a9212 */ /* 0x000fe200078e33ff */
[----:B------:R-:W-:Y:S02]  /*0990*/  IMAD R15, R8, R11, RZ ;  /* 0x0000000b080f7224 */ /* 0x000fe400078e02ff */
[----:B------:R-:W-:Y:S01]  /*09a0*/  IMAD.MOV.U32 R8, RZ, RZ, RZ ;  /* 0x000000ffff087224 */ /* 0x000fe200078e00ff */
[----:B------:R-:W-:-:S03]  /*09b0*/  IABS R14, R10 ;  /* 0x0000000a000e7213 */ /* 0x000fc60000000000 */
[----:B------:R-:W-:Y:S02]  /*09c0*/  IMAD.HI.U32 R8, R9, R15, R8 ;  /* 0x0000000f09087227 */ /* 0x000fe400078e0008 */
[----:B------:R-:W2:Y:S04]  /*09d0*/  I2F.RP R15, R16 ;  /* 0x00000010000f7306 */ /* 0x000ea80000209400 */
[----:B------:R-:W-:-:S04]  /*09e0*/  IMAD.HI.U32 R8, R8, R14, RZ ;  /* 0x0000000e08087227 */ /* 0x000fc800078e00ff */
[----:B------:R-:W-:-:S04]  /*09f0*/  IMAD.MOV R9, RZ, RZ, -R8 ;  /* 0x000000ffff097224 */ /* 0x000fc800078e0a08 */
[C---:B------:R-:W-:Y:S01]  /*0a00*/  IMAD R14, R11.reuse, R9, R14 ;  /* 0x000000090b0e7224 */ /* 0x040fe200078e020e */
[----:B------:R-:W-:Y:S01]  /*0a10*/  LOP3.LUT R9, R10, R7, RZ, 0x3c, !PT ;  /* 0x000000070a097212 */ /* 0x000fe200078e3cff */
[----:B--2---:R-:W2:Y:S03]  /*0a20*/  MUFU.RCP R15, R15 ;  /* 0x0000000f000f7308 */ /* 0x004ea60000001000 */
[----:B------:R-:W-:Y:S02]  /*0a30*/  ISETP.GT.U32.AND P1, PT, R11, R14, PT ;  /* 0x0000000e0b00720c */ /* 0x000fe40003f24070 */
[----:B------:R-:W-:-:S11]  /*0a40*/  ISETP.GE.AND P2, PT, R9, RZ, PT ;  /* 0x000000ff0900720c */ /* 0x000fd60003f46270 */
[----:B------:R-:W-:Y:S02]  /*0a50*/  @!P1 IMAD.IADD R14, R14, 0x1, -R11 ;  /* 0x000000010e0e9824 */ /* 0x000fe400078e0a0b */
[----:B------:R-:W-:Y:S01]  /*0a60*/  @!P1 VIADD R8, R8, 0x1 ;  /* 0x0000000108089836 */ /* 0x000fe20000000000 */
[----:B------:R-:W-:Y:S02]  /*0a70*/  ISETP.NE.AND P1, PT, R7, RZ, PT ;  /* 0x000000ff0700720c */ /* 0x000fe40003f25270 */
[----:B------:R-:W-:Y:S01]  /*0a80*/  ISETP.GE.U32.AND P0, PT, R14, R11, PT ;  /* 0x0000000b0e00720c */ /* 0x000fe20003f06070 */
[----:B--2---:R-:W-:-:S04]  /*0a90*/  VIADD R14, R15, 0xffffffe ;  /* 0x0ffffffe0f0e7836 */ /* 0x004fc80000000000 */
[----:B------:R-:W2:Y:S08]  /*0aa0*/  F2I.FTZ.U32.TRUNC.NTZ R9, R14 ;  /* 0x0000000e00097305 */ /* 0x000eb0000021f000 */
[----:B------:R-:W-:-:S04]  /*0ab0*/  @P0 VIADD R8, R8, 0x1 ;  /* 0x0000000108080836 */ /* 0x000fc80000000000 */
[----:B------:R-:W-:Y:S02]  /*0ac0*/  IMAD.MOV.U32 R11, RZ, RZ, R8 ;  /* 0x000000ffff0b7224 */ /* 0x000fe400078e0008 */
[----:B--2---:R-:W-:Y:S02]  /*0ad0*/  IMAD.MOV R15, RZ, RZ, -R9 ;  /* 0x000000ffff0f7224 */ /* 0x004fe400078e0a09 */
[----:B------:R-:W-:Y:S01]  /*0ae0*/  @!P2 IMAD.MOV R11, RZ, RZ, -R11 ;  /* 0x000000ffff0ba224 */ /* 0x000fe200078e0a0b */
[----:B------:R-:W-:Y:S01]  /*0af0*/  @!P1 LOP3.LUT R11, RZ, R7, RZ, 0x33, !PT ;  /* 0x00000007ff0b9212 */ /* 0x000fe200078e33ff */
[----:B------:R-:W-:Y:S01]  /*0b00*/  IMAD R15, R15, R16, RZ ;  /* 0x000000100f0f7224 */ /* 0x000fe200078e02ff */
[----:B------:R-:W-:-:S03]  /*0b10*/  ISETP.NE.AND P2, PT, R2, RZ, PT ;  /* 0x000000ff0200720c */ /* 0x000fc60003f45270 */
[----:B------:R-:W-:-:S04]  /*0b20*/  IMAD.MOV R8, RZ, RZ, -R11 ;  /* 0x000000ffff087224 */ /* 0x000fc800078e0a0b */
[--C-:B------:R-:W-:Y:S01]  /*0b30*/  IMAD R7, R7, R8, R10.reuse ;  /* 0x0000000807077224 */ /* 0x100fe200078e020a */
[----:B------:R-:W-:Y:S01]  /*0b40*/  IABS R8, R2 ;  /* 0x0000000200087213 */ /* 0x000fe20000000000 */
[----:B------:R-:W-:-:S03]  /*0b50*/  IMAD.MOV R10, RZ, RZ, -R10 ;  /* 0x000000ffff0a7224 */ /* 0x000fc600078e0a0a */
[----:B------:R-:W-:Y:S01]  /*0b60*/  IABS R14, R7 ;  /* 0x00000007000e7213 */ /* 0x000fe20000000000 */
[----:B------:R-:W-:Y:S02]  /*0b70*/  IMAD.MOV R18, RZ, RZ, -R8 ;  /* 0x000000ffff127224 */ /* 0x000fe400078e0a08 */
[----:B------:R-:W-:Y:S02]  /*0b80*/  IMAD.MOV.U32 R8, RZ, RZ, RZ ;  /* 0x000000ffff087224 */ /* 0x000fe400078e00ff */
[----:B------:R-:W-:Y:S02]  /*0b90*/  IMAD R12, R12, R10, R17 ;  /* 0x0000000a0c0c7224 */ /* 0x000fe400078e0211 */
[----:B------:R-:W-:-:S04]  /*0ba0*/  IMAD.HI.U32 R8, R9, R15, R8 ;  /* 0x0000000f09087227 */ /* 0x000fc800078e0008 */
[----:B------:R-:W-:Y:S02]  /*0bb0*/  IMAD.MOV.U32 R9, RZ, RZ, R14 ;  /* 0x000000ffff097224 */ /* 0x000fe400078e000e */
[----:B------:R-:W-:Y:S02]  /*0bc0*/  IMAD.MOV.U32 R14, RZ, RZ, R18 ;  /* 0x000000ffff0e7224 */ /* 0x000fe400078e0012 */
[----:B------:R-:W-:-:S04]  /*0bd0*/  IMAD.HI.U32 R18, R8, R9, RZ ;  /* 0x0000000908127227 */ /* 0x000fc800078e00ff */
[----:B------:R-:W-:Y:S02]  /*0be0*/  IMAD R9, R18, R14, R9 ;  /* 0x0000000e12097224 */ /* 0x000fe400078e0209 */
[----:B------:R-:W5:Y:S01]  /*0bf0*/  LDC.64 R14, c[0x0][0x420] ;  /* 0x00010800ff0e7b82 */ /* 0x000f620000000a00 */
[----:B------:R-:W-:Y:S02]  /*0c00*/  IMAD.MOV R8, RZ, RZ, -R13 ;  /* 0x000000ffff087224 */ /* 0x000fe400078e0a0d */
[----:B------:R-:W-:Y:S02]  /*0c10*/  ISETP.GT.U32.AND P0, PT, R16, R9, PT ;  /* 0x000000091000720c */ /* 0x000fe40003f04070 */
[----:B------:R-:W-:-:S11]  /*0c20*/  IMAD R8, R5, R8, R6 ;  /* 0x0000000805087224 */ /* 0x000fd600078e0206 */
[----:B------:R-:W-:Y:S02]  /*0c30*/  @!P0 IMAD.IADD R9, R9, 0x1, -R16 ;  /* 0x0000000109098824 */ /* 0x000fe400078e0a10 */
[----:B------:R-:W-:-:S03]  /*0c40*/  @!P0 VIADD R18, R18, 0x1 ;  /* 0x0000000112128836 */ /* 0x000fc60000000000 */
[----:B------:R-:W-:Y:S01]  /*0c50*/  ISETP.GE.U32.AND P1, PT, R9, R16, PT ;  /* 0x000000100900720c */ /* 0x000fe20003f26070 */
[----:B------:R-:W-:Y:S01]  /*0c60*/  IMAD R9, R0, R19, R13 ;  /* 0x0000001300097224 */ /* 0x000fe200078e020d */
[----:B------:R-:W-:Y:S01]  /*0c70*/  LOP3.LUT R16, R7, R2, RZ, 0x3c, !PT ;  /* 0x0000000207107212 */ /* 0x000fe200078e3cff */
[----:B-----5:R-:W-:Y:S02]  /*0c80*/  IMAD R21, R8, R14, -R21 ;  /* 0x0000000e08157224 */ /* 0x020fe400078e0a15 */
[----:B------:R-:W-:Y:S01]  /*0c90*/  IMAD R5, R9, UR27, -R20 ;  /* 0x0000001b09057c24 */ /* 0x000fe2000f8e0a14 */
[----:B------:R-:W-:Y:S01]  /*0ca0*/  ISETP.GE.AND P3, PT, R16, RZ, PT ;  /* 0x000000ff1000720c */ /* 0x000fe20003f66270 */
[----:B------:R-:W-:Y:S02]  /*0cb0*/  IMAD R20, R12, UR26, -R15 ;  /* 0x0000001a0c147c24 */ /* 0x000fe4000f8e0a0f */
[----:B------:R-:W2:Y:S01]  /*0cc0*/  LDC.64 R14, c[0x0][0x3e0] ;  /* 0x0000f800ff0e7b82 */ /* 0x000ea20000000a00 */
[----:B0-----:R-:W-:Y:S01]  /*0cd0*/  ISETP.GE.AND P0, PT, R5, UR17, PT ;  /* 0x0000001105007c0c */ /* 0x001fe2000bf06270 */
[C---:B-1----:R-:W-:Y:S01]  /*0ce0*/  IMAD R10, R21.reuse, UR15, RZ ;  /* 0x0000000f150a7c24 */ /* 0x042fe2000f8e02ff */
[----:B------:R-:W-:Y:S01]  /*0cf0*/  LOP3.LUT R16, R21, R20, R5, 0xfe, !PT ;  /* 0x0000001415107212 */ /* 0x000fe200078efe05 */
[----:B------:R-:W-:Y:S01]  /*0d00*/  @P1 VIADD R18, R18, 0x1 ;  /* 0x0000000112121836 */ /* 0x000fe20000000000 */
[C---:B------:R-:W-:Y:S01]  /*0d10*/  ISETP.GE.OR P0, PT, R20.reuse, UR16, P0 ;  /* 0x0000001014007c0c */ /* 0x040fe20008706670 */
[----:B------:R-:W-:Y:S01]  /*0d20*/  IMAD R13, R5, UR14, RZ ;  /* 0x0000000e050d7c24 */ /* 0x000fe2000f8e02ff */
[C---:B------:R-:W-:Y:S01]  /*0d30*/  LOP3.LUT R22, R20.reuse, R5, RZ, 0xfc, !PT ;  /* 0x0000000514167212 */ /* 0x040fe200078efcff */
[----:B------:R-:W-:Y:S01]  /*0d40*/  IMAD R0, R20, UR13, RZ ;  /* 0x0000000d14007c24 */ /* 0x000fe2000f8e02ff */
[----:B------:R-:W-:Y:S01]  /*0d50*/  ISETP.LT.OR P1, PT, R16, RZ, P0 ;  /* 0x000000ff1000720c */ /* 0x000fe20000721670 */
[----:B------:R-:W-:Y:S01]  /*0d60*/  @!P3 IMAD.MOV R18, RZ, RZ, -R18 ;  /* 0x000000ffff12b224 */ /* 0x000fe200078e0a12 */
[----:B------:R-:W-:Y:S01]  /*0d70*/  @!P2 LOP3.LUT R18, RZ, R2, RZ, 0x33, !PT ;  /* 0x00000002ff12a212 */ /* 0x000fe200078e33ff */
[----:B------:R-:W-:Y:S01]  /*0d80*/  VIADD R23, R21, 0x1 ;  /* 0x0000000115177836 */ /* 0x000fe20000000000 */
[----:B------:R-:W-:-:S02]  /*0d90*/  SHF.R.S32.HI R16, RZ, 0x1f, R10 ;  /* 0x0000001fff107819 */ /* 0x000fc4000001140a */
[----:B------:R-:W-:Y:S02]  /*0da0*/  IADD3 R19, P3, P4, R0, R13, R10 ;  /* 0x0000000d00137210 */ /* 0x000fe40007c7e00a */
[----:B------:R-:W-:Y:S01]  /*0db0*/  SHF.R.S32.HI R17, RZ, 0x1f, R13 ;  /* 0x0000001fff117819 */ /* 0x000fe2000001140d */
[----:B------:R-:W-:Y:S01]  /*0dc0*/  IMAD R13, R18, UR12, RZ ;  /* 0x0000000c120d7c24 */ /* 0x000fe2000f8e02ff */
[----:B------:R-:W-:Y:S01]  /*0dd0*/  SHF.R.S32.HI R10, RZ, 0x1f, R0 ;  /* 0x0000001fff0a7819 */ /* 0x000fe20000011400 */
[----:B------:R-:W-:Y:S01]  /*0de0*/  IMAD R0, R11, UR19, RZ ;  /* 0x000000130b007c24 */ /* 0x000fe2000f8e02ff */
[----:B------:R-:W-:Y:S02]  /*0df0*/  ISETP.GT.AND P0, PT, R22, -0x1, PT ;  /* 0xffffffff1600780c */ /* 0x000fe40003f04270 */
[----:B------:R-:W-:Y:S02]  /*0e00*/  IADD3.X R16, PT, PT, R10, R17, R16, P3, P4 ;  /* 0x000000110a107210 */ /* 0x000fe40001fe8410 */
[----:B------:R-:W-:-:S02]  /*0e10*/  IADD3 R10, P3, P4, R13, R19, R0 ;  /* 0x000000130d0a7210 */ /* 0x000fc40007c7e000 */
[----:B------:R-:W-:Y:S02]  /*0e20*/  SHF.R.S32.HI R0, RZ, 0x1f, R0 ;  /* 0x0000001fff007819 */ /* 0x000fe40000011400 */
[----:B------:R-:W-:Y:S01]  /*0e30*/  SHF.R.S32.HI R17, RZ, 0x1f, R13 ;  /* 0x0000001fff117819 */ /* 0x000fe2000001140d */
[----:B------:R-:W-:Y:S01]  /*0e40*/  IMAD R13, R7, UR25, RZ ;  /* 0x00000019070d7c24 */ /* 0x000fe2000f8e02ff */
[C---:B------:R-:W-:Y:S02]  /*0e50*/  ISETP.GE.OR P1, PT, R21.reuse, UR18, P1 ;  /* 0x0000001215007c0c */ /* 0x040fe40008f26670 */
[----:B------:R-:W-:Y:S01]  /*0e60*/  ISETP.LT.OR P2, PT, R21, -0x1, !P0 ;  /* 0xffffffff1500780c */ /* 0x000fe20004741670 */
[----:B--2---:R-:W-:Y:S01]  /*0e70*/  IMAD.WIDE R14, R13, 0x4, R14 ;  /* 0x000000040d0e7825 */ /* 0x004fe200078e020e */
[----:B------:R-:W-:Y:S02]  /*0e80*/  IADD3.X R17, PT, PT, R17, R16, R0, P3, P4 ;  /* 0x0000001011117210 */ /* 0x000fe40001fe8400 */
[----:B------:R-:W-:-:S02]  /*0e90*/  ISETP.GE.OR P2, PT, R20, UR16, P2 ;  /* 0x0000001014007c0c */ /* 0x000fc40009746670 */
[C---:B------:R-:W-:Y:S02]  /*0ea0*/  LEA R16, P3, R10.reuse, UR28, 0x2 ;  /* 0x0000001c0a107c11 */ /* 0x040fe4000f8610ff */
[----:B------:R-:W-:Y:S02]  /*0eb0*/  ISETP.GE.OR P2, PT, R5, UR17, P2 ;  /* 0x0000001105007c0c */ /* 0x000fe40009746670 */
[----:B------:R-:W-:Y:S01]  /*0ec0*/  LEA.HI.X R17, R10, UR29, R17, 0x2, P3 ;  /* 0x0000001d0a117c11 */ /* 0x000fe200098f1411 */
[----:B------:R-:W2:Y:S01]  /*0ed0*/  @!P1 LDG.E R13, desc[UR10][R14.64] ;  /* 0x0000000a0e0d9981 */ /* 0x000ea2000c1e1900 */
[----:B------:R-:W-:Y:S02]  /*0ee0*/  ISETP.GE.OR P2, PT, R23, UR18, P2 ;  /* 0x0000001217007c0c */ /* 0x000fe40009746670 */
[----:B------:R-:W-:Y:S01]  /*0ef0*/  ISETP.LT.OR P0, PT, R21, -0x2, !P0 ;  /* 0xfffffffe1500780c */ /* 0x000fe20004701670 */
[----:B------:R-:W2:Y:S03]  /*0f00*/  @!P1 LDG.E R22, desc[UR10][R16.64] ;  /* 0x0000000a10169981 */ /* 0x000ea6000c1e1900 */
[----:B------:R-:W-:-:S07]  /*0f10*/  ISETP.GE.OR P0, PT, R20, UR16, P0 ;  /* 0x0000001014007c0c */ /* 0x000fce0008706670 */
[----:B------:R-:W3:Y:S04]  /*0f20*/  @!P2 LDG.E R25, desc[UR10][R14.64+0x4] ;  /* 0x0000040a0e19a981 */ /* 0x000ee8000c1e1900 */
[----:B------:R-:W3:Y:S01]  /*0f30*/  @!P2 LDG.E R24, desc[UR10][R16.64+0x4] ;  /* 0x0000040a1018a981 */ /* 0x000ee2000c1e1900 */
[----:B------:R-:W-:Y:S01]  /*0f40*/  VIADD R10, R21, 0x2 ;  /* 0x00000002150a7836 */ /* 0x000fe20000000000 */
[----:B------:R-:W-:-:S04]  /*0f50*/  ISETP.GE.OR P0, PT, R5, UR17, P0 ;  /* 0x0000001105007c0c */ /* 0x000fc80008706670 */
[----:B------:R-:W-:-:S13]  /*0f60*/  ISETP.GE.OR P4, PT, R10, UR18, P0 ;  /* 0x000000120a007c0c */ /* 0x000fda0008786670 */
[----:B------:R0:W4:Y:S04]  /*0f70*/  @!P4 LDG.E R18, desc[UR10][R16.64+0x8] ;  /* 0x0000080a1012c981 */ /* 0x000128000c1e1900 */
[----:B------:R-:W4:Y:S01]  /*0f80*/  @!P4 LDG.E R19, desc[UR10][R14.64+0x8] ;  /* 0x0000080a0e13c981 */ /* 0x000f22000c1e1900 */
[----:B------:R-:W-:-:S04]  /*0f90*/  ISETP.GT.AND P0, PT, R5, -0x2, PT ;  /* 0xfffffffe0500780c */ /* 0x000fc80003f04270 */
[----:B------:R-:W-:Y:S01]  /*0fa0*/  ISETP.GT.AND P3, PT, R20, -0x1, P0 ;  /* 0xffffffff1400780c */ /* 0x000fe20000764270 */
[----:B------:R-:W-:-:S03]  /*0fb0*/  IMAD.MOV.U32 R0, RZ, RZ, RZ ;  /* 0x000000ffff007224 */ /* 0x000fc600078e00ff */
[----:B------:R-:W-:-:S04]  /*0fc0*/  ISETP.LT.OR P5, PT, R21, RZ, !P3 ;  /* 0x000000ff1500720c */ /* 0x000fc80005fa1670 */
[----:B------:R-:W-:Y:S01]  /*0fd0*/  ISETP.GE.OR P5, PT, R20, UR16, P5 ;  /* 0x0000001014007c0c */ /* 0x000fe2000afa6670 */
[----:B------:R-:W-:Y:S02]  /*0fe0*/  IMAD.U32 R27, RZ, RZ, UR18 ;  /* 0x00000012ff1b7e24 */ /* 0x000fe4000f8e00ff */
[----:B--2---:R-:W-:Y:S01]  /*0ff0*/  @!P1 FFMA.FTZ R0, R13, R22, RZ ;  /* 0x000000160d009223 */ /* 0x004fe200000100ff */
[----:B------:R-:W-:-:S05]  /*1000*/  VIADD R13, R5, 0x1 ;  /* 0x00000001050d7836 */ /* 0x000fca0000000000 */
[----:B------:R-:W-:Y:S01]  /*1010*/  ISETP.GE.OR P1, PT, R13, UR17, P5 ;  /* 0x000000110d007c0c */ /* 0x000fe2000af26670 */
[----:B------:R-:W-:-:S03]  /*1020*/  IMAD.U32 R22, RZ, RZ, UR9 ;  /* 0x00000009ff167e24 */ /* 0x000fc6000f8e00ff */
[----:B------:R-:W-:Y:S02]  /*1030*/  ISETP.GE.OR P1, PT, R21, UR18, P1 ;  /* 0x0000001215007c0c */ /* 0x000fe40008f26670 */
[----:B0-----:R-:W-:Y:S01]  /*1040*/  LEA R16, P5, R27, R16, 0x2 ;  /* 0x000000101b107211 */ /* 0x001fe200078a10ff */
[----:B---3--:R-:W-:Y:S01]  /*1050*/  @!P2 FFMA.FTZ R0, R25, R24, R0 ;  /* 0x000000181900a223 */ /* 0x008fe20000010000 */
[----:B------:R-:W-:Y:S01]  /*1060*/  IMAD.U32 R25, RZ, RZ, UR18 ;  /* 0x00000012ff197e24 */ /* 0x000fe2000f8e00ff */
[----:B------:R-:W-:-:S04]  /*1070*/  ISETP.LT.OR P2, PT, R21, -0x1, !P3 ;  /* 0xffffffff1500780c */ /* 0x000fc80005f41670 */
[----:B------:R-:W-:Y:S02]  /*1080*/  LEA.HI.X R17, R25, R17, R22, 0x2, P5 ;  /* 0x0000001119117211 */ /* 0x000fe400028f1416 */
[----:B------:R-:W-:Y:S02]  /*1090*/  ISETP.GE.OR P2, PT, R20, UR16, P2 ;  /* 0x0000001014007c0c */ /* 0x000fe40009746670 */
[----:B------:R-:W2:Y:S04]  /*10a0*/  @!P1 LDG.E R25, desc[UR10][R14.64+0xc] ;  /* 0x00000c0a0e199981 */ /* 0x000ea8000c1e1900 */
[----:B------:R-:W2:Y:S01]  /*10b0*/  @!P1 LDG.E R22, desc[UR10][R16.64] ;  /* 0x0000000a10169981 */ /* 0x000ea2000c1e1900 */
[----:B------:R-:W-:Y:S02]  /*10c0*/  ISETP.GE.OR P2, PT, R13, UR17, P2 ;  /* 0x000000110d007c0c */ /* 0x000fe40009746670 */
[----:B------:R-:W-:-:S02]  /*10d0*/  ISETP.LT.OR P3, PT, R21, -0x2, !P3 ;  /* 0xfffffffe1500780c */ /* 0x000fc40005f61670 */
[----:B------:R-:W-:Y:S02]  /*10e0*/  ISETP.GE.OR P2, PT, R23, UR18, P2 ;  /* 0x0000001217007c0c */ /* 0x000fe40009746670 */
[----:B------:R-:W-:-:S04]  /*10f0*/  ISETP.GE.OR P3, PT, R20, UR16, P3 ;  /* 0x0000001014007c0c */ /* 0x000fc80009f66670 */
[----:B------:R-:W-:Y:S01]  /*1100*/  ISETP.GE.OR P3, PT, R13, UR17, P3 ;  /* 0x000000110d007c0c */ /* 0x000fe20009f66670 */
[----:B----4-:R-:W-:-:S03]  /*1110*/  @!P4 FFMA.FTZ R0, R19, R18, R0 ;  /* 0x000000121300c223 */ /* 0x010fc60000010000 */
[----:B------:R-:W-:-:S03]  /*1120*/  ISETP.GE.OR P4, PT, R10, UR18, P3 ;  /* 0x000000120a007c0c */ /* 0x000fc60009f86670 */
[----:B------:R-:W3:Y:S04]  /*1130*/  @!P2 LDG.E R27, desc[UR10][R14.64+0x10] ;  /* 0x0000100a0e1ba981 */ /* 0x000ee8000c1e1900 */
[----:B------:R-:W3:Y:S06]  /*1140*/  @!P2 LDG.E R24, desc[UR10][R16.64+0x4] ;  /* 0x0000040a1018a981 */ /* 0x000eec000c1e1900 */
[----:B------:R0:W4:Y:S04]  /*1150*/  @!P4 LDG.E R18, desc[UR10][R16.64+0x8] ;  /* 0x0000080a1012c981 */ /* 0x000128000c1e1900 */
[----:B------:R-:W4:Y:S01]  /*1160*/  @!P4 LDG.E R19, desc[UR10][R14.64+0x14] ;  /* 0x0000140a0e13c981 */ /* 0x000f22000c1e1900 */
[----:B------:R-:W-:Y:S01]  /*1170*/  ISETP.GT.AND P3, PT, R5, -0x3, PT ;  /* 0xfffffffd0500780c */ /* 0x000fe20003f64270 */
[----:B--2---:R-:W-:-:S03]  /*1180*/  @!P1 FFMA.FTZ R0, R25, R22, R0 ;  /* 0x0000001619009223 */ /* 0x004fc60000010000 */
[----:B------:R-:W-:Y:S01]  /*1190*/  ISETP.GT.AND P1, PT, R20, -0x1, P3 ;  /* 0xffffffff1400780c */ /* 0x000fe20001f24270 */
[----:B------:R-:W-:-:S03]  /*11a0*/  VIADD R22, R5, 0x2 ;  /* 0x0000000205167836 */ /* 0x000fc60000000000 */
[----:B------:R-:W-:-:S04]  /*11b0*/  ISETP.LT.OR P5, PT, R21, RZ, !P1 ;  /* 0x000000ff1500720c */ /* 0x000fc80004fa1670 */
[----:B------:R-:W-:Y:S01]  /*11c0*/  ISETP.GE.OR P5, PT, R20, UR16, P5 ;  /* 0x0000001014007c0c */ /* 0x000fe2000afa6670 */
[----:B------:R-:W-:-:S03]  /*11d0*/  IMAD.U32 R25, RZ, RZ, UR18 ;  /* 0x00000012ff197e24 */ /* 0x000fc6000f8e00ff */
[----:B------:R-:W-:-:S04]  /*11e0*/  ISETP.GE.OR P5, PT, R22, UR17, P5 ;  /* 0x0000001116007c0c */ /* 0x000fc8000afa6670 */
[----:B------:R-:W-:Y:S02]  /*11f0*/  ISETP.GE.OR P5, PT, R21, UR18, P5 ;  /* 0x0000001215007c0c */ /* 0x000fe4000afa6670 */
[----:B0-----:R-:W-:Y:S01]  /*1200*/  LEA R16, P6, R25, R16, 0x2 ;  /* 0x0000001019107211 */ /* 0x001fe200078c10ff */
[----:B---3--:R-:W-:Y:S01]  /*1210*/  @!P2 FFMA.FTZ R0, R27, R24, R0 ;  /* 0x000000181b00a223 */ /* 0x008fe20000010000 */
[----:B------:R-:W-:Y:S01]  /*1220*/  IMAD.U32 R24, RZ, RZ, UR9 ;  /* 0x00000009ff187e24 */ /* 0x000fe2000f8e00ff */
[----:B------:R-:W-:-:S04]  /*1230*/  ISETP.LT.OR P2, PT, R21, -0x1, !P1 ;  /* 0xffffffff1500780c */ /* 0x000fc80004f41670 */
[----:B------:R-:W-:Y:S02]  /*1240*/  LEA.HI.X R17, R25, R17, R24, 0x2, P6 ;  /* 0x0000001119117211 */ /* 0x000fe400030f1418 */
[----:B------:R-:W-:Y:S01]  /*1250*/  ISETP.GE.OR P2, PT, R20, UR16, P2 ;  /* 0x0000001014007c0c */ /* 0x000fe20009746670 */
[----:B----4-:R-:W-:Y:S02]  /*1260*/  @!P4 FFMA.FTZ R0, R19, R18, R0 ;  /* 0x000000121300c223 */ /* 0x010fe40000010000 */
[----:B------:R-:W2:Y:S01]  /*1270*/  @!P5 LDG.E R19, desc[UR10][R14.64+0x18] ;  /* 0x0000180a0e13d981 */ /* 0x000ea2000c1e1900 */
[----:B------:R-:W-:-:S03]  /*1280*/  ISETP.GE.OR P2, PT, R22, UR17, P2 ;  /* 0x0000001116007c0c */ /* 0x000fc60009746670 */
[----:B------:R-:W2:Y:S01]  /*1290*/  @!P5 LDG.E R18, desc[UR10][R16.64] ;  /* 0x0000000a1012d981 */ /* 0x000ea2000c1e1900 */
[----:B------:R-:W-:-:S13]  /*12a0*/  ISETP.GE.OR P4, PT, R23, UR18, P2 ;  /* 0x0000001217007c0c */ /* 0x000fda0009786670 */
[----:B------:R-:W3:Y:S04]  /*12b0*/  @!P4 LDG.E R23, desc[UR10][R14.64+0x1c] ;  /* 0x00001c0a0e17c981 */ /* 0x000ee8000c1e1900 */
[----:B------:R-:W3:Y:S01]  /*12c0*/  @!P4 LDG.E R25, desc[UR10][R16.64+0x4] ;  /* 0x0000040a1019c981 */ /* 0x000ee2000c1e1900 */
[----:B------:R-:W-:-:S04]  /*12d0*/  ISETP.LT.OR P1, PT, R21, -0x2, !P1 ;  /* 0xfffffffe1500780c */ /* 0x000fc80004f21670 */
[----:B------:R-:W-:-:S04]  /*12e0*/  ISETP.GE.OR P1, PT, R20, UR16, P1 ;  /* 0x0000001014007c0c */ /* 0x000fc80008f26670 */
[----:B------:R-:W-:-:S04]  /*12f0*/  ISETP.GE.OR P1, PT, R22, UR17, P1 ;  /* 0x0000001116007c0c */ /* 0x000fc80008f26670 */
[----:B------:R-:W-:Y:S02]  /*1300*/  ISETP.GE.OR P1, PT, R10, UR18, P1 ;  /* 0x000000120a007c0c */ /* 0x000fe40008f26670 */
[----:B------:R-:W-:Y:S01]  /*1310*/  ISETP.GT.AND P2, PT, R5, -0x1, PT ;  /* 0xffffffff0500780c */ /* 0x000fe20003f44270 */
[----:B------:R-:W-:-:S10]  /*1320*/  VIADD R24, R20, 0x1 ;  /* 0x0000000114187836 */ /* 0x000fd40000000000 */
[----:B------:R-:W4:Y:S04]  /*1330*/  @!P1 LDG.E R26, desc[UR10][R16.64+0x8] ;  /* 0x0000080a101a9981 */ /* 0x000f28000c1e1900 */
[----:B------:R-:W4:Y:S01]  /*1340*/  @!P1 LDG.E R27, desc[UR10][R14.64+0x20] ;  /* 0x0000200a0e1b9981 */ /* 0x000f22000c1e1900 */
[----:B------:R-:W-:Y:S02]  /*1350*/  USHF.L.U32 UR8, UR5, 0x2, URZ ;  /* 0x0000000205087899 */ /* 0x000fe400080006ff */
[----:B------:R-:W-:Y:S01]  /*1360*/  USHF.L.U64.HI UR24, UR5, 0x2, UR7 ;  /* 0x0000000205187899 */ /* 0x000fe20008010207 */
[----:B--2---:R-:W-:Y:S01]  /*1370*/  @!P5 FFMA.FTZ R0, R19, R18, R0 ;  /* 0x000000121300d223 */ /* 0x004fe20000010000 */
[----:B------:R-:W-:-:S04]  /*1380*/  ISETP.GT.AND P5, PT, R20, -0x2, P2 ;  /* 0xfffffffe1400780c */ /* 0x000fc800017a4270 */
[----:B------:R-:W-:-:S04]  /*1390*/  ISETP.LT.OR P6, PT, R21, RZ, !P5 ;  /* 0x000000ff1500720c */ /* 0x000fc80006fc1670 */
[----:B------:R-:W-:-:S04]  /*13a0*/  ISETP.GE.OR P6, PT, R24, UR16, P6 ;  /* 0x0000001018007c0c */ /* 0x000fc8000b7c6670 */
[----:B------:R-:W-:-:S04]  /*13b0*/  ISETP.GE.OR P6, PT, R5, UR17, P6 ;  /* 0x0000001105007c0c */ /* 0x000fc8000b7c6670 */
[----:B------:R-:W-:Y:S01]  /*13c0*/  ISETP.GE.OR P6, PT, R21, UR18, P6 ;  /* 0x0000001215007c0c */ /* 0x000fe2000b7c6670 */
[----:B---3--:R-:W-:Y:S01]  /*13d0*/  @!P4 FFMA.FTZ R0, R23, R25, R0 ;  /* 0x000000191700c223 */ /* 0x008fe20000010000 */
[----:B------:R-:W-:-:S04]  /*13e0*/  IADD3 R18, P4, PT, R16, UR8, RZ ;  /* 0x0000000810127c10 */ /* 0x000fc8000ff9e0ff */
[----:B------:R-:W-:-:S07]  /*13f0*/  IADD3.X R19, PT, PT, R17, UR24, RZ, P4, !PT ;  /* 0x0000001811137c10 */ /* 0x000fce000a7fe4ff */
[----:B------:R-:W2:Y:S04]  /*1400*/  @!P6 LDG.E R17, desc[UR10][R14.64+0x24] ;  /* 0x0000240a0e11e981 */ /* 0x000ea8000c1e1900 */
[----:B------:R-:W2:Y:S01]  /*1410*/  @!P6 LDG.E R16, desc[UR10][R18.64] ;  /* 0x0000000a1210e981 */ /* 0x000ea2000c1e1900 */
[----:B------:R-:W-:Y:S02]  /*1420*/  VIADD R25, R21, 0x1 ;  /* 0x0000000115197836 */ /* 0x000fe40000000000 */
[----:B----4-:R-:W-:Y:S01]  /*1430*/  @!P1 FFMA.FTZ R0, R27, R26, R0 ;  /* 0x0000001a1b009223 */ /* 0x010fe20000010000 */
[----:B------:R-:W-:-:S04]  /*1440*/  ISETP.LT.OR P1, PT, R21, -0x1, !P5 ;  /* 0xffffffff1500780c */ /* 0x000fc80006f21670 */
[----:B------:R-:W-:-:S04]  /*1450*/  ISETP.GE.OR P1, PT, R24, UR16, P1 ;  /* 0x0000001018007c0c */ /* 0x000fc80008f26670 */
[----:B------:R-:W-:-:S04]  /*1460*/  ISETP.GE.OR P1, PT, R5, UR17, P1 ;  /* 0x0000001105007c0c */ /* 0x000fc80008f26670 */
[----:B------:R-:W-:Y:S01]  /*1470*/  ISETP.GE.OR P1, PT, R25, UR18, P1 ;  /* 0x0000001219007c0c */ /* 0x000fe20008f26670 */
[----:B--2---:R-:W-:-:S12]  /*1480*/  @!P6 FFMA.FTZ R0, R17, R16, R0 ;  /* 0x000000101100e223 */ /* 0x004fd80000010000 */
[----:B------:R-:W2:Y:S04]  /*1490*/  @!P1 LDG.E R17, desc[UR10][R14.64+0x28] ;  /* 0x0000280a0e119981 */ /* 0x000ea8000c1e1900 */
[----:B------:R-:W2:Y:S01]  /*14a0*/  @!P1 LDG.E R16, desc[UR10][R18.64+0x4] ;  /* 0x0000040a12109981 */ /* 0x000ea2000c1e1900 */
[----:B------:R-:W-:Y:S01]  /*14b0*/  IMAD.U32 R23, RZ, RZ, UR9 ;  /* 0x00000009ff177e24 */ /* 0x000fe2000f8e00ff */
[----:B------:R-:W-:-:S04]  /*14c0*/  ISETP.LT.OR P5, PT, R21, -0x2, !P5 ;  /* 0xfffffffe1500780c */ /* 0x000fc80006fa1670 */
[----:B------:R-:W-:-:S04]  /*14d0*/  ISETP.GE.OR P5, PT, R24, UR16, P5 ;  /* 0x0000001018007c0c */ /* 0x000fc8000afa6670 */
[----:B------:R-:W-:-:S04]  /*14e0*/  ISETP.GE.OR P4, PT, R5, UR17, P5 ;  /* 0x0000001105007c0c */ /* 0x000fc8000af86670 */
[----:B------:R-:W-:-:S13]  /*14f0*/  ISETP.GE.OR P4, PT, R10, UR18, P4 ;  /* 0x000000120a007c0c */ /* 0x000fda000a786670 */
[----:B------:R-:W3:Y:S04]  /*1500*/  @!P4 LDG.E R27, desc[UR10][R18.64+0x8] ;  /* 0x0000080a121bc981 */ /* 0x000ee8000c1e1900 */
[----:B------:R-:W3:Y:S01]  /*1510*/  @!P4 LDG.E R29, desc[UR10][R14.64+0x2c] ;  /* 0x00002c0a0e1dc981 */ /* 0x000ee2000c1e1900 */
[----:B--2---:R-:W-:Y:S01]  /*1520*/  @!P1 FFMA.FTZ R0, R17, R16, R0 ;  /* 0x0000001011009223 */ /* 0x004fe20000010000 */
[----:B------:R-:W-:-:S05]  /*1530*/  IMAD.U32 R17, RZ, RZ, UR18 ;  /* 0x00000012ff117e24 */ /* 0x000fca000f8e00ff */
[----:B------:R-:W-:-:S04]  /*1540*/  LEA R16, P1, R17, R18, 0x2 ;  /* 0x0000001211107211 */ /* 0x000fc800078210ff */
[----:B------:R-:W-:Y:S02]  /*1550*/  LEA.HI.X R17, R17, R19, R23, 0x2, P1 ;  /* 0x0000001311117211 */ /* 0x000fe400008f1417 */
[----:B------:R-:W-:Y:S02]  /*1560*/  ISETP.GE.AND P1, PT, R21, RZ, PT ;  /* 0x000000ff1500720c */ /* 0x000fe40003f26270 */
[----:B------:R-:W-:-:S04]  /*1570*/  VIMNMX R23, PT, PT, R5, R20, PT ;  /* 0x0000001405177248 */ /* 0x000fc80003fe0100 */
[----:B------:R-:W-:-:S04]  /*1580*/  ISETP.LT.OR P5, PT, R23, -0x1, !P1 ;  /* 0xffffffff1700780c */ /* 0x000fc80004fa1670 */
[----:B------:R-:W-:-:S04]  /*1590*/  ISETP.GE.OR P5, PT, R24, UR16, P5 ;  /* 0x0000001018007c0c */ /* 0x000fc8000afa6670 */
[----:B------:R-:W-:-:S04]  /*15a0*/  ISETP.GE.OR P5, PT, R13, UR17, P5 ;  /* 0x000000110d007c0c */ /* 0x000fc8000afa6670 */
[----:B------:R-:W-:-:S13]  /*15b0*/  ISETP.GE.OR P5, PT, R21, UR18, P5 ;  /* 0x0000001215007c0c */ /* 0x000fda000afa6670 */
[----:B------:R-:W2:Y:S04]  /*15c0*/  @!P5 LDG.E R19, desc[UR10][R14.64+0x30] ;  /* 0x0000300a0e13d981 */ /* 0x000ea8000c1e1900 */
[----:B------:R-:W2:Y:S01]  /*15d0*/  @!P5 LDG.E R18, desc[UR10][R16.64] ;  /* 0x0000000a1012d981 */ /* 0x000ea2000c1e1900 */
[----:B---3--:R-:W-:-:S04]  /*15e0*/  @!P4 FFMA.FTZ R0, R29, R27, R0 ;  /* 0x0000001b1d00c223 */ /* 0x008fc80000010000 */
[----:B--2---:R-:W-:Y:S01]  /*15f0*/  @!P5 FFMA.FTZ R0, R19, R18, R0 ;  /* 0x000000121300d223 */ /* 0x004fe20000010000 */
[----:B------:R-:W-:-:S04]  /*1600*/  ISETP.GT.AND P5, PT, R23, -0x2, PT ;  /* 0xfffffffe1700780c */ /* 0x000fc80003fa4270 */
[C---:B------:R-:W-:Y:S02]  /*1610*/  ISETP.LT.OR P4, PT, R21.reuse, -0x1, !P5 ;  /* 0xffffffff1500780c */ /* 0x040fe40006f81670 */
[----:B------:R-:W-:Y:S02]  /*1620*/  ISETP.LT.OR P5, PT, R21, -0x2, !P5 ;  /* 0xfffffffe1500780c */ /* 0x000fe40006fa1670 */
        /* <DEDUP_REMOVED lines=8> */
[----:B------:R-:W3:Y:S04]  /*16b0*/  @!P4 LDG.E R26, desc[UR10][R16.64+0x8] ;  /* 0x0000080a101ac981 */ /* 0x000ee8000c1e1900 */
[----:B------:R-:W3:Y:S01]  /*16c0*/  @!P4 LDG.E R27, desc[UR10][R14.64+0x38] ;  /* 0x0000380a0e1bc981 */ /* 0x000ee2000c1e1900 */
[----:B------:R-:W-:Y:S01]  /*16d0*/  ISETP.GT.AND P3, PT, R20, -0x2, P3 ;  /* 0xfffffffe1400780c */ /* 0x000fe20001f64270 */
[----:B--2---:R-:W-:-:S03]  /*16e0*/  @!P5 FFMA.FTZ R0, R19, R18, R0 ;  /* 0x000000121300d223 */ /* 0x004fc60000010000 */
[----:B------:R-:W-:-:S04]  /*16f0*/  ISETP.LT.OR P5, PT, R21, RZ, !P3 ;  /* 0x000000ff1500720c */ /* 0x000fc80005fa1670 */
[----:B------:R-:W-:Y:S01]  /*1700*/  ISETP.GE.OR P5, PT, R24, UR16, P5 ;  /* 0x0000001018007c0c */ /* 0x000fe2000afa6670 */
[----:B------:R-:W-:-:S03]  /*1710*/  IMAD.U32 R19, RZ, RZ, UR18 ;  /* 0x00000012ff137e24 */ /* 0x000fc6000f8e00ff */
[----:B------:R-:W-:Y:S01]  /*1720*/  ISETP.GE.OR P5, PT, R22, UR17, P5 ;  /* 0x0000001116007c0c */ /* 0x000fe2000afa6670 */
[----:B---3--:R-:W-:-:S03]  /*1730*/  @!P4 FFMA.FTZ R0, R27, R26, R0 ;  /* 0x0000001a1b00c223 */ /* 0x008fc60000010000 */
[----:B------:R-:W-:Y:S01]  /*1740*/  ISETP.GE.OR P5, PT, R21, UR18, P5 ;  /* 0x0000001215007c0c */ /* 0x000fe2000afa6670 */
[----:B------:R-:W-:Y:S01]  /*1750*/  IMAD.U32 R18, RZ, RZ, UR9 ;  /* 0x00000009ff127e24 */ /* 0x000fe2000f8e00ff */
[----:B------:R-:W-:-:S04]  /*1760*/  LEA R16, P4, R19, R16, 0x2 ;  /* 0x0000001013107211 */ /* 0x000fc800078810ff */
[----:B------:R-:W-:-:S07]  /*1770*/  LEA.HI.X R17, R19, R17, R18, 0x2, P4 ;  /* 0x0000001113117211 */ /* 0x000fce00020f1412 */
[----:B------:R-:W2:Y:S04]  /*1780*/  @!P5 LDG.E R19, desc[UR10][R14.64+0x3c] ;  /* 0x00003c0a0e13d981 */ /* 0x000ea8000c1e1900 */
[----:B------:R-:W2:Y:S01]  /*1790*/  @!P5 LDG.E R18, desc[UR10][R16.64] ;  /* 0x0000000a1012d981 */ /* 0x000ea2000c1e1900 */
[----:B------:R-:W-:-:S04]  /*17a0*/  ISETP.LT.OR P4, PT, R21, -0x1, !P3 ;  /* 0xffffffff1500780c */ /* 0x000fc80005f81670 */
[----:B------:R-:W-:-:S04]  /*17b0*/  ISETP.GE.OR P4, PT, R24, UR16, P4 ;  /* 0x0000001018007c0c */ /* 0x000fc8000a786670 */
[----:B------:R-:W-:-:S04]  /*17c0*/  ISETP.GE.OR P4, PT, R22, UR17, P4 ;  /* 0x0000001116007c0c */ /* 0x000fc8000a786670 */
[----:B------:R-:W-:Y:S02]  /*17d0*/  ISETP.GE.OR P4, PT, R25, UR18, P4 ;  /* 0x0000001219007c0c */ /* 0x000fe4000a786670 */
[----:B------:R-:W-:-:S04]  /*17e0*/  ISETP.LT.OR P3, PT, R21, -0x2, !P3 ;  /* 0xfffffffe1500780c */ /* 0x000fc80005f61670 */
[----:B------:R-:W-:-:S04]  /*17f0*/  ISETP.GE.OR P3, PT, R24, UR16, P3 ;  /* 0x0000001018007c0c */ /* 0x000fc80009f66670 */
[----:B------:R-:W-:-:S04]  /*1800*/  ISETP.GE.OR P3, PT, R22, UR17, P3 ;  /* 0x0000001116007c0c */ /* 0x000fc80009f66670 */
[----:B------:R-:W-:-:S13]  /*1810*/  ISETP.GE.OR P3, PT, R10, UR18, P3 ;  /* 0x000000120a007c0c */ /* 0x000fda0009f66670 */
[----:B------:R0:W3:Y:S04]  /*1820*/  @!P3 LDG.E R26, desc[UR10][R16.64+0x8] ;  /* 0x0000080a101ab981 */ /* 0x0000e8000c1e1900 */
[----:B------:R-:W3:Y:S01]  /*1830*/  @!P3 LDG.E R25, desc[UR10][R14.64+0x44] ;  /* 0x0000440a0e19b981 */ /* 0x000ee2000c1e1900 */
[----:B--2---:R-:W-:-:S03]  /*1840*/  @!P5 FFMA.FTZ R0, R19, R18, R0 ;  /* 0x000000121300d223 */ /* 0x004fc60000010000 */
[----:B------:R-:W2:Y:S04]  /*1850*/  @!P4 LDG.E R19, desc[UR10][R14.64+0x40] ;  /* 0x0000400a0e13c981 */ /* 0x000ea8000c1e1900 */
[----:B------:R-:W2:Y:S01]  /*1860*/  @!P4 LDG.E R18, desc[UR10][R16.64+0x4] ;  /* 0x0000040a1012c981 */ /* 0x000ea2000c1e1900 */
[C---:B------:R-:W-:Y:S01]  /*1870*/  ISETP.GT.AND P6, PT, R20.reuse, -0x3, P2 ;  /* 0xfffffffd1400780c */ /* 0x040fe200017c4270 */
[----:B------:R-:W-:-:S03]  /*1880*/  VIADD R24, R20, 0x2 ;  /* 0x0000000214187836 */ /* 0x000fc60000000000 */
[----:B------:R-:W-:-:S04]  /*1890*/  ISETP.LT.OR P2, PT, R21, RZ, !P6 ;  /* 0x000000ff1500720c */ /* 0x000fc80007741670 */
[----:B------:R-:W-:-:S04]  /*18a0*/  ISETP.GE.OR P2, PT, R24, UR16, P2 ;  /* 0x0000001018007c0c */ /* 0x000fc80009746670 */
[----:B------:R-:W-:-:S04]  /*18b0*/  ISETP.GE.OR P2, PT, R5, UR17, P2 ;  /* 0x0000001105007c0c */ /* 0x000fc80009746670 */
[C---:B------:R-:W-:Y:S02]  /*18c0*/  ISETP.GE.OR P2, PT, R21.reuse, UR18, P2 ;  /* 0x0000001215007c0c */ /* 0x040fe40009746670 */
[----:B------:R-:W-:-:S04]  /*18d0*/  ISETP.LT.OR P5, PT, R21, -0x1, !P6 ;  /* 0xffffffff1500780c */ /* 0x000fc800077a1670 */
[----:B------:R-:W-:-:S04]  /*18e0*/  ISETP.GE.OR P5, PT, R24, UR16, P5 ;  /* 0x0000001018007c0c */ /* 0x000fc8000afa6670 */
[----:B------:R-:W-:Y:S01]  /*18f0*/  ISETP.GE.OR P5, PT, R5, UR17, P5 ;  /* 0x0000001105007c0c */ /* 0x000fe2000afa6670 */
[----:B--2---:R-:W-:Y:S01]  /*1900*/  @!P4 FFMA.FTZ R0, R19, R18, R0 ;  /* 0x000000121300c223 */ /* 0x004fe20000010000 */
[----:B------:R-:W-:Y:S01]  /*1910*/  ISETP.LT.OR P4, PT, R21, -0x2, !P6 ;  /* 0xfffffffe1500780c */ /* 0x000fe20007781670 */
[----:B------:R-:W2:Y:S01]  /*1920*/  @!P2 LDG.E R19, desc[UR10][R14.64+0x48] ;  /* 0x0000480a0e13a981 */ /* 0x000ea2000c1e1900 */
[----:B0-----:R-:W-:Y:S02]  /*1930*/  IADD3 R16, P6, PT, R16, UR8, RZ ;  /* 0x0000000810107c10 */ /* 0x001fe4000ffde0ff */
[----:B------:R-:W-:Y:S02]  /*1940*/  ISETP.GE.OR P4, PT, R24, UR16, P4 ;  /* 0x0000001018007c0c */ /* 0x000fe4000a786670 */
[----:B------:R-:W-:Y:S02]  /*1950*/  IADD3.X R17, PT, PT, R17, UR24, RZ, P6, !PT ;  /* 0x0000001811117c10 */ /* 0x000fe4000b7fe4ff */
[----:B------:R-:W-:Y:S01]  /*1960*/  ISETP.GE.OR P4, PT, R5, UR17, P4 ;  /* 0x0000001105007c0c */ /* 0x000fe2000a786670 */
[----:B------:R-:W-:-:S02]  /*1970*/  VIADD R5, R21, 0x1 ;  /* 0x0000000115057836 */ /* 0x000fc40000000000 */
[----:B------:R-:W2:Y:S01]  /*1980*/  @!P2 LDG.E R18, desc[UR10][R16.64] ;  /* 0x0000000a1012a981 */ /* 0x000ea2000c1e1900 */
[----:B---3--:R-:W-:Y:S02]  /*1990*/  @!P3 FFMA.FTZ R0, R25, R26, R0 ;  /* 0x0000001a1900b223 */ /* 0x008fe40000010000 */
[----:B------:R-:W-:-:S13]  /*19a0*/  ISETP.GE.OR P3, PT, R5, UR18, P5 ;  /* 0x0000001205007c0c */ /* 0x000fda000af66670 */
[----:B------:R-:W3:Y:S04]  /*19b0*/  @!P3 LDG.E R27, desc[UR10][R14.64+0x4c] ;  /* 0x00004c0a0e1bb981 */ /* 0x000ee8000c1e1900 */
[----:B------:R-:W3:Y:S01]  /*19c0*/  @!P3 LDG.E R26, desc[UR10][R16.64+0x4] ;  /* 0x0000040a101ab981 */ /* 0x000ee2000c1e1900 */
[----:B------:R-:W-:-:S13]  /*19d0*/  ISETP.GE.OR P4, PT, R10, UR18, P4 ;  /* 0x000000120a007c0c */ /* 0x000fda000a786670 */
[----:B------:R-:W4:Y:S01]  /*19e0*/  @!P4 LDG.E R25, desc[UR10][R14.64+0x50] ;  /* 0x0000500a0e19c981 */ /* 0x000f22000c1e1900 */
[----:B--2---:R-:W-:Y:S01]  /*19f0*/  @!P2 FFMA.FTZ R0, R19, R18, R0 ;  /* 0x000000121300a223 */ /* 0x004fe20000010000 */
[----:B------:R-:W-:Y:S01]  /*1a00*/  ISETP.GT.AND P2, PT, R20, -0x3, P0 ;  /* 0xfffffffd1400780c */ /* 0x000fe20000744270 */
[----:B------:R-:W-:Y:S01]  /*1a10*/  IMAD.U32 R19, RZ, RZ, UR18 ;  /* 0x00000012ff137e24 */ /* 0x000fe2000f8e00ff */
[----:B------:R-:W4:Y:S02]  /*1a20*/  @!P4 LDG.E R20, desc[UR10][R16.64+0x8] ;  /* 0x0000080a1014c981 */ /* 0x000f24000c1e1900 */
[----:B------:R-:W-:-:S04]  /*1a30*/  ISETP.LT.OR P0, PT, R21, RZ, !P2 ;  /* 0x000000ff1500720c */ /* 0x000fc80005701670 */
[----:B------:R-:W-:-:S04]  /*1a40*/  ISETP.GE.OR P0, PT, R24, UR16, P0 ;  /* 0x0000001018007c0c */ /* 0x000fc80008706670 */
[----:B------:R-:W-:-:S04]  /*1a50*/  ISETP.GE.OR P0, PT, R13, UR17, P0 ;  /* 0x000000110d007c0c */ /* 0x000fc80008706670 */
[----:B------:R-:W-:Y:S01]  /*1a60*/  ISETP.GE.OR P0, PT, R21, UR18, P0 ;  /* 0x0000001215007c0c */ /* 0x000fe20008706670 */
[----:B---3--:R-:W-:Y:S01]  /*1a70*/  @!P3 FFMA.FTZ R0, R27, R26, R0 ;  /* 0x0000001a1b00b223 */ /* 0x008fe20000010000 */
[----:B------:R-:W-:Y:S01]  /*1a80*/  IMAD.U32 R26, RZ, RZ, UR9 ;  /* 0x00000009ff1a7e24 */ /* 0x000fe2000f8e00ff */
[----:B------:R-:W-:-:S04]  /*1a90*/  LEA R18, P3, R19, R16, 0x2 ;  /* 0x0000001013127211 */ /* 0x000fc800078610ff */
[----:B------:R-:W-:-:S06]  /*1aa0*/  LEA.HI.X R19, R19, R17, R26, 0x2, P3 ;  /* 0x0000001113137211 */ /* 0x000fcc00018f141a */
[----:B------:R-:W2:Y:S04]  /*1ab0*/  @!P0 LDG.E R17, desc[UR10][R14.64+0x54] ;  /* 0x0000540a0e118981 */ /* 0x000ea8000c1e1900 */
[----:B------:R-:W2:Y:S01]  /*1ac0*/  @!P0 LDG.E R16, desc[UR10][R18.64] ;  /* 0x0000000a12108981 */ /* 0x000ea2000c1e1900 */
[C---:B------:R-:W-:Y:S02]  /*1ad0*/  ISETP.LT.OR P3, PT, R21.reuse, -0x1, !P2 ;  /* 0xffffffff1500780c */ /* 0x040fe40005761670 */
[----:B------:R-:W-:Y:S02]  /*1ae0*/  ISETP.LT.OR P2, PT, R21, -0x2, !P2 ;  /* 0xfffffffe1500780c */ /* 0x000fe40005741670 */
[----:B------:R-:W-:Y:S02]  /*1af0*/  ISETP.GE.OR P3, PT, R24, UR16, P3 ;  /* 0x0000001018007c0c */ /* 0x000fe40009f66670 */
[----:B------:R-:W-:-:S02]  /*1b00*/  ISETP.LT.OR P1, PT, R23, -0x2, !P1 ;  /* 0xfffffffe1700780c */ /* 0x000fc40004f21670 */
[C---:B------:R-:W-:Y:S02]  /*1b10*/  ISETP.GE.OR P5, PT, R24.reuse, UR16, P2 ;  /* 0x0000001018007c0c */ /* 0x040fe400097a6670 */
[----:B------:R-:W-:Y:S02]  /*1b20*/  ISETP.GE.OR P2, PT, R13, UR17, P3 ;  /* 0x000000110d007c0c */ /* 0x000fe40009f46670 */
[----:B------:R-:W-:Y:S02]  /*1b30*/  ISETP.GE.OR P3, PT, R24, UR16, P1 ;  /* 0x0000001018007c0c */ /* 0x000fe40008f66670 */
[----:B------:R-:W-:Y:S02]  /*1b40*/  ISETP.GE.OR P1, PT, R5, UR18, P2 ;  /* 0x0000001205007c0c */ /* 0x000fe40009726670 */
[----:B------:R-:W-:Y:S02]  /*1b50*/  ISETP.GE.OR P5, PT, R13, UR17, P5 ;  /* 0x000000110d007c0c */ /* 0x000fe4000afa6670 */
[----:B------:R-:W-:-:S02]  /*1b60*/  ISETP.GE.OR P3, PT, R22, UR17, P3 ;  /* 0x0000001116007c0c */ /* 0x000fc40009f66670 */
[----:B------:R-:W-:Y:S02]  /*1b70*/  ISETP.GE.OR P5, PT, R10, UR18, P5 ;  /* 0x000000120a007c0c */ /* 0x000fe4000afa6670 */
[----:B------:R-:W-:-:S05]  /*1b80*/  ISETP.GE.OR P3, PT, R21, UR18, P3 ;  /* 0x0000001215007c0c */ /* 0x000fca0009f66670 */
[----:B------:R-:W3:Y:S06]  /*1b90*/  @!P1 LDG.E R13, desc[UR10][R18.64+0x4] ;  /* 0x0000040a120d9981 */ /* 0x000eec000c1e1900 */
[----:B------:R-:W5:Y:S01]  /*1ba0*/  @!P5 LDG.E R27, desc[UR10][R14.64+0x5c] ;  /* 0x00005c0a0e1bd981 */ /* 0x000f62000c1e1900 */
[----:B----4-:R-:W-:Y:S01]  /*1bb0*/  @!P4 FFMA.FTZ R0, R25, R20, R0 ;  /* 0x000000141900c223 */ /* 0x010fe20000010000 */
[----:B------:R-:W-:Y:S02]  /*1bc0*/  ISETP.GT.AND P4, PT, R23, -0x3, PT ;  /* 0xfffffffd1700780c */ /* 0x000fe40003f84270 */
[----:B------:R0:W5:Y:S02]  /*1bd0*/  @!P5 LDG.E R25, desc[UR10][R18.64+0x8] ;  /* 0x0000080a1219d981 */ /* 0x000164000c1e1900 */
[----:B------:R-:W-:-:S02]  /*1be0*/  ISETP.LT.OR P2, PT, R21, -0x1, !P4 ;  /* 0xffffffff1500780c */ /* 0x000fc40006741670 */
[----:B------:R-:W3:Y:S01]  /*1bf0*/  @!P1 LDG.E R23, desc[UR10][R14.64+0x58] ;  /* 0x0000580a0e179981 */ /* 0x000ee2000c1e1900 */
[----:B------:R-:W-:Y:S02]  /*1c00*/  ISETP.LT.OR P4, PT, R21, -0x2, !P4 ;  /* 0xfffffffe1500780c */ /* 0x000fe40006781670 */
[C---:B------:R-:W-:Y:S01]  /*1c10*/  ISETP.GE.OR P2, PT, R24.reuse, UR16, P2 ;  /* 0x0000001018007c0c */ /* 0x040fe20009746670 */
[----:B------:R-:W-:Y:S01]  /*1c20*/  IMAD.U32 R21, RZ, RZ, UR18 ;  /* 0x00000012ff157e24 */ /* 0x000fe2000f8e00ff */
[----:B------:R-:W-:Y:S02]  /*1c30*/  ISETP.GE.OR P4, PT, R24, UR16, P4 ;  /* 0x0000001018007c0c */ /* 0x000fe4000a786670 */
[----:B------:R-:W4:Y:S01]  /*1c40*/  @!P3 LDG.E R24, desc[UR10][R14.64+0x60] ;  /* 0x0000600a0e18b981 */ /* 0x000f22000c1e1900 */
[----:B--2---:R-:W-:Y:S02]  /*1c50*/  @!P0 FFMA.FTZ R0, R17, R16, R0 ;  /* 0x0000001011008223 */ /* 0x004fe40000010000 */
[----:B------:R-:W1:Y:S01]  /*1c60*/  LDC.64 R16, c[0x0][0x410] ;  /* 0x00010400ff107b82 */ /* 0x000e620000000a00 */
[----:B------:R-:W-:-:S02]  /*1c70*/  ISETP.GE.OR P0, PT, R22, UR17, P2 ;  /* 0x0000001116007c0c */ /* 0x000fc40009706670 */
[----:B------:R-:W-:Y:S01]  /*1c80*/  ISETP.GE.OR P2, PT, R22, UR17, P4 ;  /* 0x0000001116007c0c */ /* 0x000fe2000a746670 */
[----:B------:R-:W-:Y:S01]  /*1c90*/  IMAD.U32 R22, RZ, RZ, UR9 ;  /* 0x00000009ff167e24 */ /* 0x000fe2000f8e00ff */
[----:B------:R-:W-:Y:S02]  /*1ca0*/  LEA R20, P4, R21, R18, 0x2 ;  /* 0x0000001215147211 */ /* 0x000fe400078810ff */
[----:B------:R-:W-:Y:S02]  /*1cb0*/  ISETP.GE.OR P0, PT, R5, UR18, P0 ;  /* 0x0000001205007c0c */ /* 0x000fe40008706670 */
[----:B------:R-:W-:Y:S02]  /*1cc0*/  ISETP.GE.OR P2, PT, R10, UR18, P2 ;  /* 0x000000120a007c0c */ /* 0x000fe40009746670 */
[----:B------:R-:W-:-:S05]  /*1cd0*/  LEA.HI.X R21, R21, R19, R22, 0x2, P4 ;  /* 0x0000001315157211 */ /* 0x000fca00020f1416 */
[----:B------:R-:W4:Y:S04]  /*1ce0*/  @!P3 LDG.E R29, desc[UR10][R20.64] ;  /* 0x0000000a141db981 */ /* 0x000f28000c1e1900 */
[----:B------:R-:W2:Y:S04]  /*1cf0*/  @!P0 LDG.E R22, desc[UR10][R14.64+0x64] ;  /* 0x0000640a0e168981 */ /* 0x000ea8000c1e1900 */
[----:B------:R-:W2:Y:S01]  /*1d00*/  @!P0 LDG.E R10, desc[UR10][R20.64+0x4] ;  /* 0x0000040a140a8981 */ /* 0x000ea2000c1e1900 */
[----:B-1----:R-:W-:-:S03]  /*1d10*/  IMAD.WIDE R16, R7, 0x4, R16 ;  /* 0x0000000407107825 */ /* 0x002fc600078e0210 */
[----:B------:R-:W2:Y:S04]  /*1d20*/  @!P2 LDG.E R5, desc[UR10][R20.64+0x8] ;  /* 0x0000080a1405a981 */ /* 0x000ea8000c1e1900 */
[----:B------:R-:W2:Y:S04]  /*1d30*/  @!P2 LDG.E R19, desc[UR10][R14.64+0x68] ;  /* 0x0000680a0e13a981 */ /* 0x000ea8000c1e1900 */
[----:B------:R-:W2:Y:S01]  /*1d40*/  LDG.E R17, desc[UR10][R16.64] ;  /* 0x0000000a10117981 */ /* 0x000ea2000c1e1900 */
[----:B------:R-:W-:Y:S02]  /*1d50*/  IMAD R8, R8, UR23, RZ ;  /* 0x0000001708087c24 */ /* 0x000fe4000f8e02ff */
[----:B------:R-:W-:-:S02]  /*1d60*/  IMAD R9, R9, UR22, RZ ;  /* 0x0000001609097c24 */ /* 0x000fc4000f8e02ff */
[----:B------:R-:W-:Y:S02]  /*1d70*/  IMAD R12, R12, UR21, RZ ;  /* 0x000000150c0c7c24 */ /* 0x000fe4000f8e02ff */
[----:B------:R-:W-:Y:S01]  /*1d80*/  IMAD R11, R11, UR32, RZ ;  /* 0x000000200b0b7c24 */ /* 0x000fe2000f8e02ff */
[----:B------:R-:W-:Y:S01]  /*1d90*/  USHF.R.S32.HI UR8, URZ, 0x1f, UR4 ;  /* 0x0000001fff087899 */ /* 0x000fe20008011404 */
[----:B---3--:R-:W-:Y:S01]  /*1da0*/  @!P1 FFMA.FTZ R0, R23, R13, R0 ;  /* 0x0000000d17009223 */ /* 0x008fe20000010000 */
[--C-:B------:R-:W-:Y:S02]  /*1db0*/  SHF.R.S32.HI R13, RZ, 0x1f, R8.reuse ;  /* 0x0000001fff0d7819 */ /* 0x100fe40000011408 */
[----:B0-----:R-:W-:Y:S01]  /*1dc0*/  IADD3 R18, P1, P4, R12, R9, R8 ;  /* 0x000000090c127210 */ /* 0x001fe20007c3e008 */
[----:B-----5:R-:W-:Y:S01]  /*1dd0*/  @!P5 FFMA.FTZ R0, R27, R25, R0 ;  /* 0x000000191b00d223 */ /* 0x020fe20000010000 */
[----:B------:R-:W-:Y:S01]  /*1de0*/  SHF.R.S32.HI R9, RZ, 0x1f, R9 ;  /* 0x0000001fff097819 */ /* 0x000fe20000011409 */
[----:B------:R-:W-:Y:S01]  /*1df0*/  IMAD R8, R7, UR20, RZ ;  /* 0x0000001407087c24 */ /* 0x000fe2000f8e02ff */
[----:B------:R-:W-:-:S04]  /*1e00*/  SHF.R.S32.HI R12, RZ, 0x1f, R12 ;  /* 0x0000001fff0c7819 */ /* 0x000fc8000001140c */
[----:B------:R-:W-:Y:S01]  /*1e10*/  IADD3.X R9, PT, PT, R12, R9, R13, P1, P4 ;  /* 0x000000090c097210 */ /* 0x000fe20000fe840d */
[----:B----4-:R-:W-:Y:S01]  /*1e20*/  @!P3 FFMA.FTZ R0, R24, R29, R0 ;  /* 0x0000001d1800b223 */ /* 0x010fe20000010000 */
[--C-:B------:R-:W-:Y:S02]  /*1e30*/  IADD3 R7, P1, P3, R11, R18, R8.reuse ;  /* 0x000000120b077210 */ /* 0x100fe40007b3e008 */
[----:B------:R-:W-:Y:S02]  /*1e40*/  SHF.R.S32.HI R11, RZ, 0x1f, R11 ;  /* 0x0000001fff0b7819 */ /* 0x000fe4000001140b */
[----:B------:R-:W-:Y:S01]  /*1e50*/  SHF.R.S32.HI R8, RZ, 0x1f, R8 ;  /* 0x0000001fff087819 */ /* 0x000fe20000011408 */
[----:B--2---:R-:W-:-:S03]  /*1e60*/  @!P0 FFMA.FTZ R0, R22, R10, R0 ;  /* 0x0000000a16008223 */ /* 0x004fc60000010000 */
[----:B------:R-:W-:Y:S02]  /*1e70*/  IADD3.X R10, PT, PT, R11, R9, R8, P1, P3 ;  /* 0x000000090b0a7210 */ /* 0x000fe40000fe6408 */
[----:B------:R-:W-:Y:S01]  /*1e80*/  LEA R8, P0, R7, UR30, 0x2 ;  /* 0x0000001e07087c11 */ /* 0x000fe2000f8010ff */
[----:B------:R-:W-:-:S03]  /*1e90*/  @!P2 FFMA.FTZ R0, R19, R5, R0 ;  /* 0x000000051300a223 */ /* 0x000fc60000010000 */
[----:B------:R-:W-:Y:S02]  /*1ea0*/  LEA.HI.X R9, R7, UR31, R10, 0x2, P0 ;  /* 0x0000001f07097c11 */ /* 0x000fe400080f140a */
[----:B------:R-:W-:Y:S01]  /*1eb0*/  IADD3 R6, P0, PT, R6, UR6, RZ ;  /* 0x0000000606067c10 */ /* 0x000fe2000ff1e0ff */
[----:B------:R-:W-:-:S04]  /*1ec0*/  FADD.FTZ R17, R17, R0 ;  /* 0x0000000011117221 */ /* 0x000fc80000010000 */
[----:B------:R-:W-:Y:S01]  /*1ed0*/  IMAD.X R3, RZ, RZ, R3, P0 ;  /* 0x000000ffff037224 */ /* 0x000fe200000e0603 */
[----:B------:R2:W-:Y:S01]  /*1ee0*/  STG.E desc[UR10][R8.64], R17 ;  /* 0x0000001108007986 */ /* 0x0005e2000c10190a */
[----:B------:R-:W-:-:S04]  /*1ef0*/  ISETP.GE.U32.AND P0, PT, R6, UR4, PT ;  /* 0x0000000406007c0c */ /* 0x000fc8000bf06070 */
[----:B------:R-:W-:-:S13]  /*1f00*/  ISETP.GE.AND.EX P0, PT, R3, UR8, PT, P0 ;  /* 0x0000000803007c0c */ /* 0x000fda000bf06300 */
[----:B--2---:R-:W-:Y:S05]  /*1f10*/  @!P0 BRA `(.L_x_746) ;  /* 0xffffffe400408947 */ /* 0x004fea000383ffff */
[----:B------:R-:W-:Y:S05]  /*1f20*/  BSYNC.RECONVERGENT B0 ;  /* 0x0000000000007941 */ /* 0x000fea0003800200 */
.L_x_745:
[----:B------:R-:W-:Y:S05]  /*1f30*/  EXIT ;  /* 0x000000000000794d */ /* 0x000fea0003800000 */
.L_x_744:
        /* <DEDUP_REMOVED lines=13> */
.L_x_748:
[----:B------:R-:W2:Y:S01]  /*2010*/  I2F.RP R0, R4 ;  /* 0x0000000400007306 */ /* 0x000ea20000209400 */
[----:B------:R-:W3:Y:S01]  /*2020*/  LDC R5, c[0x0][0x3c4] ;  /* 0x0000f100ff057b82 */ /* 0x000ee20000000800 */
[----:B------:R-:W-:Y:S02]  /*2030*/  IABS R10, R6 ;  /* 0x00000006000a7213 */ /* 0x000fe40000000000 */
[----:B------:R-:W-:-:S05]  /*2040*/  IABS R18, R2 ;  /* 0x0000000200127213 */ /* 0x000fca0000000000 */
[----:B------:R-:W4:Y:S01]  /*2050*/  LDC R7, c[0x0][0x3c8] ;  /* 0x0000f200ff077b82 */ /* 0x000f220000000800 */
[----:B--2---:R-:W2:Y:S07]  /*2060*/  MUFU.RCP R0, R0 ;  /* 0x0000000000007308 */ /* 0x004eae0000001000 */
[----:B------:R-:W5:Y:S01]  /*2070*/  LDC.64 R20, c[0x0][0x428] ;  /* 0x00010a00ff147b82 */ /* 0x000f620000000a00 */
[----:B---3--:R-:W-:Y:S01]  /*2080*/  IABS R12, R5 ;  /* 0x00000005000c7213 */ /* 0x008fe20000000000 */
[----:B--2---:R-:W-:-:S04]  /*2090*/  VIADD R8, R0, 0xffffffe ;  /* 0x0ffffffe00087836 */ /* 0x004fc80000000000 */
[----:B------:R2:W3:Y:S02]  /*20a0*/  F2I.FTZ.U32.TRUNC.NTZ R9, R8 ;  /* 0x0000000800097305 */ /* 0x0004e4000021f000 */
[----:B--2---:R-:W-:Y:S02]  /*20b0*/  IMAD.MOV.U32 R8, RZ, RZ, RZ ;  /* 0x000000ffff087224 */ /* 0x004fe400078e00ff */
[----:B---3--:R-:W-:-:S04]  /*20c0*/  IMAD.MOV R11, RZ, RZ, -R9 ;  /* 0x000000ffff0b7224 */ /* 0x008fc800078e0a09 */
[----:B------:R-:W-:-:S04]  /*20d0*/  IMAD R11, R11, R4, RZ ;  /* 0x000000040b0b7224 */ /* 0x000fc800078e02ff */
[----:B------:R-:W-:-:S04]  /*20e0*/  IMAD.HI.U32 R0, R9, R11, R8 ;  /* 0x0000000b09007227 */ /* 0x000fc800078e0008 */
[----:B------:R-:W-:Y:S02]  /*20f0*/  IMAD.MOV.U32 R9, RZ, RZ, R12 ;  /* 0x000000ffff097224 */ /* 0x000fe400078e000c */
[----:B------:R-:W-:Y:S01]  /*2100*/  IMAD.MOV.U32 R11, RZ, RZ, R10 ;  /* 0x000000ffff0b7224 */ /* 0x000fe200078e000a */
[----:B----4-:R-:W-:Y:S01]  /*2110*/  IABS R10, R7 ;  /* 0x00000007000a7213 */ /* 0x010fe20000000000 */
[----:B------:R-:W2:Y:S02]  /*2120*/  I2F.RP R12, R9 ;  /* 0x00000009000c7306 */ /* 0x000ea40000209400 */
[----:B------:R-:W-:-:S04]  /*2130*/  IMAD.HI.U32 R8, R0, R11, RZ ;  /* 0x0000000b00087227 */ /* 0x000fc800078e00ff */
[----:B------:R-:W-:-:S04]  /*2140*/  IMAD.MOV R0, RZ, RZ, -R8 ;  /* 0x000000ffff007224 */ /* 0x000fc800078e0a08 */
[----:B------:R-:W-:Y:S02]  /*2150*/  IMAD R11, R10, R0, R11 ;  /* 0x000000000a0b7224 */ /* 0x000fe400078e020b */
[----:B------:R-:W3:Y:S01]  /*2160*/  LDC R0, c[0x0][0x3c0] ;  /* 0x0000f000ff007b82 */ /* 0x000ee20000000800 */
[----:B--2---:R-:W2:Y:S02]  /*2170*/  MUFU.RCP R12, R12 ;  /* 0x0000000c000c7308 */ /* 0x004ea40000001000 */
[----:B------:R-:W-:-:S13]  /*2180*/  ISETP.GT.U32.AND P1, PT, R4, R11, PT ;  /* 0x0000000b0400720c */ /* 0x000fda0003f24070 */
[----:B------:R-:W-:Y:S01]  /*2190*/  @!P1 IMAD.IADD R11, R11, 0x1, -R10 ;  /* 0x000000010b0b9824 */ /* 0x000fe200078e0a0a */
[----:B------:R-:W-:Y:S01]  /*21a0*/  LOP3.LUT R10, R6, R7, RZ, 0x3c, !PT ;  /* 0x00000007060a7212 */ /* 0x000fe200078e3cff */
[----:B------:R-:W-:Y:S01]  /*21b0*/  @!P1 VIADD R8, R8, 0x1 ;  /* 0x0000000108089836 */ /* 0x000fe20000000000 */
[----:B------:R-:W-:Y:S01]  /*21c0*/  ISETP.NE.AND P1, PT, R7, RZ, PT ;  /* 0x000000ff0700720c */ /* 0x000fe20003f25270 */
[----:B--2---:R-:W-:Y:S01]  /*21d0*/  VIADD R13, R12, 0xffffffe ;  /* 0x0ffffffe0c0d7836 */ /* 0x004fe20000000000 */
[----:B------:R-:W-:Y:S02]  /*21e0*/  ISETP.GE.U32.AND P0, PT, R11, R4, PT ;  /* 0x000000040b00720c */ /* 0x000fe40003f06070 */
[----:B------:R-:W-:Y:S01]  /*21f0*/  ISETP.GE.AND P2, PT, R10, RZ, PT ;  /* 0x000000ff0a00720c */ /* 0x000fe20003f46270 */
[----:B------:R-:W2:Y:S01]  /*2200*/  F2I.FTZ.U32.TRUNC.NTZ R11, R13 ;  /* 0x0000000d000b7305 */ /* 0x000ea2000021f000 */
[----:B---3--:R-:W-:-:S09]  /*2210*/  IABS R12, R0 ;  /* 0x00000000000c7213 */ /* 0x008fd20000000000 */
[----:B------:R-:W-:-:S04]  /*2220*/  @P0 VIADD R8, R8, 0x1 ;  /* 0x0000000108080836 */ /* 0x000fc80000000000 */
[----:B------:R-:W-:Y:S01]  /*2230*/  @!P2 IMAD.MOV R8, RZ, RZ, -R8 ;  /* 0x000000ffff08a224 */ /* 0x000fe200078e0a08 */
[----:B------:R-:W-:Y:S01]  /*2240*/  @!P1 LOP3.LUT R8, RZ, R7, RZ, 0x33, !PT ;  /* 0x00000007ff089212 */ /* 0x000fe200078e33ff */
[----:B--2---:R-:W-:-:S03]  /*2250*/  IMAD.MOV R10, RZ, RZ, -R11 ;  /* 0x000000ffff0a7224 */ /* 0x004fc600078e0a0b */
[----:B------:R-:W-:Y:S01]  /*2260*/  IABS R14, R8 ;  /* 0x00000008000e7213 */ /* 0x000fe20000000000 */
[----:B------:R-:W-:Y:S02]  /*2270*/  IMAD R13, R10, R9, RZ ;  /* 0x000000090a0d7224 */ /* 0x000fe400078e02ff */
[----:B------:R-:W-:-:S04]  /*2280*/  IMAD.MOV.U32 R10, RZ, RZ, RZ ;  /* 0x000000ffff0a7224 */ /* 0x000fc800078e00ff */
[----:B------:R-:W-:-:S04]  /*2290*/  IMAD.HI.U32 R13, R11, R13, R10 ;  /* 0x0000000d0b0d7227 */ /* 0x000fc800078e000a */
[----:B------:R-:W-:Y:S02]  /*22a0*/  IMAD.MOV.U32 R10, RZ, RZ, R14 ;  /* 0x000000ffff0a7224 */ /* 0x000fe400078e000e */
[----:B------:R-:W2:Y:S02]  /*22b0*/  I2F.RP R14, R12 ;  /* 0x0000000c000e7306 */ /* 0x000ea40000209400 */
        /* <DEDUP_REMOVED lines=10> */
[----:B------:R-:W2:Y:S01]  /*2360*/  LDC R9, c[0x0][0x3bc] ;  /* 0x0000ef00ff097b82 */ /* 0x000ea20000000800 */
[----:B------:R-:W-:Y:S02]  /*2370*/  LOP3.LUT R10, R8, R5, RZ, 0x3c, !PT ;  /* 0x00000005080a7212 */ /* 0x000fe400078e3cff */
[----:B------:R-:W3:Y:S02]  /*2380*/  F2I.FTZ.U32.TRUNC.NTZ R11, R11 ;  /* 0x0000000b000b7305 */ /* 0x000ee4000021f000 */
[----:B------:R-:W-:Y:S01]  /*2390*/  ISETP.GE.AND P2, PT, R10, RZ, PT ;  /* 0x000000ff0a00720c */ /* 0x000fe20003f46270 */
[----:B------:R-:W-:-:S05]  /*23a0*/  IMAD.MOV.U32 R10, RZ, RZ, RZ ;  /* 0x000000ffff0a7224 */ /* 0x000fca00078e00ff */
[----:B------:R-:W-:Y:S02]  /*23b0*/  @P0 VIADD R17, R17, 0x1 ;  /* 0x0000000111110836 */ /* 0x000fe40000000000 */
[----:B---3--:R-:W-:-:S05]  /*23c0*/  IMAD.MOV R15, RZ, RZ, -R11 ;  /* 0x000000ffff0f7224 */ /* 0x008fca00078e0a0b */
[----:B------:R-:W-:Y:S01]  /*23d0*/  @!P2 IMAD.MOV R17, RZ, RZ, -R17 ;  /* 0x000000ffff11a224 */ /* 0x000fe200078e0a11 */
[----:B------:R-:W-:Y:S01]  /*23e0*/  @!P1 LOP3.LUT R17, RZ, R5, RZ, 0x33, !PT ;  /* 0x00000005ff119212 */ /* 0x000fe200078e33ff */
[----:B------:R-:W-:Y:S01]  /*23f0*/  IMAD R15, R15, R12, RZ ;  /* 0x0000000c0f0f7224 */ /* 0x000fe200078e02ff */
[----:B--2---:R-:W-:Y:S02]  /*2400*/  IABS R13, R9 ;  /* 0x00000009000d7213 */ /* 0x004fe40000000000 */
[----:B------:R-:W-:Y:S01]  /*2410*/  IABS R14, R17 ;  /* 0x00000011000e7213 */ /* 0x000fe20000000000 */
[----:B------:R-:W-:Y:S02]  /*2420*/  IMAD.HI.U32 R10, R11, R15, R10 ;  /* 0x0000000f0b0a7227 */ /* 0x000fe400078e000a */
[----:B------:R-:W2:Y:S02]  /*2430*/  I2F.RP R15, R13 ;  /* 0x0000000d000f7306 */ /* 0x000ea40000209400 */
[----:B------:R-:W-:-:S02]  /*2440*/  IMAD.MOV.U32 R11, RZ, RZ, R14 ;  /* 0x000000ffff0b7224 */ /* 0x000fc400078e000e */
[----:B------:R-:W-:Y:S02]  /*2450*/  IMAD.MOV R19, RZ, RZ, -R17 ;  /* 0x000000ffff137224 */ /* 0x000fe400078e0a11 */
        /* <DEDUP_REMOVED lines=9> */
[----:B------:R-:W2:Y:S01]  /*24f0*/  F2I.FTZ.U32.TRUNC.NTZ R11, R14 ;  /* 0x0000000e000b7305 */ /* 0x000ea2000021f000 */
[----:B------:R-:W-:Y:S02]  /*2500*/  LOP3.LUT R12, R17, R0, RZ, 0x3c, !PT ;  /* 0x00000000110c7212 */ /* 0x000fe400078e3cff */
[----:B------:R-:W-:-:S02]  /*2510*/  ISETP.NE.AND P1, PT, R0, RZ, PT ;  /* 0x000000ff0000720c */ /* 0x000fc40003f25270 */
[----:B------:R-:W-:-:S06]  /*2520*/  ISETP.GE.AND P2, PT, R12, RZ, PT ;  /* 0x000000ff0c00720c */ /* 0x000fcc0003f46270 */
        /* <DEDUP_REMOVED lines=8> */
[----:B------:R-:W-:-:S06]  /*25b0*/  IMAD.HI.U32 R15, R11, R15, R10 ;  /* 0x0000000f0b0f7227 */ /* 0x000fcc00078e000a */
[----:B------:R-:W-:Y:S02]  /*25c0*/  IMAD.HI.U32 R10, R15, R14, RZ ;  /* 0x0000000e0f0a7227 */ /* 0x000fe400078e00ff */
[----:B------:R-:W2:Y:S02]  /*25d0*/  I2F.RP R15, R18 ;  /* 0x00000012000f7306 */ /* 0x000ea40000209400 */
[----:B------:R-:W-:-:S04]  /*25e0*/  IMAD.MOV R11, RZ, RZ, -R10 ;  /* 0x000000ffff0b7224 */ /* 0x000fc800078e0a0a */
[----:B------:R-:W-:Y:S01]  /*25f0*/  IMAD R14, R13, R11, R14 ;  /* 0x0000000b0d0e7224 */ /* 0x000fe200078e020e */
[----:B------:R-:W-:-:S04]  /*2600*/  LOP3.LUT R11, R12, R9, RZ, 0x3c, !PT ;  /* 0x000000090c0b7212 */ /* 0x000fc800078e3cff */
[----:B------:R-:W-:Y:S02]  /*2610*/  ISETP.GT.U32.AND P1, PT, R13, R14, PT ;  /* 0x0000000e0d00720c */ /* 0x000fe40003f24070 */
[----:B------:R-:W-:Y:S01]  /*2620*/  ISETP.GE.AND P2, PT, R11, RZ, PT ;  /* 0x000000ff0b00720c */ /* 0x000fe20003f46270 */
[----:B--2---:R-:W2:Y:S10]  /*2630*/  MUFU.RCP R15, R15 ;  /* 0x0000000f000f7308 */ /* 0x004eb40000001000 */
[----:B------:R-:W-:-:S02]  /*2640*/  @!P1 IMAD.IADD R14, R14, 0x1, -R13 ;  /* 0x000000010e0e9824 */ /* 0x000fc400078e0a0d */
[----:B------:R-:W-:Y:S01]  /*2650*/  @!P1 VIADD R10, R10, 0x1 ;  /* 0x000000010a0a9836 */ /* 0x000fe20000000000 */
[----:B------:R-:W-:Y:S02]  /*2660*/  ISETP.NE.AND P1, PT, R9, RZ, PT ;  /* 0x000000ff0900720c */ /* 0x000fe40003f25270 */
[----:B------:R-:W-:Y:S01]  /*2670*/  ISETP.GE.U32.AND P0, PT, R14, R13, PT ;  /* 0x0000000d0e00720c */ /* 0x000fe20003f06070 */
[----:B--2---:R-:W-:-:S04]  /*2680*/  VIADD R14, R15, 0xffffffe ;  /* 0x0ffffffe0f0e7836 */ /* 0x004fc80000000000 */
[----:B------:R-:W2:Y:S08]  /*2690*/  F2I.FTZ.U32.TRUNC.NTZ R11, R14 ;  /* 0x0000000e000b7305 */ /* 0x000eb0000021f000 */
[----:B------:R-:W-:-:S04]  /*26a0*/  @P0 VIADD R10, R10, 0x1 ;  /* 0x000000010a0a0836 */ /* 0x000fc80000000000 */
[----:B------:R-:W-:-:S04]  /*26b0*/  IMAD.MOV.U32 R13, RZ, RZ, R10 ;  /* 0x000000ffff0d7224 */ /* 0x000fc800078e000a */
[----:B------:R-:W-:Y:S01]  /*26c0*/  @!P2 IMAD.MOV R13, RZ, RZ, -R13 ;  /* 0x000000ffff0da224 */ /* 0x000fe200078e0a0d */
[----:B------:R-:W-:Y:S01]  /*26d0*/  @!P1 LOP3.LUT R13, RZ, R9, RZ, 0x33, !PT ;  /* 0x00000009ff0d9212 */ /* 0x000fe200078e33ff */
[----:B--2---:R-:W-:Y:S01]  /*26e0*/  IMAD.MOV R15, RZ, RZ, -R11 ;  /* 0x000000ffff0f7224 */ /* 0x004fe200078e0a0b */
[----:B------:R-:W-:-:S03]  /*26f0*/  ISETP.NE.AND P2, PT, R2, RZ, PT ;  /* 0x000000ff0200720c */ /* 0x000fc60003f45270 */
[----:B------:R-:W-:Y:S02]  /*2700*/  IMAD.MOV R10, RZ, RZ, -R13 ;  /* 0x000000ffff0a7224 */ /* 0x000fe400078e0a0d */
[----:B------:R-:W-:Y:S02]  /*2710*/  IMAD R15, R15, R18, RZ ;  /* 0x000000120f0f7224 */ /* 0x000fe400078e02ff */
[--C-:B------:R-:W-:Y:S01]  /*2720*/  IMAD R9, R9, R10, R12.reuse ;  /* 0x0000000a09097224 */ /* 0x100fe200078e020c */
[----:B------:R-:W-:Y:S01]  /*2730*/  IABS R10, R2 ;  /* 0x00000002000a7213 */ /* 0x000fe20000000000 */
[----:B------:R-:W-:-:S03]  /*2740*/  IMAD.MOV R12, RZ, RZ, -R12 ;  /* 0x000000ffff0c7224 */ /* 0x000fc600078e0a0c */
[----:B------:R-:W-:Y:S01]  /*2750*/  IABS R14, R9 ;  /* 0x00000009000e7213 */ /* 0x000fe20000000000 */
[----:B------:R-:W-:Y:S02]  /*2760*/  IMAD.MOV R16, RZ, RZ, -R10 ;  /* 0x000000ffff107224 */ /* 0x000fe400078e0a0a */
[----:B------:R-:W-:-:S04]  /*2770*/  IMAD.MOV.U32 R10, RZ, RZ, RZ ;  /* 0x000000ffff0a7224 */ /* 0x000fc800078e00ff */
        /* <DEDUP_REMOVED lines=8> */
[----:B------:R-:W-:Y:S02]  /*2800*/  IMAD R7, R7, R10, R6 ;  /* 0x0000000a07077224 */ /* 0x000fe400078e0206 */
[----:B------:R-:W-:-:S09]  /*2810*/  IMAD R10, R0, R12, R17 ;  /* 0x0000000c000a7224 */ /* 0x000fd200078e0211 */
        /* <DEDUP_REMOVED lines=34> */
[C---:B------:R-:W-:Y:S02]  /*2a40*/  ISETP.LT.OR P2, PT, R21.reuse, -0x1, !P0 ;  /* 0xffffffff1500780c */ /* 0x040fe40004741670 */
[----:B------:R-:W-:Y:S01]  /*2a50*/  ISETP.GE.OR P1, PT, R21, UR18, P1 ;  /* 0x0000001215007c0c */ /* 0x000fe20008f26670 */
[----:B--2---:R-:W-:Y:S01]  /*2a60*/  IMAD.WIDE R14, R17, 0x4, R14 ;  /* 0x00000004110e7825 */ /* 0x004fe200078e020e */
[----:B------:R-:W-:Y:S02]  /*2a70*/  IADD3.X R19, PT, PT, R19, R18, R0, P3, P4 ;  /* 0x0000001213137210 */ /* 0x000fe40001fe8400 */
[----:B------:R-:W-:-:S02]  /*2a80*/  ISETP.GE.OR P2, PT, R5, UR16, P2 ;  /* 0x0000001005007c0c */ /* 0x000fc40009746670 */
[----:B------:R-:W-:Y:S02]  /*2a90*/  LEA R16, P3, R8, UR28, 0x2 ;  /* 0x0000001c08107c11 */ /* 0x000fe4000f8610ff */
[----:B------:R-:W-:Y:S02]  /*2aa0*/  ISETP.LT.OR P0, PT, R21, -0x2, !P0 ;  /* 0xfffffffe1500780c */ /* 0x000fe40004701670 */
[----:B------:R-:W-:Y:S02]  /*2ab0*/  ISETP.GE.OR P2, PT, R12, UR17, P2 ;  /* 0x000000110c007c0c */ /* 0x000fe40009746670 */
[----:B------:R-:W-:Y:S01]  /*2ac0*/  LEA.HI.X R17, R8, UR29, R19, 0x2, P3 ;  /* 0x0000001d08117c11 */ /* 0x000fe200098f1413 */
[----:B------:R-:W2:Y:S01]  /*2ad0*/  @!P1 LDG.E R18, desc[UR10][R14.64] ;  /* 0x0000000a0e129981 */ /* 0x000ea2000c1e1900 */
[----:B------:R-:W-:Y:S01]  /*2ae0*/  ISETP.GE.OR P0, PT, R5, UR16, P0 ;  /* 0x0000001005007c0c */ /* 0x000fe20008706670 */
[----:B------:R-:W-:Y:S01]  /*2af0*/  VIADD R8, R21, 0x2 ;  /* 0x0000000215087836 */ /* 0x000fe20000000000 */
[----:B------:R-:W-:Y:S01]  /*2b00*/  ISETP.GE.OR P2, PT, R23, UR18, P2 ;  /* 0x0000001217007c0c */ /* 0x000fe20009746670 */
[----:B------:R-:W2:Y:S01]  /*2b10*/  @!P1 LDG.E R25, desc[UR10][R16.64] ;  /* 0x0000000a10199981 */ /* 0x000ea2000c1e1900 */
[----:B------:R-:W-:-:S04]  /*2b20*/  ISETP.GE.OR P0, PT, R12, UR17, P0 ;  /* 0x000000110c007c0c */ /* 0x000fc80008706670 */
[----:B------:R-:W-:-:S07]  /*2b30*/  ISETP.GE.OR P4, PT, R8, UR18, P0 ;  /* 0x0000001208007c0c */ /* 0x000fce0008786670 */
[----:B------:R-:W3:Y:S04]  /*2b40*/  @!P2 LDG.E R27, desc[UR10][R14.64+0x4] ;  /* 0x0000040a0e1ba981 */ /* 0x000ee8000c1e1900 */
[----:B------:R-:W3:Y:S04]  /*2b50*/  @!P2 LDG.E R24, desc[UR10][R16.64+0x4] ;  /* 0x0000040a1018a981 */ /* 0x000ee8000c1e1900 */
[----:B------:R0:W4:Y:S04]  /*2b60*/  @!P4 LDG.E R22, desc[UR10][R16.64+0x8] ;  /* 0x0000080a1016c981 */ /* 0x000128000c1e1900 */
[----:B------:R-:W4:Y:S01]  /*2b70*/  @!P4 LDG.E R19, desc[UR10][R14.64+0x8] ;  /* 0x0000080a0e13c981 */ /* 0x000f22000c1e1900 */
[----:B------:R-:W-:-:S04]  /*2b80*/  ISETP.GT.AND P0, PT, R12, -0x2, PT ;  /* 0xfffffffe0c00780c */ /* 0x000fc80003f04270 */
[----:B------:R-:W-:Y:S01]  /*2b90*/  ISETP.GT.AND P3, PT, R5, -0x1, P0 ;  /* 0xffffffff0500780c */ /* 0x000fe20000764270 */
[----:B------:R-:W-:-:S03]  /*2ba0*/  VIADD R20, R12, 0x1 ;  /* 0x000000010c147836 */ /* 0x000fc60000000000 */
[----:B------:R-:W-:Y:S01]  /*2bb0*/  ISETP.LT.OR P5, PT, R21, RZ, !P3 ;  /* 0x000000ff1500720c */ /* 0x000fe20005fa1670 */
[----:B------:R-:W-:-:S03]  /*2bc0*/  IMAD.MOV.U32 R0, RZ, RZ, RZ ;  /* 0x000000ffff007224 */ /* 0x000fc600078e00ff */
[----:B------:R-:W-:Y:S01]  /*2bd0*/  ISETP.GE.OR P5, PT, R5, UR16, P5 ;  /* 0x0000001005007c0c */ /* 0x000fe2000afa6670 */
[----:B--2---:R-:W-:-:S03]  /*2be0*/  @!P1 FFMA.FTZ R0, R18, R25, RZ ;  /* 0x0000001912009223 */ /* 0x004fc600000100ff */
[----:B------:R-:W-:Y:S01]  /*2bf0*/  ISETP.GE.OR P1, PT, R20, UR17, P5 ;  /* 0x0000001114007c0c */ /* 0x000fe2000af26670 */
[----:B------:R-:W-:-:S03]  /*2c00*/  IMAD.U32 R25, RZ, RZ, UR18 ;  /* 0x00000012ff197e24 */ /* 0x000fc6000f8e00ff */
[----:B------:R-:W-:Y:S01]  /*2c10*/  ISETP.GE.OR P1, PT, R21, UR18, P1 ;  /* 0x0000001215007c0c */ /* 0x000fe20008f26670 */
[----:B------:R-:W-:Y:S01]  /*2c20*/  IMAD.U32 R18, RZ, RZ, UR9 ;  /* 0x00000009ff127e24 */ /* 0x000fe2000f8e00ff */
[----:B0-----:R-:W-:-:S04]  /*2c30*/  LEA R16, P5, R25, R16, 0x2 ;  /* 0x0000001019107211 */ /* 0x001fc800078a10ff */
[----:B------:R-:W-:Y:S01]  /*2c40*/  LEA.HI.X R17, R25, R17, R18, 0x2, P5 ;  /* 0x0000001119117211 */ /* 0x000fe200028f1412 */
[----:B---3--:R-:W-:Y:S01]  /*2c50*/  @!P2 FFMA.FTZ R0, R27, R24, R0 ;  /* 0x000000181b00a223 */ /* 0x008fe20000010000 */
[----:B------:R-:W-:-:S05]  /*2c60*/  ISETP.LT.OR P2, PT, R21, -0x1, !P3 ;  /* 0xffffffff1500780c */ /* 0x000fca0005f41670 */
[----:B------:R-:W2:Y:S01]  /*2c70*/  @!P1 LDG.E R25, desc[UR10][R14.64+0xc] ;  /* 0x00000c0a0e199981 */ /* 0x000ea2000c1e1900 */
[----:B------:R-:W-:Y:S01]  /*2c80*/  ISETP.GE.OR P2, PT, R5, UR16, P2 ;  /* 0x0000001005007c0c */ /* 0x000fe20009746670 */
[----:B----4-:R-:W-:Y:S02]  /*2c90*/  @!P4 FFMA.FTZ R0, R19, R22, R0 ;  /* 0x000000161300c223 */ /* 0x010fe40000010000 */
[----:B------:R-:W2:Y:S01]  /*2ca0*/  @!P1 LDG.E R22, desc[UR10][R16.64] ;  /* 0x0000000a10169981 */ /* 0x000ea2000c1e1900 */
[----:B------:R-:W-:Y:S02]  /*2cb0*/  ISETP.GE.OR P2, PT, R20, UR17, P2 ;  /* 0x0000001114007c0c */ /* 0x000fe40009746670 */
[----:B------:R-:W-:Y:S02]  /*2cc0*/  ISETP.LT.OR P3, PT, R21, -0x2, !P3 ;  /* 0xfffffffe1500780c */ /* 0x000fe40005f61670 */
[----:B------:R-:W-:Y:S02]  /*2cd0*/  ISETP.GE.OR P2, PT, R23, UR18, P2 ;  /* 0x0000001217007c0c */ /* 0x000fe40009746670 */
[----:B------:R-:W-:-:S04]  /*2ce0*/  ISETP.GE.OR P3, PT, R5, UR16, P3 ;  /* 0x0000001005007c0c */ /* 0x000fc80009f66670 */
[----:B------:R-:W-:-:S04]  /*2cf0*/  ISETP.GE.OR P3, PT, R20, UR17, P3 ;  /* 0x0000001114007c0c */ /* 0x000fc80009f66670 */
        /* <DEDUP_REMOVED lines=120> */
[----:B------:R-:W-:Y:S01]  /*3480*/  ISETP.GE.OR P2, PT, R24, UR16, P2 ;  /* 0x0000001018007c0c */ /* 0x000fe20009746670 */
[----:B------:R-:W-:-:S03]  /*3490*/  USHF.L.U32 UR8, UR5, 0x2, URZ ;  /* 0x0000000205087899 */ /* 0x000fc600080006ff */
[----:B------:R-:W-:Y:S01]  /*34a0*/  ISETP.GE.OR P2, PT, R12, UR17, P2 ;  /* 0x000000110c007c0c */ /* 0x000fe20009746670 */
[----:B------:R-:W-:-:S03]  /*34b0*/  USHF.L.U64.HI UR27, UR5, 0x2, UR7 ;  /* 0x00000002051b7899 */ /* 0x000fc60008010207 */
        /* <DEDUP_REMOVED lines=20> */
[----:B------:R-:W-:Y:S02]  /*3600*/  ISETP.GT.AND P2, PT, R5, -0x3, P0 ;  /* 0xfffffffd0500780c */ /* 0x000fe40000744270 */
[----:B------:R-:W4:Y:S02]  /*3610*/  @!P4 LDG.E R5, desc[UR10][R14.64+0x50] ;  /* 0x0000500a0e05c981 */ /* 0x000f24000c1e1900 */
[----:B------:R-:W-:-:S04]  /*3620*/  ISETP.LT.OR P0, PT, R21, RZ, !P2 ;  /* 0x000000ff1500720c */ /* 0x000fc80005701670 */
[----:B------:R-:W-:Y:S01]  /*3630*/  ISETP.GE.OR P0, PT, R24, UR16, P0 ;  /* 0x0000001018007c0c */ /* 0x000fe20008706670 */
[----:B------:R-:W-:-:S03]  /*3640*/  IMAD.U32 R19, RZ, RZ, UR18 ;  /* 0x00000012ff137e24 */ /* 0x000fc6000f8e00ff */
        /* <DEDUP_REMOVED lines=10> */
[----:B------:R-:W-:Y:S02]  /*36f0*/  ISETP.LT.OR P6, PT, R23, -0x2, !P1 ;  /* 0xfffffffe1700780c */ /* 0x000fe40004fc1670 */
[----:B------:R-:W-:-:S04]  /*3700*/  ISETP.GE.OR P5, PT, R24, UR16, P5 ;  /* 0x0000001018007c0c */ /* 0x000fc8000afa6670 */
[----:B------:R-:W-:-:S04]  /*3710*/  ISETP.GE.OR P5, PT, R20, UR17, P5 ;  /* 0x0000001114007c0c */ /* 0x000fc8000afa6670 */
[----:B------:R-:W-:Y:S01]  /*3720*/  ISETP.GE.OR P5, PT, R8, UR18, P5 ;  /* 0x0000001208007c0c */ /* 0x000fe2000afa6670 */
[----:B----4-:R-:W-:Y:S01]  /*3730*/  @!P4 FFMA.FTZ R0, R5, R25, R0 ;  /* 0x000000190500c223 */ /* 0x010fe20000010000 */
[----:B------:R-:W-:Y:S02]  /*3740*/  ISETP.GE.OR P4, PT, R24, UR16, P3 ;  /* 0x0000001018007c0c */ /* 0x000fe40009f86670 */
[----:B------:R-:W-:Y:S02]  /*3750*/  ISETP.GT.AND P3, PT, R23, -0x3, PT ;  /* 0xfffffffd1700780c */ /* 0x000fe40003f64270 */
[----:B------:R-:W-:Y:S02]  /*3760*/  ISETP.GE.OR P1, PT, R20, UR17, P4 ;  /* 0x0000001114007c0c */ /* 0x000fe4000a726670 */
[----:B------:R-:W-:Y:S02]  /*3770*/  ISETP.GE.OR P4, PT, R24, UR16, P6 ;  /* 0x0000001018007c0c */ /* 0x000fe4000b786670 */
[----:B------:R-:W-:-:S02]  /*3780*/  ISETP.GE.OR P1, PT, R12, UR18, P1 ;  /* 0x000000120c007c0c */ /* 0x000fc40008f26670 */
[C---:B------:R-:W-:Y:S02]  /*3790*/  ISETP.LT.OR P2, PT, R21.reuse, -0x1, !P3 ;  /* 0xffffffff1500780c */ /* 0x040fe40005f41670 */
[C---:B------:R-:W-:Y:S02]  /*37a0*/  ISETP.LT.OR P3, PT, R21.reuse, -0x2, !P3 ;  /* 0xfffffffe1500780c */ /* 0x040fe40005f61670 */
[----:B------:R-:W-:Y:S02]  /*37b0*/  ISETP.GE.OR P4, PT, R22, UR17, P4 ;  /* 0x0000001116007c0c */ /* 0x000fe4000a786670 */
[C---:B------:R-:W-:Y:S02]  /*37c0*/  ISETP.GE.OR P2, PT, R24.reuse, UR16, P2 ;  /* 0x0000001018007c0c */ /* 0x040fe40009746670 */
[----:B------:R-:W-:Y:S02]  /*37d0*/  ISETP.GE.OR P3, PT, R24, UR16, P3 ;  /* 0x0000001018007c0c */ /* 0x000fe40009f66670 */
[----:B------:R-:W-:Y:S01]  /*37e0*/  ISETP.GE.OR P4, PT, R21, UR18, P4 ;  /* 0x0000001215007c0c */ /* 0x000fe2000a786670 */
[----:B------:R-:W-:Y:S01]  /*37f0*/  IMAD.U32 R21, RZ, RZ, UR9 ;  /* 0x00000009ff157e24 */ /* 0x000fe2000f8e00ff */
[----:B------:R-:W3:Y:S04]  /*3800*/  @!P1 LDG.E R5, desc[UR10][R14.64+0x58] ;  /* 0x0000580a0e059981 */ /* 0x000ee8000c1e1900 */
[----:B------:R-:W3:Y:S01]  /*3810*/  @!P1 LDG.E R20, desc[UR10][R18.64+0x4] ;  /* 0x0000040a12149981 */ /* 0x000ee2000c1e1900 */
[----:B--2---:R-:W-:Y:S01]  /*3820*/  @!P0 FFMA.FTZ R0, R17, R16, R0 ;  /* 0x0000001011008223 */ /* 0x004fe20000010000 */
[----:B------:R-:W-:Y:S01]  /*3830*/  IMAD.U32 R17, RZ, RZ, UR18 ;  /* 0x00000012ff117e24 */ /* 0x000fe2000f8e00ff */
[----:B------:R-:W-:-:S04]  /*3840*/  ISETP.GE.OR P0, PT, R22, UR17, P2 ;  /* 0x0000001116007c0c */ /* 0x000fc80009706670 */
[----:B------:R-:W2:Y:S01]  /*3850*/  @!P4 LDG.E R29, desc[UR10][R14.64+0x60] ;  /* 0x0000600a0e1dc981 */ /* 0x000ea2000c1e1900 */
[----:B------:R-:W-:Y:S02]  /*3860*/  ISETP.GE.OR P2, PT, R22, UR17, P3 ;  /* 0x0000001116007c0c */ /* 0x000fe40009f46670 */
[C---:B------:R-:W-:Y:S01]  /*3870*/  LEA R16, P3, R17.reuse, R18, 0x2 ;  /* 0x0000001211107211 */ /* 0x040fe200078610ff */
[----:B------:R-:W4:Y:S01]  /*3880*/  @!P5 LDG.E R22, desc[UR10][R14.64+0x5c] ;  /* 0x00005c0a0e16d981 */ /* 0x000f22000c1e1900 */
[----:B------:R-:W-:Y:S02]  /*3890*/  ISETP.GE.OR P0, PT, R12, UR18, P0 ;  /* 0x000000120c007c0c */ /* 0x000fe40008706670 */
[----:B------:R-:W-:Y:S01]  /*38a0*/  ISETP.GE.OR P2, PT, R8, UR18, P2 ;  /* 0x0000001208007c0c */ /* 0x000fe20009746670 */
[----:B------:R0:W4:Y:S01]  /*38b0*/  @!P5 LDG.E R12, desc[UR10][R18.64+0x8] ;  /* 0x0000080a120cd981 */ /* 0x000122000c1e1900 */
[----:B------:R-:W-:-:S05]  /*38c0*/  LEA.HI.X R17, R17, R19, R21, 0x2, P3 ;  /* 0x0000001311117211 */ /* 0x000fca00018f1415 */
[----:B------:R-:W2:Y:S04]  /*38d0*/  @!P4 LDG.E R27, desc[UR10][R16.64] ;  /* 0x0000000a101bc981 */ /* 0x000ea8000c1e1900 */
[----:B------:R-:W5:Y:S04]  /*38e0*/  @!P0 LDG.E R23, desc[UR10][R14.64+0x64] ;  /* 0x0000640a0e178981 */ /* 0x000f68000c1e1900 */
[----:B------:R-:W5:Y:S04]  /*38f0*/  @!P0 LDG.E R21, desc[UR10][R16.64+0x4] ;  /* 0x0000040a10158981 */ /* 0x000f68000c1e1900 */
[----:B------:R-:W5:Y:S04]  /*3900*/  @!P2 LDG.E R25, desc[UR10][R16.64+0x8] ;  /* 0x0000080a1019a981 */ /* 0x000f68000c1e1900 */
[----:B------:R-:W5:Y:S01]  /*3910*/  @!P2 LDG.E R8, desc[UR10][R14.64+0x68] ;  /* 0x0000680a0e08a981 */ /* 0x000f62000c1e1900 */
[----:B------:R-:W-:-:S02]  /*3920*/  IMAD R7, R7, UR23, RZ ;  /* 0x0000001707077c24 */ /* 0x000fc4000f8e02ff */
[----:B------:R-:W-:Y:S02]  /*3930*/  IMAD R11, R11, UR22, RZ ;  /* 0x000000160b0b7c24 */ /* 0x000fe4000f8e02ff */
[----:B------:R-:W-:Y:S01]  /*3940*/  IMAD R10, R10, UR21, RZ ;  /* 0x000000150a0a7c24 */ /* 0x000fe2000f8e02ff */
[----:B0-----:R-:W-:Y:S01]  /*3950*/  SHF.R.S32.HI R19, RZ, 0x1f, R7 ;  /* 0x0000001fff137819 */ /* 0x001fe20000011407 */
[----:B------:R-:W-:Y:S01]  /*3960*/  IMAD R13, R13, UR30, RZ ;  /* 0x0000001e0d0d7c24 */ /* 0x000fe2000f8e02ff */
[----:B------:R-:W-:Y:S01]  /*3970*/  SHF.R.S32.HI R18, RZ, 0x1f, R11 ;  /* 0x0000001fff127819 */ /* 0x000fe2000001140b */
[----:B------:R-:W-:Y:S01]  /*3980*/  USHF.R.S32.HI UR8, URZ, 0x1f, UR4 ;  /* 0x0000001fff087899 */ /* 0x000fe20008011404 */
[----:B---3--:R-:W-:Y:S01]  /*3990*/  @!P1 FFMA.FTZ R0, R5, R20, R0 ;  /* 0x0000001405009223 */ /* 0x008fe20000010000 */
[----:B------:R-:W-:Y:S02]  /*39a0*/  IADD3 R7, P1, P3, R10, R11, R7 ;  /* 0x0000000b0a077210 */ /* 0x000fe40007b3e007 */
[----:B------:R-:W-:Y:S01]  /*39b0*/  SHF.R.S32.HI R5, RZ, 0x1f, R10 ;  /* 0x0000001fff057819 */ /* 0x000fe2000001140a */
[----:B------:R-:W-:-:S03]  /*39c0*/  IMAD R10, R9, UR20, RZ ;  /* 0x00000014090a7c24 */ /* 0x000fc6000f8e02ff */
[----:B------:R-:W-:Y:S02]  /*39d0*/  IADD3.X R18, PT, PT, R5, R18, R19, P1, P3 ;  /* 0x0000001205127210 */ /* 0x000fe40000fe6413 */
[----:B------:R-:W-:Y:S02]  /*39e0*/  IADD3 R5, P1, P3, R13, R7, R10 ;  /* 0x000000070d057210 */ /* 0x000fe40007b3e00a */
[----:B------:R-:W-:Y:S01]  /*39f0*/  SHF.R.S32.HI R13, RZ, 0x1f, R13 ;  /* 0x0000001fff0d7819 */ /* 0x000fe2000001140d */
[----:B----4-:R-:W-:Y:S01]  /*3a00*/  @!P5 FFMA.FTZ R0, R22, R12, R0 ;  /* 0x0000000c1600d223 */ /* 0x010fe20000010000 */
[----:B------:R-:W-:-:S03]  /*3a10*/  SHF.R.S32.HI R10, RZ, 0x1f, R10 ;  /* 0x0000001fff0a7819 */ /* 0x000fc6000001140a */
[----:B--2---:R-:W-:Y:S01]  /*3a20*/  @!P4 FFMA.FTZ R0, R29, R27, R0 ;  /* 0x0000001b1d00c223 */ /* 0x004fe20000010000 */
[----:B------:R-:W-:Y:S02]  /*3a30*/  IADD3.X R12, PT, PT, R13, R18, R10, P1, P3 ;  /* 0x000000120d0c7210 */ /* 0x000fe40000fe640a */
[----:B------:R-:W-:Y:S01]  /*3a40*/  LEA R10, P1, R5, UR32, 0x2 ;  /* 0x00000020050a7c11 */ /* 0x000fe2000f8210ff */
[----:B-----5:R-:W-:-:S03]  /*3a50*/  @!P0 FFMA.FTZ R0, R23, R21, R0 ;  /* 0x0000001517008223 */ /* 0x020fc60000010000 */
[----:B------:R-:W-:Y:S02]  /*3a60*/  LEA.HI.X R11, R5, UR33, R12, 0x2, P1 ;  /* 0x00000021050b7c11 */ /* 0x000fe400088f140c */
[----:B------:R-:W-:Y:S01]  /*3a70*/  IADD3 R6, P0, PT, R6, UR6, RZ ;  /* 0x0000000606067c10 */ /* 0x000fe2000ff1e0ff */
[----:B------:R-:W-:-:S04]  /*3a80*/  @!P2 FFMA.FTZ R0, R8, R25, R0 ;  /* 0x000000190800a223 */ /* 0x000fc80000010000 */
[----:B------:R-:W-:Y:S01]  /*3a90*/  IMAD.X R3, RZ, RZ, R3, P0 ;  /* 0x000000ffff037224 */ /* 0x000fe200000e0603 */
[----:B------:R-:W-:Y:S01]  /*3aa0*/  ISETP.GE.U32.AND P0, PT, R6, UR4, PT ;  /* 0x0000000406007c0c */ /* 0x000fe2000bf06070 */
[----:B------:R2:W-:Y:S03]  /*3ab0*/  STG.E desc[UR10][R10.64], R0 ;  /* 0x000000000a007986 */ /* 0x0005e6000c10190a */
[----:B------:R-:W-:-:S13]  /*3ac0*/  ISETP.GE.AND.EX P0, PT, R3, UR8, PT, P0 ;  /* 0x0000000803007c0c */ /* 0x000fda000bf06300 */
[----:B--2---:R-:W-:Y:S05]  /*3ad0*/  @!P0 BRA `(.L_x_748) ;  /* 0xffffffe4004c8947 */ /* 0x004fea000383ffff */
[----:B------:R-:W-:Y:S05]  /*3ae0*/  BSYNC.RECONVERGENT B0 ;  /* 0x0000000000007941 */ /* 0x000fea0003800200 */
.L_x_747:
[----:B------:R-:W-:Y:S05]  /*3af0*/  EXIT ;  /* 0x000000000000794d */ /* 0x000fea0003800000 */
.L_x_749:
        /* <DEDUP_REMOVED lines=16> */
.L_x_886:


//--------------------- .text._ZN2at6native51_GLOBAL__N__11011a27_18_DepthwiseConv3d_cu_35e0c7b528conv_depthwise3d_cuda_kernelIddLin1ELin1ELin1ELin1ELin1ELin1EEEvNS_27GenericPackedTensorAccessorIKT_Lm5ENS_16DefaultPtrTraitsEiEENS3_IS4_Lm5ES6_iEES7_PS5_iiiiiiiii --------------------------
	.section	.text._ZN2at6native51_GLOBAL__N__11011a27_18_DepthwiseConv3d_cu_35e0c7b528conv_depthwise3d_cuda_kernelIddLin1ELin1ELin1ELin1ELin1ELin1EEEvNS_27GenericPackedTensorAccessorIKT_Lm5ENS_16DefaultPtrTraitsEiEENS3_IS4_Lm5ES6_iEES7_PS5_iiiiiiiii,"ax",@progbits
	.align	128
.text._ZN2at6native51_GLOBAL__N__11011a27_18_DepthwiseConv3d_cu_35e0c7b528conv_depthwise3d_cuda_kernelIddLin1ELin1ELin1ELin1ELin1ELin1EEEvNS_27GenericPackedTensorAccessorIKT_Lm5ENS_16DefaultPtrTraitsEiEENS3_IS4_Lm5ES6_iEES7_PS5_iiiiiiiii:
        .type           _ZN2at6native51_GLOBAL__N__11011a27_18_DepthwiseConv3d_cu_35e0c7b528conv_depthwise3d_cuda_kernelIddLin1ELin1ELin1ELin1ELin1ELin1EEEvNS_27GenericPackedTensorAccessorIKT_Lm5ENS_16DefaultPtrTraitsEiEENS3_IS4_Lm5ES6_iEES7_PS5_iiiiiiiii,@function
        .size           _ZN2at6native51_GLOBAL__N__11011a27_18_DepthwiseConv3d_cu_35e0c7b528conv_depthwise3d_cuda_kernelIddLin1ELin1ELin1ELin1ELin1ELin1EEEvNS_27GenericPackedTensorAccessorIKT_Lm5ENS_16DefaultPtrTraitsEiEENS3_IS4_Lm5ES6_iEES7_PS5_iiiiiiiii,(.L_x_887 - _ZN2at6native51_GLOBAL__N__11011a27_18_DepthwiseConv3d_cu_35e0c7b528conv_depthwise3d_cuda_kernelIddLin1ELin1ELin1ELin1ELin1ELin1EEEvNS_27GenericPackedTensorAccessorIKT_Lm5ENS_16DefaultPtrTraitsEiEENS3_IS4_Lm5ES6_iEES7_PS5_iiiiiiiii)
        .other          _ZN2at6native51_GLOBAL__N__11011a27_18_DepthwiseConv3d_cu_35e0c7b528conv_depthwise3d_cuda_kernelIddLin1ELin1ELin1ELin1ELin1ELin1EEEvNS_27GenericPackedTensorAccessorIKT_Lm5ENS_16DefaultPtrTraitsEiEENS3_IS4_Lm5ES6_iEES7_PS5_iiiiiiiii,@"STO_CUDA_ENTRY STV_DEFAULT"
_ZN2at6native51_GLOBAL__N__11011a27_18_DepthwiseConv3d_cu_35e0c7b528conv_depthwise3d_cuda_kernelIddLin1ELin1ELin1ELin1ELin1ELin1EEEvNS_27GenericPackedTensorAccessorIKT_Lm5ENS_16DefaultPtrTraitsEiEENS3_IS4_Lm5ES6_iEES7_PS5_iiiiiiiii:
        /* <DEDUP_REMOVED lines=29> */
[----:B------:R-:W-:-:S02]  /*01d0*/  ULOP3.LUT UP1, URZ, UR6, 0x7, URZ, 0xc0, !UPT ;  /* 0x0000000706ff7892 */ /* 0x000fc4000f82c0ff */
[----:B--2---:R-:W-:Y:S01]  /*01e0*/  UIMAD UR4, UR6, UR4, URZ ;  /* 0x00000004060472a4 */ /* 0x004fe2000f8e02ff */
[----:B0-----:R-:W-:Y:S01]  /*01f0*/  IABS R9, R8 ;  /* 0x0000000800097213 */ /* 0x001fe20000000000 */
[----:B------:R-:W-:-:S03]  /*0200*/  UIADD3 UR5, UPT, UPT, UR5, -0x1, URZ ;  /* 0xffffffff05057890 */ /* 0x000fc6000fffe0ff */
[----:B------:R-:W0:Y:S01]  /*0210*/  I2F.RP R2, R9 ;  /* 0x0000000900027306 */ /* 0x000e220000209400 */
[----:B------:R-:W-:-:S07]  /*0220*/  UISETP.GE.U32.AND UP0, UPT, UR5, 0x3, UPT ;  /* 0x000000030500788c */ /* 0x000fce000bf06070 */
[----:B0-----:R-:W0:Y:S02]  /*0230*/  MUFU.RCP R2, R2 ;  /* 0x0000000200027308 */ /* 0x001e240000001000 */
[----:B0-----:R-:W-:-:S06]  /*0240*/  VIADD R6, R2, 0xffffffe ;  /* 0x0ffffffe02067836 */ /* 0x001fcc0000000000 */
[----:B------:R0:W1:Y:S02]  /*0250*/  F2I.FTZ.U32.TRUNC.NTZ R7, R6 ;  /* 0x0000000600077305 */ /* 0x000064000021f000 */
[----:B0-----:R-:W-:Y:S02]  /*0260*/  IMAD.MOV.U32 R6, RZ, RZ, RZ ;  /* 0x000000ffff067224 */ /* 0x001fe400078e00ff */
[----:B-1----:R-:W-:-:S04]  /*0270*/  IMAD.MOV R4, RZ, RZ, -R7 ;  /* 0x000000ffff047224 */ /* 0x002fc800078e0a07 */
[----:B------:R-:W-:Y:S01]  /*0280*/  IMAD R11, R4, R9, RZ ;  /* 0x00000009040b7224 */ /* 0x000fe200078e02ff */
[----:B---3--:R-:W-:-:S03]  /*0290*/  IABS R4, R13 ;  /* 0x0000000d00047213 */ /* 0x008fc60000000000 */
[----:B------:R-:W-:Y:S02]  /*02a0*/  IMAD.HI.U32 R7, R7, R11, R6 ;  /* 0x0000000b07077227 */ /* 0x000fe400078e0006 */
[----:B------:R-:W0:Y:S04]  /*02b0*/  LDC R6, c[0x0][0x434] ;  /* 0x00010d00ff067b82 */ /* 0x000e280000000800 */
[----:B------:R-:W-:-:S04]  /*02c0*/  IMAD.HI.U32 R2, R7, R4, RZ ;  /* 0x0000000407027227 */ /* 0x000fc800078e00ff */
[----:B------:R-:W-:-:S04]  /*02d0*/  IMAD.MOV R7, RZ, RZ, -R2 ;  /* 0x000000ffff077224 */ /* 0x000fc800078e0a02 */
[C---:B------:R-:W-:Y:S02]  /*02e0*/  IMAD R4, R9.reuse, R7, R4 ;  /* 0x0000000709047224 */ /* 0x040fe400078e0204 */
[----:B------:R-:W0:Y:S03]  /*02f0*/  LDC R7, c[0x0][0x398] ;  /* 0x0000e600ff077b82 */ /* 0x000e260000000800 */
[----:B------:R-:W-:-:S13]  /*0300*/  ISETP.GT.U32.AND P1, PT, R9, R4, PT ;  /* 0x000000040900720c */ /* 0x000fda0003f24070 */
[----:B------:R-:W-:Y:S01]  /*0310*/  @!P1 IMAD.IADD R4, R4, 0x1, -R9 ;  /* 0x0000000104049824 */ /* 0x000fe200078e0a09 */
[----:B------:R-:W-:Y:S02]  /*0320*/  @!P1 IADD3 R2, PT, PT, R2, 0x1, RZ ;  /* 0x0000000102029810 */ /* 0x000fe40007ffe0ff */
[----:B------:R-:W-:Y:S02]  /*0330*/  ISETP.NE.AND P1, PT, R8, RZ, PT ;  /* 0x000000ff0800720c */ /* 0x000fe40003f25270 */
[----:B------:R-:W-:Y:S02]  /*0340*/  ISETP.GE.U32.AND P0, PT, R4, R9, PT ;  /* 0x000000090400720c */ /* 0x000fe40003f06070 */
[----:B------:R-:W-:-:S04]  /*0350*/  LOP3.LUT R4, R13, R8, RZ, 0x3c, !PT ;  /* 0x000000080d047212 */ /* 0x000fc800078e3cff */
[----:B------:R-:W-:Y:S01]  /*0360*/  ISETP.GE.AND P2, PT, R4, RZ, PT ;  /* 0x000000ff0400720c */ /* 0x000fe20003f46270 */
[----:B0-----:R-:W-:-:S06]  /*0370*/  IMAD R4, R6, R7, -UR4 ;  /* 0x8000000406047e24 */ /* 0x001fcc000f8e0207 */
[----:B------:R-:W-:-:S06]  /*0380*/  @P0 VIADD R2, R2, 0x1 ;  /* 0x0000000102020836 */ /* 0x000fcc0000000000 */
[----:B------:R-:W-:Y:S01]  /*0390*/  @!P2 IMAD.MOV R2, RZ, RZ, -R2 ;  /* 0x000000ffff02a224 */ /* 0x000fe200078e0a02 */
[----:B------:R-:W-:-:S07]  /*03a0*/  @!P1 LOP3.LUT R2, RZ, R8, RZ, 0x33, !PT ;  /* 0x00000008ff029212 */ /* 0x000fce00078e33ff */
.L_x_760:
        /* <DEDUP_REMOVED lines=10> */
[----:B-1----:R-:W1:Y:S01]  /*0450*/  MUFU.RCP R14, R14 ;  /* 0x0000000e000e7308 */ /* 0x002e620000001000 */
[----:B0-----:R-:W-:Y:S01]  /*0460*/  VIADD R10, R6, 0xffffffe ;  /* 0x0ffffffe060a7836 */ /* 0x001fe20000000000 */
[----:B------:R-:W-:-:S06]  /*0470*/  IABS R6, R0 ;  /* 0x0000000000067213 */ /* 0x000fcc0000000000 */
[----:B------:R0:W3:Y:S01]  /*0480*/  F2I.FTZ.U32.TRUNC.NTZ R11, R10 ;  /* 0x0000000a000b7305 */ /* 0x0000e2000021f000 */
[----:B-1----:R-:W-:Y:S01]  /*0490*/  IADD3 R12, PT, PT, R14, 0xffffffe, RZ ;  /* 0x0ffffffe0e0c7810 */ /* 0x002fe20007ffe0ff */
[----:B0-----:R-:W-:Y:S02]  /*04a0*/  IMAD.MOV.U32 R10, RZ, RZ, RZ ;  /* 0x000000ffff0a7224 */ /* 0x001fe400078e00ff */
[----:B---3--:R-:W-:-:S04]  /*04b0*/  IMAD.MOV R8, RZ, RZ, -R11 ;  /* 0x000000ffff087224 */ /* 0x008fc800078e0a0b */
[----:B------:R-:W-:-:S04]  /*04c0*/  IMAD R15, R8, R13, RZ ;  /* 0x0000000d080f7224 */ /* 0x000fc800078e02ff */
[----:B------:R-:W-:-:S06]  /*04d0*/  IMAD.HI.U32 R11, R11, R15, R10 ;  /* 0x0000000f0b0b7227 */ /* 0x000fcc00078e000a */
[----:B------:R-:W-:-:S04]  /*04e0*/  IMAD.HI.U32 R10, R11, R6, RZ ;  /* 0x000000060b0a7227 */ /* 0x000fc800078e00ff */
[----:B------:R-:W-:-:S04]  /*04f0*/  IMAD.MOV R8, RZ, RZ, -R10 ;  /* 0x000000ffff087224 */ /* 0x000fc800078e0a0a */
[C---:B------:R-:W-:Y:S02]  /*0500*/  IMAD R6, R13.reuse, R8, R6 ;  /* 0x000000080d067224 */ /* 0x040fe400078e0206 */
[----:B------:R-:W0:Y:S03]  /*0510*/  LDC R8, c[0x0][0x3c0] ;  /* 0x0000f000ff087b82 */ /* 0x000e260000000800 */
[----:B------:R-:W-:-:S13]  /*0520*/  ISETP.GT.U32.AND P1, PT, R13, R6, PT ;  /* 0x000000060d00720c */ /* 0x000fda0003f24070 */
[----:B------:R-:W-:Y:S02]  /*0530*/  @!P1 IMAD.IADD R6, R6, 0x1, -R13 ;  /* 0x0000000106069824 */ /* 0x000fe400078e0a0d */
[----:B------:R-:W-:Y:S01]  /*0540*/  @!P1 VIADD R10, R10, 0x1 ;  /* 0x000000010a0a9836 */ /* 0x000fe20000000000 */
[----:B------:R-:W-:Y:S02]  /*0550*/  ISETP.NE.AND P1, PT, R7, RZ, PT ;  /* 0x000000ff0700720c */ /* 0x000fe40003f25270 */
[----:B------:R-:W-:Y:S02]  /*0560*/  ISETP.GE.U32.AND P0, PT, R6, R13, PT ;  /* 0x0000000d0600720c */ /* 0x000fe40003f06070 */
[----:B------:R1:W3:Y:S01]  /*0570*/  F2I.FTZ.U32.TRUNC.NTZ R13, R12 ;  /* 0x0000000c000d7305 */ /* 0x0002e2000021f000 */
[----:B------:R-:W-:Y:S02]  /*0580*/  LOP3.LUT R6, R0, R7, RZ, 0x3c, !PT ;  /* 0x0000000700067212 */ /* 0x000fe400078e3cff */
[----:B0-----:R-:W-:-:S02]  /*0590*/  IABS R15, R8 ;  /* 0x00000008000f7213 */ /* 0x001fc40000000000 */
[----:B------:R-:W-:-:S03]  /*05a0*/  ISETP.GE.AND P2, PT, R6, RZ, PT ;  /* 0x000000ff0600720c */ /* 0x000fc60003f46270 */
[----:B------:R-:W0:Y:S01]  /*05b0*/  I2F.RP R14, R15 ;  /* 0x0000000f000e7306 */ /* 0x000e220000209400 */
[----:B-1----:R-:W-:Y:S02]  /*05c0*/  IMAD.MOV.U32 R12, RZ, RZ, RZ ;  /* 0x000000ffff0c7224 */ /* 0x002fe400078e00ff */
[----:B------:R-:W-:Y:S02]  /*05d0*/  @P0 VIADD R10, R10, 0x1 ;  /* 0x000000010a0a0836 */ /* 0x000fe40000000000 */
[----:B---3--:R-:W-:-:S05]  /*05e0*/  IMAD.MOV R6, RZ, RZ, -R13 ;  /* 0x000000ffff067224 */ /* 0x008fca00078e0a0d */
[----:B------:R-:W-:Y:S01]  /*05f0*/  @!P2 IMAD.MOV R10, RZ, RZ, -R10 ;  /* 0x000000ffff0aa224 */ /* 0x000fe200078e0a0a */
[----:B------:R-:W-:Y:S01]  /*0600*/  @!P1 LOP3.LUT R10, RZ, R7, RZ, 0x33, !PT ;  /* 0x00000007ff0a9212 */ /* 0x000fe200078e33ff */
[----:B------:R-:W-:-:S03]  /*0610*/  IMAD R11, R6, R19, RZ ;  /* 0x00000013060b7224 */ /* 0x000fc600078e02ff */
[----:B------:R-:W-:Y:S01]  /*0620*/  IABS R6, R10 ;  /* 0x0000000a00067213 */ /* 0x000fe20000000000 */
[----:B------:R-:W-:Y:S01]  /*0630*/  IMAD.HI.U32 R12, R13, R11, R12 ;  /* 0x0000000b0d0c7227 */ /* 0x000fe200078e000c */
[----:B0-----:R-:W0:Y:S03]  /*0640*/  MUFU.RCP R14, R14 ;  /* 0x0000000e000e7308 */ /* 0x001e260000001000 */
[----:B------:R-:W-:Y:S02]  /*0650*/  IMAD.MOV R16, RZ, RZ, -R10 ;  /* 0x000000ffff107224 */ /* 0x000fe400078e0a0a */
[----:B------:R-:W-:-:S04]  /*0660*/  IMAD.HI.U32 R17, R12, R6, RZ ;  /* 0x000000060c117227 */ /* 0x000fc800078e00ff */
[----:B------:R-:W-:Y:S02]  /*0670*/  IMAD.MOV R11, RZ, RZ, -R17 ;  /* 0x000000ffff0b7224 */ /* 0x000fe400078e0a11 */
[----:B------:R-:W-:Y:S02]  /*0680*/  IMAD R7, R7, R16, R0 ;  /* 0x0000001007077224 */ /* 0x000fe400078e0200 */
[C---:B------:R-:W-:Y:S02]  /*0690*/  IMAD R6, R19.reuse, R11, R6 ;  /* 0x0000000b13067224 */ /* 0x040fe400078e0206 */
[----:B------:R-:W1:Y:S03]  /*06a0*/  LDC R11, c[0x0][0x3bc] ;  /* 0x0000ef00ff0b7b82 */ /* 0x000e660000000800 */
[----:B------:R-:W-:Y:S02]  /*06b0*/  ISETP.GT.U32.AND P1, PT, R19, R6, PT ;  /* 0x000000061300720c */ /* 0x000fe40003f24070 */
[----:B0-----:R-:W-:-:S04]  /*06c0*/  IADD3 R12, PT, PT, R14, 0xffffffe, RZ ;  /* 0x0ffffffe0e0c7810 */ /* 0x001fc80007ffe0ff */
[----:B------:R0:W3:Y:S07]  /*06d0*/  F2I.FTZ.U32.TRUNC.NTZ R13, R12 ;  /* 0x0000000c000d7305 */ /* 0x0000ee000021f000 */
[----:B------:R-:W-:Y:S02]  /*06e0*/  @!P1 IMAD.IADD R6, R6, 0x1, -R19 ;  /* 0x0000000106069824 */ /* 0x000fe400078e0a13 */
[----:B------:R-:W-:Y:S01]  /*06f0*/  @!P1 VIADD R17, R17, 0x1 ;  /* 0x0000000111119836 */ /* 0x000fe20000000000 */
[----:B------:R-:W-:Y:S01]  /*0700*/  ISETP.NE.AND P1, PT, R9, RZ, PT ;  /* 0x000000ff0900720c */ /* 0x000fe20003f25270 */
[----:B0-----:R-:W-:Y:S01]  /*0710*/  IMAD.MOV.U32 R12, RZ, RZ, RZ ;  /* 0x000000ffff0c7224 */ /* 0x001fe200078e00ff */
[----:B------:R-:W-:-:S02]  /*0720*/  ISETP.GE.U32.AND P0, PT, R6, R19, PT ;  /* 0x000000130600720c */ /* 0x000fc40003f06070 */
[----:B------:R-:W-:Y:S02]  /*0730*/  LOP3.LUT R6, R10, R9, RZ, 0x3c, !PT ;  /* 0x000000090a067212 */ /* 0x000fe400078e3cff */
[----:B-1----:R-:W-:Y:S02]  /*0740*/  IABS R21, R11 ;  /* 0x0000000b00157213 */ /* 0x002fe40000000000 */
[----:B------:R-:W-:Y:S01]  /*0750*/  ISETP.GE.AND P2, PT, R6, RZ, PT ;  /* 0x000000ff0600720c */ /* 0x000fe20003f46270 */
[----:B---3--:R-:W-:Y:S01]  /*0760*/  IMAD.MOV R6, RZ, RZ, -R13 ;  /* 0x000000ffff067224 */ /* 0x008fe200078e0a0d */
[----:B------:R-:W0:Y:S03]  /*0770*/  I2F.RP R14, R21 ;  /* 0x00000015000e7306 */ /* 0x000e260000209400 */
[----:B------:R-:W-:Y:S02]  /*0780*/  IMAD R19, R6, R15, RZ ;  /* 0x0000000f06137224 */ /* 0x000fe400078e02ff */
[----:B------:R-:W-:-:S02]  /*0790*/  @P0 VIADD R17, R17, 0x1 ;  /* 0x0000000111110836 */ /* 0x000fc40000000000 */
[----:B------:R-:W-:-:S04]  /*07a0*/  IMAD.HI.U32 R12, R13, R19, R12 ;  /* 0x000000130d0c7227 */ /* 0x000fc800078e000c */
[----:B------:R-:W-:Y:S01]  /*07b0*/  @!P2 IMAD.MOV R17, RZ, RZ, -R17 ;  /* 0x000000ffff11a224 */ /* 0x000fe200078e0a11 */
[----:B------:R-:W-:Y:S01]  /*07c0*/  @!P1 LOP3.LUT R17, RZ, R9, RZ, 0x33, !PT ;  /* 0x00000009ff119212 */ /* 0x000fe200078e33ff */
[----:B0-----:R-:W0:Y:S03]  /*07d0*/  MUFU.RCP R14, R14 ;  /* 0x0000000e000e7308 */ /* 0x001e260000001000 */
[----:B------:R-:W-:Y:S01]  /*07e0*/  IABS R6, R17 ;  /* 0x0000001100067213 */ /* 0x000fe20000000000 */
[----:B------:R-:W-:-:S04]  /*07f0*/  IMAD.MOV R18, RZ, RZ, -R17 ;  /* 0x000000ffff127224 */ /* 0x000fc800078e0a11 */
[----:B------:R-:W-:-:S04]  /*0800*/  IMAD.HI.U32 R12, R12, R6, RZ ;  /* 0x000000060c0c7227 */ /* 0x000fc800078e00ff */
[----:B------:R-:W-:Y:S02]  /*0810*/  IMAD.MOV R13, RZ, RZ, -R12 ;  /* 0x000000ffff0d7224 */ /* 0x000fe400078e0a0c */
[----:B------:R-:W-:Y:S02]  /*0820*/  IMAD R9, R9, R18, R10 ;  /* 0x0000001209097224 */ /* 0x000fe400078e020a */
        /* <DEDUP_REMOVED lines=10> */
[----:B0-----:R-:W-:-:S04]  /*08d0*/  IMAD.MOV R6, RZ, RZ, -R13 ;  /* 0x000000ffff067224 */ /* 0x001fc800078e0a0d */
[----:B------:R-:W-:Y:S02]  /*08e0*/  IMAD R15, R6, R21, RZ ;  /* 0x00000015060f7224 */ /* 0x000fe400078e02ff */
[----:B------:R-:W-:-:S04]  /*08f0*/  @P0 VIADD R12, R12, 0x1 ;  /* 0x000000010c0c0836 */ /* 0x000fc80000000000 */
[----:B------:R-:W-:Y:S02]  /*0900*/  IMAD.MOV.U32 R22, RZ, RZ, R12 ;  /* 0x000000ffff167224 */ /* 0x000fe400078e000c */
[----:B------:R-:W-:Y:S02]  /*0910*/  IMAD.MOV.U32 R12, RZ, RZ, RZ ;  /* 0x000000ffff0c7224 */ /* 0x000fe400078e00ff */
[----:B------:R-:W-:Y:S01]  /*0920*/  @!P2 IMAD.MOV R22, RZ, RZ, -R22 ;  /* 0x000000ffff16a224 */ /* 0x000fe200078e0a16 */
[----:B------:R-:W-:Y:S01]  /*0930*/  @!P1 LOP3.LUT R22, RZ, R8, RZ, 0x33, !PT ;  /* 0x00000008ff169212 */ /* 0x000fe200078e33ff */
[----:B------:R-:W-:Y:S02]  /*0940*/  IMAD.HI.U32 R12, R13, R15, R12 ;  /* 0x0000000f0d0c7227 */ /* 0x000fe400078e000c */
[----:B------:R-:W2:Y:S01]  /*0950*/  LDC.64 R14, c[0x0][0x420] ;  /* 0x00010800ff0e7b82 */ /* 0x000ea20000000a00 */
[----:B------:R-:W-:Y:S01]  /*0960*/  IABS R6, R22 ;  /* 0x0000001600067213 */ /* 0x000fe20000000000 */
[----:B------:R-:W-:-:S04]  /*0970*/  IMAD.MOV R19, RZ, RZ, -R22 ;  /* 0x000000ffff137224 */ /* 0x000fc800078e0a16 */
[----:B------:R-:W-:Y:S02]  /*0980*/  IMAD.MOV.U32 R13, RZ, RZ, R6 ;  /* 0x000000ffff0d7224 */ /* 0x000fe400078e0006 */
[----:B------:R-:W-:Y:S02]  /*0990*/  IMAD R8, R8, R19, R17 ;  /* 0x0000001308087224 */ /* 0x000fe400078e0211 */
        /* <DEDUP_REMOVED lines=13> */
[----:B------:R-:W-:-:S04]  /*0a70*/  @!P1 LOP3.LUT R6, RZ, R11, RZ, 0x33, !PT ;  /* 0x0000000bff069212 */ /* 0x000fc800078e33ff */
[----:B------:R-:W-:-:S05]  /*0a80*/  IADD3 R20, PT, PT, -R6, RZ, RZ ;  /* 0x000000ff06147210 */ /* 0x000fca0007ffe1ff */
[----:B------:R-:W-:Y:S01]  /*0a90*/  IMAD R11, R11, R20, R22 ;  /* 0x000000140b0b7224 */ /* 0x000fe200078e0216 */
[----:B------:R-:W-:Y:S01]  /*0aa0*/  CS2R R20, SRZ ;  /* 0x0000000000147805 */ /* 0x000fe2000001ff00 */
[----:B--2---:R-:W-:Y:S02]  /*0ab0*/  IMAD R22, R8, UR4, -R15 ;  /* 0x0000000408167c24 */ /* 0x004fe4000f8e0a0f */
[----:B0-----:R-:W-:Y:S01]  /*0ac0*/  IMAD R18, R9, UR5, -R12 ;  /* 0x0000000509127c24 */ /* 0x001fe2000f8e0a0c */
[----:B----4-:R-:W-:Y:S06]  /*0ad0*/  BRA.U !UP2, `(.L_x_752) ;  /* 0x000000110af07547 */ /* 0x010fec000b800000 */
        /* <DEDUP_REMOVED lines=9> */
[----:B--2---:R-:W2:Y:S02]  /*0b70*/  MUFU.RCP R10, R10 ;  /* 0x0000000a000a7308 */ /* 0x004ea40000001000 */
[----:B--2---:R-:W-:-:S02]  /*0b80*/  VIADD R16, R10, 0xffffffe ;  /* 0x0ffffffe0a107836 */ /* 0x004fc40000000000 */
[----:B------:R-:W-:-:S04]  /*0b90*/  IMAD.MOV R10, RZ, RZ, -R21 ;  /* 0x000000ffff0a7224 */ /* 0x000fc800078e0a15 */
[----:B------:R2:W0:Y:S01]  /*0ba0*/  F2I.FTZ.U32.TRUNC.NTZ R17, R16 ;  /* 0x0000001000117305 */ /* 0x000422000021f000 */
[----:B----4-:R-:W-:Y:S02]  /*0bb0*/  IMAD R21, R6, UR7, RZ ;  /* 0x0000000706157c24 */ /* 0x010fe4000f8e02ff */
[----:B--2---:R-:W-:Y:S02]  /*0bc0*/  IMAD.MOV.U32 R16, RZ, RZ, RZ ;  /* 0x000000ffff107224 */ /* 0x004fe400078e00ff */
[----:B0-----:R-:W-:-:S04]  /*0bd0*/  IMAD.MOV R12, RZ, RZ, -R17 ;  /* 0x000000ffff0c7224 */ /* 0x001fc800078e0a11 */
[----:B------:R-:W-:Y:S02]  /*0be0*/  IMAD R19, R12, R15, RZ ;  /* 0x0000000f0c137224 */ /* 0x000fe400078e02ff */
[----:B------:R-:W-:Y:S02]  /*0bf0*/  IMAD.MOV.U32 R12, RZ, RZ, R20 ;  /* 0x000000ffff0c7224 */ /* 0x000fe400078e0014 */
[----:B------:R-:W-:-:S06]  /*0c00*/  IMAD.HI.U32 R17, R17, R19, R16 ;  /* 0x0000001311117227 */ /* 0x000fcc00078e0010 */
[----:B------:R-:W-:-:S04]  /*0c10*/  IMAD.HI.U32 R17, R17, R12, RZ ;  /* 0x0000000c11117227 */ /* 0x000fc800078e00ff */
[----:B------:R-:W-:-:S05]  /*0c20*/  IMAD R10, R17, R10, R12 ;  /* 0x0000000a110a7224 */ /* 0x000fca00078e020c */
[----:B------:R-:W-:-:S13]  /*0c30*/  ISETP.GT.U32.AND P1, PT, R15, R10, PT ;  /* 0x0000000a0f00720c */ /* 0x000fda0003f24070 */
[----:B------:R-:W-:Y:S02]  /*0c40*/  @!P1 IMAD.IADD R10, R10, 0x1, -R15 ;  /* 0x000000010a0a9824 */ /* 0x000fe400078e0a0f */
[----:B------:R-:W-:Y:S01]  /*0c50*/  @!P1 VIADD R17, R17, 0x1 ;  /* 0x0000000111119836 */ /* 0x000fe20000000000 */
[----:B------:R-:W-:Y:S02]  /*0c60*/  ISETP.NE.AND P1, PT, R2, RZ, PT ;  /* 0x000000ff0200720c */ /* 0x000fe40003f25270 */
[----:B------:R-:W-:Y:S01]  /*0c70*/  ISETP.GE.U32.AND P0, PT, R10, R15, PT ;  /* 0x0000000f0a00720c */ /* 0x000fe20003f06070 */
[----:B------:R-:W-:Y:S01]  /*0c80*/  IMAD R15, R18, UR4, RZ ;  /* 0x00000004120f7c24 */ /* 0x000fe2000f8e02ff */
[----:B------:R-:W-:Y:S01]  /*0c90*/  LOP3.LUT R10, R11, R2, RZ, 0x3c, !PT ;  /* 0x000000020b0a7212 */ /* 0x000fe200078e3cff */
[----:B---3--:R-:W-:Y:S01]  /*0ca0*/  IMAD R18, R22, UR6, RZ ;  /* 0x0000000616127c24 */ /* 0x008fe2000f8e02ff */
[----:B------:R-:W0:Y:S02]  /*0cb0*/  LDCU UR6, c[0x0][0x3fc] ;  /* 0x00007f80ff0677ac */ /* 0x000e240008000800 */
[----:B------:R-:W-:Y:S01]  /*0cc0*/  ISETP.GE.AND P2, PT, R10, RZ, PT ;  /* 0x000000ff0a00720c */ /* 0x000fe20003f46270 */
[----:B------:R-:W-:-:S04]  /*0cd0*/  IMAD R10, R7, R14, -R13 ;  /* 0x0000000e070a7224 */ /* 0x000fc800078e0a0d */
[----:B------:R-:W-:Y:S01]  /*0ce0*/  IMAD R12, R10, UR5, RZ ;  /* 0x000000050a0c7c24 */ /* 0x000fe2000f8e02ff */
[----:B------:R-:W2:Y:S01]  /*0cf0*/  LDCU.64 UR4, c[0x0][0x380] ;  /* 0x00007000ff0477ac */ /* 0x000ea20008000a00 */
[----:B------:R-:W-:-:S03]  /*0d00*/  @P0 IADD3 R17, PT, PT, R17, 0x1, RZ ;  /* 0x0000000111110810 */ /* 0x000fc60007ffe0ff */
[--C-:B------:R-:W-:Y:S02]  /*0d10*/  SHF.R.S32.HI R20, RZ, 0x1f, R12.reuse ;  /* 0x0000001fff147819 */ /* 0x100fe4000001140c */
[----:B------:R-:W-:Y:S02]  /*0d20*/  IMAD.MOV.U32 R19, RZ, RZ, R17 ;  /* 0x000000ffff137224 */ /* 0x000fe400078e0011 */
[----:B------:R-:W3:Y:S02]  /*0d30*/  LDC.64 R16, c[0x0][0x3e0] ;  /* 0x0000f800ff107b82 */ /* 0x000ee40000000a00 */
[----:B------:R-:W-:Y:S01]  /*0d40*/  @!P2 IMAD.MOV R19, RZ, RZ, -R19 ;  /* 0x000000ffff13a224 */ /* 0x000fe200078e0a13 */
[----:B------:R-:W-:Y:S02]  /*0d50*/  @!P1 LOP3.LUT R19, RZ, R2, RZ, 0x33, !PT ;  /* 0x00000002ff139212 */ /* 0x000fe400078e33ff */
[----:B------:R-:W-:Y:S02]  /*0d60*/  IADD3 R12, P0, P1, R18, R15, R12 ;  /* 0x0000000f120c7210 */ /* 0x000fe4000791e00c */
[----:B------:R-:W-:Y:S01]  /*0d70*/  SHF.R.S32.HI R15, RZ, 0x1f, R15 ;  /* 0x0000001fff0f7819 */ /* 0x000fe2000001140f */
[----:B-----5:R-:W-:Y:S01]  /*0d80*/  IMAD R19, R19, UR10, RZ ;  /* 0x0000000a13137c24 */ /* 0x020fe2000f8e02ff */
[----:B------:R-:W-:-:S04]  /*0d90*/  SHF.R.S32.HI R18, RZ, 0x1f, R18 ;  /* 0x0000001fff127819 */ /* 0x000fc80000011412 */
[----:B------:R-:W-:Y:S01]  /*0da0*/  IADD3.X R18, PT, PT, R18, R15, R20, P0, P1 ;  /* 0x0000000f12127210 */ /* 0x000fe200007e2414 */
[C---:B-1----:R-:W-:Y:S01]  /*0db0*/  IMAD R15, R24.reuse, 0x6, -R13 ;  /* 0x00000006180f7824 */ /* 0x042fe200078e0a0d */
[----:B------:R-:W-:Y:S01]  /*0dc0*/  IADD3 R12, P0, P1, R19, R12, R21 ;  /* 0x0000000c130c7210 */ /* 0x000fe2000791e015 */
[----:B------:R-:W-:Y:S01]  /*0dd0*/  IMAD R20, R24, 0x7, -R13 ;  /* 0x0000000718147824 */ /* 0x000fe200078e0a0d */
[----:B------:R-:W-:Y:S02]  /*0de0*/  SHF.R.S32.HI R21, RZ, 0x1f, R21 ;  /* 0x0000001fff157819 */ /* 0x000fe40000011415 */
[----:B------:R-:W-:-:S04]  /*0df0*/  SHF.R.S32.HI R19, RZ, 0x1f, R19 ;  /* 0x0000001fff137819 */ /* 0x000fc80000011413 */
[----:B------:R-:W-:Y:S01]  /*0e00*/  IADD3.X R19, PT, PT, R19, R18, R21, P0, P1 ;  /* 0x0000001213137210 */ /* 0x000fe200007e2415 */
[----:B0-----:R-:W-:Y:S01]  /*0e10*/  IMAD R21, R11, UR6, RZ ;  /* 0x000000060b157c24 */ /* 0x001fe2000f8e02ff */
[----:B--2---:R-:W-:-:S03]  /*0e20*/  LEA R18, P0, R12, UR4, 0x3 ;  /* 0x000000040c127c11 */ /* 0x004fc6000f8018ff */
[----:B---3--:R-:W-:Y:S01]  /*0e30*/  IMAD.WIDE R16, R21, 0x8, R16 ;  /* 0x0000000815107825 */ /* 0x008fe200078e0210 */
[----:B------:R-:W-:-:S03]  /*0e40*/  LEA.HI.X R19, R12, UR5, R19, 0x3, P0 ;  /* 0x000000050c137c11 */ /* 0x000fc600080f1c13 */
[----:B------:R-:W-:Y:S02]  /*0e50*/  IMAD R12, R24, 0x5, -R13 ;  /* 0x00000005180c7824 */ /* 0x000fe400078e0a0d */
[CC--:B------:R-:W-:Y:S02]  /*0e60*/  IMAD R13, R7.reuse, R14.reuse, R15 ;  /* 0x0000000e070d7224 */ /* 0x0c0fe400078e020f */
[CC--:B------:R-:W-:Y:S02]  /*0e70*/  IMAD R12, R7.reuse, R14.reuse, R12 ;  /* 0x0000000e070c7224 */ /* 0x0c0fe400078e020c */
[----:B------:R-:W-:Y:S01]  /*0e80*/  IMAD R14, R7, R14, R20 ;  /* 0x0000000e070e7224 */ /* 0x000fe200078e0214 */
[----:B------:R-:W-:Y:S01]  /*0e90*/  CS2R R20, SRZ ;  /* 0x0000000000147805 */ /* 0x000fe2000001ff00 */
[----:B------:R-:W-:-:S07]  /*0ea0*/  IMAD.MOV.U32 R15, RZ, RZ, RZ ;  /* 0x000000ffff0f7224 */ /* 0x000fce00078e00ff */
.L_x_759:
[----:B------:R-:W0:Y:S01]  /*0eb0*/  LDC.64 R24, c[0x0][0x420] ;  /* 0x00010800ff187b82 */ /* 0x000e220000000a00 */
[----:B------:R-:W1:Y:S01]  /*0ec0*/  LDCU UR4, c[0x0][0x430] ;  /* 0x00008600ff0477ac */ /* 0x000e620008000800 */
[----:B------:R-:W-:Y:S01]  /*0ed0*/  IMAD.MOV.U32 R32, RZ, RZ, RZ ;  /* 0x000000ffff207224 */ /* 0x000fe200078e00ff */
[----:B--2---:R-:W2:Y:S05]  /*0ee0*/  LDCU UR5, c[0x0][0x3f0] ;  /* 0x00007e00ff0577ac */ /* 0x004eaa0008000800 */
[----:B------:R-:W0:Y:S08]  /*0ef0*/  LDC.64 R26, c[0x0][0x418] ;  /* 0x00010600ff1a7b82 */ /* 0x000e300000000a00 */
[----:B---3--:R-:W3:Y:S01]  /*0f00*/  LDC.64 R22, c[0x0][0x428] ;  /* 0x00010a00ff167b82 */ /* 0x008ee20000000a00 */
[----:B0-----:R-:W-:-:S04]  /*0f10*/  IMAD R26, R8, R26, -R25 ;  /* 0x0000001a081a7224 */ /* 0x001fc800078e0a19 */
[C---:B-1----:R-:W-:Y:S02]  /*0f20*/  IMAD R26, R15.reuse, UR4, R26 ;  /* 0x000000040f1a7c24 */ /* 0x042fe4000f8e021a */
[----:B------:R-:W-:-:S05]  /*0f30*/  VIADD R15, R15, 0x1 ;  /* 0x000000010f0f7836 */ /* 0x000fca0000000000 */
[----:B--234-:R-:W-:-:S13]  /*0f40*/  ISETP.NE.AND P5, PT, R15, UR5, PT ;  /* 0x000000050f007c0c */ /* 0x01cfda000bfa5270 */
.L_x_758:
[----:B0-----:R-:W0:Y:S01]  /*0f50*/  LDCU UR5, c[0x0][0x3f8] ;  /* 0x00007f00ff0577ac */ /* 0x001e220008000800 */
[----:B------:R-:W-:Y:S01]  /*0f60*/  IMAD R33, R9, R27, -R22 ;  /* 0x0000001b09217224 */ /* 0x000fe200078e0a16 */
[----:B-1----:R-:W1:Y:S01]  /*0f70*/  LDCU UR4, c[0x0][0x434] ;  /* 0x00008680ff0477ac */ /* 0x002e620008000800 */
[----:B--2---:R-:W2:Y:S01]  /*0f80*/  LDCU UR6, c[0x0][0x3f4] ;  /* 0x00007e80ff0677ac */ /* 0x004ea20008000800 */
[----:B0-----:R-:W-:Y:S01]  /*0f90*/  UISETP.GE.U32.AND UP2, UPT, UR5, 0x8, UPT ;  /* 0x000000080500788c */ /* 0x001fe2000bf46070 */
[C---:B-1----:R-:W-:Y:S02]  /*0fa0*/  IMAD R33, R32.reuse, UR4, R33 ;  /* 0x0000000420217c24 */ /* 0x042fe4000f8e0221 */
[----:B------:R-:W-:-:S03]  /*0fb0*/  VIADD R32, R32, 0x1 ;  /* 0x0000000120207836 */ /* 0x000fc60000000000 */
[----:B------:R-:W-:Y:S02]  /*0fc0*/  LOP3.LUT R25, R26, R33, RZ, 0xfc, !PT ;  /* 0x000000211a197212 */ /* 0x000fe400078efcff */
[----:B--2---:R-:W-:Y:S02]  /*0fd0*/  ISETP.NE.AND P6, PT, R32, UR6, PT ;  /* 0x0000000620007c0c */ /* 0x004fe4000bfc5270 */
[----:B------:R-:W-:Y:S01]  /*0fe0*/  ISETP.GT.AND P0, PT, R25, -0x1, PT ;  /* 0xffffffff1900780c */ /* 0x000fe20003f04270 */
[----:B------:R-:W-:Y:S01]  /*0ff0*/  IMAD.MOV.U32 R25, RZ, RZ, RZ ;  /* 0x000000ffff197224 */ /* 0x000fe200078e00ff */
[----:B---34-:R-:W-:Y:S11]  /*1000*/  BRA.U !UP2, `(.L_x_753) ;  /* 0x000000050ac47547 */ /* 0x018ff6000b800000 */
[----:B------:R-:W0:Y:S01]  /*1010*/  LDC R28, c[0x0][0x438] ;  /* 0x00010e00ff1c7b82 */ /* 0x000e220000000800 */
[----:B------:R-:W1:Y:S01]  /*1020*/  LDCU UR4, c[0x0][0x3f8] ;  /* 0x00007f00ff0477ac */ /* 0x000e620008000800 */
[----:B------:R-:W-:Y:S01]  /*1030*/  MOV R38, R10 ;  /* 0x0000000a00267202 */ /* 0x000fe20000000f00 */
[----:B------:R-:W-:Y:S02]  /*1040*/  IMAD.MOV.U32 R35, RZ, RZ, R14 ;  /* 0x000000ffff237224 */ /* 0x000fe400078e000e */
[----:B------:R-:W-:Y:S02]  /*1050*/  IMAD.MOV.U32 R36, RZ, RZ, R13 ;  /* 0x000000ffff247224 */ /* 0x000fe400078e000d */
[----:B------:R-:W-:Y:S01]  /*1060*/  IMAD.MOV.U32 R37, RZ, RZ, R12 ;  /* 0x000000ffff257224 */ /* 0x000fe200078e000c */
[----:B-1----:R-:W-:-:S04]  /*1070*/  ULOP3.LUT UR4, UR4, 0x7ffffff8, URZ, 0xc0, !UPT ;  /* 0x7ffffff804047892 */ /* 0x002fc8000f8ec0ff */
[----:B------:R-:W-:Y:S01]  /*1080*/  UIADD3 UR4, UPT, UPT, -UR4, URZ, URZ ;  /* 0x000000ff04047290 */ /* 0x000fe2000fffe1ff */
[C-C-:B0-----:R-:W-:Y:S02]  /*1090*/  IMAD R40, R28.reuse, 0x4, -R23.reuse ;  /* 0x000000041c287824 */ /* 0x141fe400078e0a17 */
[C-C-:B------:R-:W-:Y:S02]  /*10a0*/  IMAD.IADD R25, R28.reuse, 0x1, -R23.reuse ;  /* 0x000000011c197824 */ /* 0x140fe400078e0a17 */
[C-C-:B------:R-:W-:Y:S02]  /*10b0*/  IMAD R34, R28.reuse, 0x2, -R23.reuse ;  /* 0x000000021c227824 */ /* 0x140fe400078e0a17 */
[----:B------:R-:W-:Y:S02]  /*10c0*/  IMAD R28, R28, 0x3, -R23 ;  /* 0x000000031c1c7824 */ /* 0x000fe400078e0a17 */
[CC--:B------:R-:W-:Y:S02]  /*10d0*/  IMAD R40, R7.reuse, R24.reuse, R40 ;  /* 0x0000001807287224 */ /* 0x0c0fe400078e0228 */
[----:B------:R-:W-:-:S02]  /*10e0*/  IMAD R25, R7, R24, R25 ;  /* 0x0000001807197224 */ /* 0x000fc400078e0219 */
[CC--:B------:R-:W-:Y:S02]  /*10f0*/  IMAD R34, R7.reuse, R24.reuse, R34 ;  /* 0x0000001807227224 */ /* 0x0c0fe400078e0222 */
[----:B------:R-:W-:Y:S02]  /*1100*/  IMAD R39, R7, R24, R28 ;  /* 0x0000001807277224 */ /* 0x000fe400078e021c */
[----:B------:R-:W-:-:S07]  /*1110*/  IMAD.U32 R41, RZ, RZ, UR4 ;  /* 0x00000004ff297e24 */ /* 0x000fce000f8e00ff */
.L_x_754:
[----:B------:R-:W0:Y:S01]  /*1120*/  LDCU.64 UR4, c[0x0][0x390] ;  /* 0x00007200ff0477ac */ /* 0x000e220008000a00 */
[----:B------:R-:W-:Y:S01]  /*1130*/  ISETP.LT.OR P1, PT, R38, RZ, !P0 ;  /* 0x000000ff2600720c */ /* 0x000fe20004721670 */
[----:B------:R-:W1:Y:S01]  /*1140*/  LDC R43, c[0x0][0x438] ;  /* 0x00010e00ff2b7b82 */ /* 0x000e620000000800 */
[----:B------:R-:W2:Y:S02]  /*1150*/  LDCU UR6, c[0x0][0x398] ;  /* 0x00007300ff0677ac */ /* 0x000ea40008000800 */
[----:B0-----:R-:W-:-:S04]  /*1160*/  ISETP.GE.OR P1, PT, R26, UR4, P1 ;  /* 0x000000041a007c0c */ /* 0x001fc80008f26670 */
[----:B------:R-:W-:-:S04]  /*1170*/  ISETP.GE.OR P1, PT, R33, UR5, P1 ;  /* 0x0000000521007c0c */ /* 0x000fc80008f26670 */
[----:B--2---:R-:W-:-:S13]  /*1180*/  ISETP.GE.OR P1, PT, R38, UR6, P1 ;  /* 0x0000000626007c0c */ /* 0x004fda0008f26670 */
[----:B------:R-:W2:Y:S04]  /*1190*/  @!P1 LDG.E.64 R30, desc[UR8][R16.64] ;  /* 0x00000008101e9981 */ /* 0x000ea8000c1e1b00 */
[----:B------:R-:W2:Y:S01]  /*11a0*/  @!P1 LDG.E.64 R28, desc[UR8][R18.64] ;  /* 0x00000008121c9981 */ /* 0x000ea2000c1e1b00 */
[----:B------:R-:W-:-:S04]  /*11b0*/  ISETP.LT.OR P2, PT, R25, RZ, !P0 ;  /* 0x000000ff1900720c */ /* 0x000fc80004741670 */
[----:B------:R-:W-:-:S04]  /*11c0*/  ISETP.GE.OR P2, PT, R26, UR4, P2 ;  /* 0x000000041a007c0c */ /* 0x000fc80009746670 */
[----:B------:R-:W-:-:S04]  /*11d0*/  ISETP.GE.OR P2, PT, R33, UR5, P2 ;  /* 0x0000000521007c0c */ /* 0x000fc80009746670 */
[----:B------:R-:W-:Y:S01]  /*11e0*/  ISETP.GE.OR P2, PT, R25, UR6, P2 ;  /* 0x0000000619007c0c */ /* 0x000fe20009746670 */
[----:B--2---:R1:W0:-:S12]  /*11f0*/  @!P1 DFMA R20, R30, R28, R20 ;  /* 0x0000001c1e14922b */ /* 0x0042180000000014 */
[----:B-1----:R-:W-:Y:S01]  /*1200*/  @!P2 IMAD.WIDE R28, R43, 0x8, R18 ;  /* 0x000000082b1ca825 */ /* 0x002fe200078e0212 */
[----:B------:R-:W0:Y:S05]  /*1210*/  @!P2 LDG.E.64 R30, desc[UR8][R16.64+0x8] ;  /* 0x00000808101ea981 */ /* 0x000e2a000c1e1b00 */
[----:B------:R-:W0:Y:S01]  /*1220*/  @!P2 LDG.E.64 R28, desc[UR8][R28.64] ;  /* 0x000000081c1ca981 */ /* 0x000e22000c1e1b00 */
[----:B------:R-:W-:-:S04]  /*1230*/  ISETP.LT.OR P1, PT, R34, RZ, !P0 ;  /* 0x000000ff2200720c */ /* 0x000fc80004721670 */
[----:B------:R-:W-:-:S04]  /*1240*/  ISETP.GE.OR P1, PT, R26, UR4, P1 ;  /* 0x000000041a007c0c */ /* 0x000fc80008f26670 */
[----:B------:R-:W-:-:S04]  /*1250*/  ISETP.GE.OR P1, PT, R33, UR5, P1 ;  /* 0x0000000521007c0c */ /* 0x000fc80008f26670 */
[----:B------:R-:W-:-:S13]  /*1260*/  ISETP.GE.OR P1, PT, R34, UR6, P1 ;  /* 0x0000000622007c0c */ /* 0x000fda0008f26670 */
[----:B------:R-:W-:-:S15]  /*1270*/  @!P1 IMAD.WIDE R44, R43, 0x10, R18 ;  /* 0x000000102b2c9825 */ /* 0x000fde00078e0212 */
[----:B------:R-:W-:-:S05]  /*1280*/  NOP ;  /* 0x0000000000007918 */ /* 0x000fca0000000000 */
[----:B0-----:R0:W1:Y:S02]  /*1290*/  @!P2 DFMA R20, R30, R28, R20 ;  /* 0x0000001c1e14a22b */ /* 0x0010640000000014 */
[----:B0-----:R-:W1:Y:S04]  /*12a0*/  @!P1 LDG.E.64 R28, desc[UR8][R44.64] ;  /* 0x000000082c1c9981 */ /* 0x001e68000c1e1b00 */
[----:B------:R-:W1:Y:S01]  /*12b0*/  @!P1 LDG.E.64 R30, desc[UR8][R16.64+0x10] ;  /* 0x00001008101e9981 */ /* 0x000e62000c1e1b00 */
[----:B------:R-:W-:-:S04]  /*12c0*/  ISETP.LT.OR P2, PT, R39, RZ, !P0 ;  /* 0x000000ff2700720c */ /* 0x000fc80004741670 */
[----:B------:R-:W-:-:S04]  /*12d0*/  ISETP.GE.OR P2, PT, R26, UR4, P2 ;  /* 0x000000041a007c0c */ /* 0x000fc80009746670 */
[----:B------:R-:W-:-:S04]  /*12e0*/  ISETP.GE.OR P2, PT, R33, UR5, P2 ;  /* 0x0000000521007c0c */ /* 0x000fc80009746670 */
[----:B------:R-:W-:-:S15]  /*12f0*/  ISETP.GE.OR P2, PT, R39, UR6, P2 ;  /* 0x0000000627007c0c */ /* 0x000fde0009746670 */
[----:B------:R-:W-:-:S15]  /*1300*/  NOP ;  /* 0x0000000000007918 */ /* 0x000fde0000000000 */
[----:B------:R-:W-:-:S15]  /*1310*/  NOP ;  /* 0x0000000000007918 */ /* 0x000fde0000000000 */
[----:B-1----:R0:W1:Y:S02]  /*1320*/  @!P1 DFMA R20, R30, R28, R20 ;  /* 0x0000001c1e14922b */ /* 0x0020640000000014 */
[----:B0-----:R-:W-:Y:S01]  /*1330*/  @!P2 IMAD.WIDE R28, R43, 0x18, R18 ;  /* 0x000000182b1ca825 */ /* 0x001fe200078e0212 */
[----:B------:R-:W1:Y:S05]  /*1340*/  @!P2 LDG.E.64 R30, desc[UR8][R16.64+0x18] ;  /* 0x00001808101ea981 */ /* 0x000e6a000c1e1b00 */
[----:B------:R-:W1:Y:S01]  /*1350*/  @!P2 LDG.E.64 R28, desc[UR8][R28.64] ;  /* 0x000000081c1ca981 */ /* 0x000e62000c1e1b00 */
[----:B------:R-:W-:-:S04]  /*1360*/  ISETP.LT.OR P1, PT, R40, RZ, !P0 ;  /* 0x000000ff2800720c */ /* 0x000fc80004721670 */
[----:B------:R-:W-:-:S04]  /*1370*/  ISETP.GE.OR P1, PT, R26, UR4, P1 ;  /* 0x000000041a007c0c */ /* 0x000fc80008f26670 */
[----:B------:R-:W-:-:S04]  /*1380*/  ISETP.GE.OR P1, PT, R33, UR5, P1 ;  /* 0x0000000521007c0c */ /* 0x000fc80008f26670 */
[----:B------:R-:W-:-:S13]  /*1390*/  ISETP.GE.OR P1, PT, R40, UR6, P1 ;  /* 0x0000000628007c0c */ /* 0x000fda0008f26670 */
[----:B------:R-:W-:-:S15]  /*13a0*/  @!P1 IMAD.WIDE R44, R43, 0x20, R18 ;  /* 0x000000202b2c9825 */ /* 0x000fde00078e0212 */
[----:B------:R-:W-:-:S15]  /*13b0*/  NOP ;  /* 0x0000000000007918 */ /* 0x000fde0000000000 */
[----:B-1----:R0:W1:Y:S02]  /*13c0*/  @!P2 DFMA R20, R30, R28, R20 ;  /* 0x0000001c1e14a22b */ /* 0x0020640000000014 */
        /* <DEDUP_REMOVED lines=31> */
[----:B------:R-:W-:Y:S01]  /*15c0*/  IADD3 R41, PT, PT, R41, 0x8, RZ ;  /* 0x0000000829297810 */ /* 0x000fe20007ffe0ff */
[C---:B------:R-:W-:Y:S01]  /*15d0*/  IMAD R25, R43.reuse, 0x8, R25 ;  /* 0x000000082b197824 */ /* 0x040fe200078e0219 */
[C---:B------:R-:W-:Y:S01]  /*15e0*/  LEA R36, R43.reuse, R36, 0x3 ;  /* 0x000000242b247211 */ /* 0x040fe200078e18ff */
[----:B------:R-:W-:-:S02]  /*15f0*/  IMAD R38, R43, 0x8, R38 ;  /* 0x000000082b267824 */ /* 0x000fc400078e0226 */
[C---:B------:R-:W-:Y:S02]  /*1600*/  IMAD R34, R43.reuse, 0x8, R34 ;  /* 0x000000082b227824 */ /* 0x040fe400078e0222 */
[C---:B------:R-:W-:Y:S02]  /*1610*/  IMAD R39, R43.reuse, 0x8, R39 ;  /* 0x000000082b277824 */ /* 0x040fe400078e0227 */
[C---:B------:R-:W-:Y:S02]  /*1620*/  IMAD R40, R43.reuse, 0x8, R40 ;  /* 0x000000082b287824 */ /* 0x040fe400078e0228 */
[C---:B------:R-:W-:Y:S02]  /*1630*/  IMAD R37, R43.reuse, 0x8, R37 ;  /* 0x000000082b257824 */ /* 0x040fe400078e0225 */
[C---:B------:R-:W-:Y:S02]  /*1640*/  IMAD R35, R43.reuse, 0x8, R35 ;  /* 0x000000082b237824 */ /* 0x040fe400078e0223 */
[----:B------:R-:W-:-:S15]  /*1650*/  IMAD.WIDE R18, R43, 0x40, R18 ;  /* 0x000000402b127825 */ /* 0x000fde00078e0212 */
[----:B------:R-:W-:-:S15]  /*1660*/  NOP ;  /* 0x0000000000007918 */ /* 0x000fde0000000000 */
[----:B------:R-:W-:-:S10]  /*1670*/  NOP ;  /* 0x0000000000007918 */ /* 0x000fd40000000000 */
[----:B-1----:R0:W1:Y:S02]  /*1680*/  @!P2 DFMA R20, R30, R28, R20 ;  /* 0x0000001c1e14a22b */ /* 0x0020640000000014 */
[----:B0-----:R-:W-:-:S05]  /*1690*/  IADD3 R30, P1, PT, R16, 0x40, RZ ;  /* 0x00000040101e7810 */ /* 0x001fca0007f3e0ff */
[----:B------:R-:W-:Y:S01]  /*16a0*/  IMAD.X R31, RZ, RZ, R17, P1 ;  /* 0x000000ffff1f7224 */ /* 0x000fe200008e0611 */
[----:B------:R-:W-:Y:S01]  /*16b0*/  ISETP.NE.AND P1, PT, R41, RZ, PT ;  /* 0x000000ff2900720c */ /* 0x000fe20003f25270 */
[----:B------:R-:W-:Y:S02]  /*16c0*/  IMAD.MOV.U32 R16, RZ, RZ, R30 ;  /* 0x000000ffff107224 */ /* 0x000fe400078e001e */
[----:B------:R-:W-:-:S10]  /*16d0*/  IMAD.MOV.U32 R17, RZ, RZ, R31 ;  /* 0x000000ffff117224 */ /* 0x000fd400078e001f */
[----:B-1----:R-:W-:Y:S05]  /*16e0*/  @P1 BRA `(.L_x_754) ;  /* 0xfffffff8008c1947 */ /* 0x002fea000383ffff */
[----:B------:R-:W0:Y:S02]  /*16f0*/  LDCU UR4, c[0x0][0x3f8] ;  /* 0x00007f00ff0477ac */ /* 0x000e240008000800 */
[----:B0-----:R-:W-:-:S06]  /*1700*/  ULOP3.LUT UR4, UR4, 0x7ffffff8, URZ, 0xc0, !UPT ;  /* 0x7ffffff804047892 */ /* 0x001fcc000f8ec0ff */
[----:B------:R-:W-:-:S07]  /*1710*/  IMAD.U32 R25, RZ, RZ, UR4 ;  /* 0x00000004ff197e24 */ /* 0x000fce000f8e00ff */
.L_x_753:
        /* <DEDUP_REMOVED lines=13> */
[----:B------:R-:W2:Y:S04]  /*17f0*/  @!P1 LDG.E.64 R28, desc[UR8][R18.64] ;  /* 0x00000008121c9981 */ /* 0x000ea8000c1e1b00 */
[----:B------:R-:W2:Y:S01]  /*1800*/  @!P1 LDG.E.64 R30, desc[UR8][R16.64] ;  /* 0x00000008101e9981 */ /* 0x000ea2000c1e1b00 */
[----:B------:R-:W-:-:S04]  /*1810*/  IMAD.IADD R36, R34, 0x1, R43 ;  /* 0x0000000122247824 */ /* 0x000fc800078e022b */
[C---:B------:R-:W-:Y:S01]  /*1820*/  IMAD.IADD R38, R36.reuse, 0x1, R43 ;  /* 0x0000000124267824 */ /* 0x040fe200078e022b */
[----:B------:R-:W-:-:S03]  /*1830*/  ISETP.LT.OR P2, PT, R36, RZ, !P0 ;  /* 0x000000ff2400720c */ /* 0x000fc60004741670 */
[C---:B------:R-:W-:Y:S01]  /*1840*/  IMAD.IADD R34, R38.reuse, 0x1, R43 ;  /* 0x0000000126227824 */ /* 0x040fe200078e022b */
[----:B------:R-:W-:Y:S02]  /*1850*/  ISETP.LT.OR P3, PT, R38, RZ, !P0 ;  /* 0x000000ff2600720c */ /* 0x000fe40004761670 */
[C---:B------:R-:W-:Y:S02]  /*1860*/  ISETP.GE.OR P2, PT, R26.reuse, UR6, P2 ;  /* 0x000000061a007c0c */ /* 0x040fe40009746670 */
[----:B------:R-:W-:Y:S02]  /*1870*/  ISETP.GE.OR P3, PT, R26, UR6, P3 ;  /* 0x000000061a007c0c */ /* 0x000fe40009f66670 */
[C---:B------:R-:W-:Y:S02]  /*1880*/  ISETP.GE.OR P2, PT, R33.reuse, UR7, P2 ;  /* 0x0000000721007c0c */ /* 0x040fe40009746670 */
[----:B------:R-:W-:Y:S02]  /*1890*/  ISETP.GE.OR P4, PT, R33, UR7, P3 ;  /* 0x0000000721007c0c */ /* 0x000fe40009f86670 */
[----:B------:R-:W-:-:S02]  /*18a0*/  ISETP.LT.OR P3, PT, R34, RZ, !P0 ;  /* 0x000000ff2200720c */ /* 0x000fc40004761670 */
[----:B------:R-:W-:Y:S02]  /*18b0*/  ISETP.GE.OR P2, PT, R36, UR4, P2 ;  /* 0x0000000424007c0c */ /* 0x000fe40009746670 */
[----:B------:R-:W-:Y:S01]  /*18c0*/  ISETP.GE.OR P4, PT, R38, UR4, P4 ;  /* 0x0000000426007c0c */ /* 0x000fe2000a786670 */
[----:B------:R-:W-:Y:S01]  /*18d0*/  IMAD.WIDE R38, R43, 0x8, R18 ;  /* 0x000000082b267825 */ /* 0x000fe200078e0212 */
[----:B------:R-:W-:-:S04]  /*18e0*/  ISETP.GE.OR P3, PT, R26, UR6, P3 ;  /* 0x000000061a007c0c */ /* 0x000fc80009f66670 */
[----:B------:R-:W-:Y:S01]  /*18f0*/  ISETP.GE.OR P3, PT, R33, UR7, P3 ;  /* 0x0000000721007c0c */ /* 0x000fe20009f66670 */
[----:B------:R-:W-:-:S03]  /*1900*/  IMAD.WIDE R44, R43, 0x8, R38 ;  /* 0x000000082b2c7825 */ /* 0x000fc600078e0226 */
[----:B------:R-:W-:Y:S01]  /*1910*/  ISETP.GE.OR P3, PT, R34, UR4, P3 ;  /* 0x0000000422007c0c */ /* 0x000fe20009f66670 */
[----:B------:R-:W3:Y:S04]  /*1920*/  @!P2 LDG.E.64 R38, desc[UR8][R38.64] ;  /* 0x000000082626a981 */ /* 0x000ee8000c1e1b00 */
[----:B------:R-:W3:Y:S01]  /*1930*/  @!P2 LDG.E.64 R40, desc[UR8][R16.64+0x8] ;  /* 0x000008081028a981 */ /* 0x000ee2000c1e1b00 */
[----:B------:R-:W-:-:S03]  /*1940*/  IMAD.WIDE R34, R43, 0x8, R44 ;  /* 0x000000082b227825 */ /* 0x000fc600078e022c */
[----:B------:R-:W4:Y:S04]  /*1950*/  @!P4 LDG.E.64 R36, desc[UR8][R16.64+0x10] ;  /* 0x000010081024c981 */ /* 0x000f28000c1e1b00 */
[----:B------:R-:W4:Y:S01]  /*1960*/  @!P4 LDG.E.64 R18, desc[UR8][R44.64] ;  /* 0x000000082c12c981 */ /* 0x000f22000c1e1b00 */
[----:B--2---:R0:W3:Y:S03]  /*1970*/  @!P1 DFMA R20, R30, R28, R20 ;  /* 0x0000001c1e14922b */ /* 0x0040e60000000014 */
[----:B0-----:R0:W2:Y:S04]  /*1980*/  @!P3 LDG.E.64 R30, desc[UR8][R16.64+0x18] ;  /* 0x00001808101eb981 */ /* 0x0010a8000c1e1b00 */
[----:B------:R-:W2:Y:S01]  /*1990*/  @!P3 LDG.E.64 R28, desc[UR8][R34.64] ;  /* 0x00000008221cb981 */ /* 0x000ea2000c1e1b00 */
[----:B------:R-:W-:-:S15]  /*19a0*/  VIADD R25, R25, 0x4 ;  /* 0x0000000419197836 */ /* 0x000fde0000000000 */
[----:B------:R-:W-:-:S15]  /*19b0*/  NOP ;  /* 0x0000000000007918 */ /* 0x000fde0000000000 */
[----:B------:R-:W-:-:S15]  /*19c0*/  NOP ;  /* 0x0000000000007918 */ /* 0x000fde0000000000 */
[----:B------:R-:W-:-:S11]  /*19d0*/  NOP ;  /* 0x0000000000007918 */ /* 0x000fd60000000000 */
[----:B---3--:R-:W4:-:S15]  /*19e0*/  @!P2 DFMA R20, R40, R38, R20 ;  /* 0x000000262814a22b */ /* 0x008f1e0000000014 */
[----:B------:R-:W-:-:S15]  /*19f0*/  NOP ;  /* 0x0000000000007918 */ /* 0x000fde0000000000 */
[----:B------:R-:W-:-:S15]  /*1a00*/  NOP ;  /* 0x0000000000007918 */ /* 0x000fde0000000000 */
[----:B------:R-:W-:-:S15]  /*1a10*/  NOP ;  /* 0x0000000000007918 */ /* 0x000fde0000000000 */
[----:B------:R-:W-:-:S04]  /*1a20*/  NOP ;  /* 0x0000000000007918 */ /* 0x000fc80000000000 */
[----:B----4-:R1:W2:Y:S02]  /*1a30*/  @!P4 DFMA R20, R36, R18, R20 ;  /* 0x000000122414c22b */ /* 0x0102a40000000014 */
[----:B-1----:R-:W-:-:S04]  /*1a40*/  IADD3 R36, P1, PT, R16, 0x20, RZ ;  /* 0x0000002010247810 */ /* 0x002fc80007f3e0ff */
[----:B------:R-:W-:Y:S01]  /*1a50*/  IADD3.X R37, PT, PT, RZ, R17, RZ, P1, !PT ;  /* 0x00000011ff257210 */ /* 0x000fe20000ffe4ff */
[----:B------:R-:W-:-:S04]  /*1a60*/  IMAD.WIDE R18, R43, 0x8, R34 ;  /* 0x000000082b127825 */ /* 0x000fc800078e0222 */
[----:B0-----:R-:W-:Y:S02]  /*1a70*/  IMAD.MOV.U32 R16, RZ, RZ, R36 ;  /* 0x000000ffff107224 */ /* 0x001fe400078e0024 */
[----:B------:R-:W-:-:S15]  /*1a80*/  IMAD.MOV.U32 R17, RZ, RZ, R37 ;  /* 0x000000ffff117224 */ /* 0x000fde00078e0025 */
[----:B------:R-:W-:-:S15]  /*1a90*/  NOP ;  /* 0x0000000000007918 */ /* 0x000fde0000000000 */
[----:B------:R-:W-:-:S15]  /*1aa0*/  NOP ;  /* 0x0000000000007918 */ /* 0x000fde0000000000 */
[----:B------:R-:W-:-:S06]  /*1ab0*/  NOP ;  /* 0x0000000000007918 */ /* 0x000fcc0000000000 */
[----:B--2---:R0:W1:Y:S02]  /*1ac0*/  @!P3 DFMA R20, R30, R28, R20 ;  /* 0x0000001c1e14b22b */ /* 0x0040640000000014 */
.L_x_756:
[----:B------:R-:W-:Y:S05]  /*1ad0*/  BRA.U !UP2, `(.L_x_755) ;  /* 0x000000010ac47547 */ /* 0x000fea000b800000 */
[----:B------:R-:W2:Y:S01]  /*1ae0*/  LDCU UR4, c[0x0][0x3f8] ;  /* 0x00007f00ff0477ac */ /* 0x000ea20008000800 */
[----:B------:R-:W-:Y:S02]  /*1af0*/  UISETP.NE.AND UP2, UPT, UR5, 0x1, UPT ;  /* 0x000000010500788c */ /* 0x000fe4000bf45270 */
[----:B--2---:R-:W-:-:S04]  /*1b00*/  ULOP3.LUT UR4, UR4, 0x1, URZ, 0xc0, !UPT ;  /* 0x0000000104047892 */ /* 0x004fc8000f8ec0ff */
[----:B------:R-:W-:-:S03]  /*1b10*/  UISETP.NE.U32.AND UP3, UPT, UR4, 0x1, UPT ;  /* 0x000000010400788c */ /* 0x000fc6000bf65070 */
[----:B------:R-:W-:Y:S08]  /*1b20*/  BRA.U !UP2, `(.L_x_757) ;  /* 0x000000010a747547 */ /* 0x000ff0000b800000 */
[----:B------:R-:W0:Y:S01]  /*1b30*/  LDC R41, c[0x0][0x438] ;  /* 0x00010e00ff297b82 */ /* 0x000e220000000800 */
[----:B------:R-:W2:Y:S01]  /*1b40*/  LDCU.64 UR4, c[0x0][0x390] ;  /* 0x00007200ff0477ac */ /* 0x000ea20008000a00 */
[----:B------:R-:W3:Y:S01]  /*1b50*/  LDCU UR6, c[0x0][0x398] ;  /* 0x00007300ff0677ac */ /* 0x000ee20008000800 */
[----:B0-----:R-:W-:-:S04]  /*1b60*/  IMAD R28, R25, R41, R10 ;  /* 0x00000029191c7224 */ /* 0x001fc800078e020a */
[C---:B------:R-:W-:Y:S01]  /*1b70*/  IMAD.IADD R29, R28.reuse, 0x1, R41 ;  /* 0x000000011c1d7824 */ /* 0x040fe200078e0229 */
[----:B------:R-:W-:-:S04]  /*1b80*/  ISETP.LT.OR P1, PT, R28, RZ, !P0 ;  /* 0x000000ff1c00720c */ /* 0x000fc80004721670 */
[C---:B--2---:R-:W-:Y:S02]  /*1b90*/  ISETP.GE.OR P1, PT, R26.reuse, UR4, P1 ;  /* 0x000000041a007c0c */ /* 0x044fe40008f26670 */
[----:B------:R-:W-:Y:S02]  /*1ba0*/  ISETP.LT.OR P2, PT, R29, RZ, !P0 ;  /* 0x000000ff1d00720c */ /* 0x000fe40004741670 */
[C---:B------:R-:W-:Y:S02]  /*1bb0*/  ISETP.GE.OR P1, PT, R33.reuse, UR5, P1 ;  /* 0x0000000521007c0c */ /* 0x040fe40008f26670 */
[----:B------:R-:W-:Y:S02]  /*1bc0*/  ISETP.GE.OR P2, PT, R26, UR4, P2 ;  /* 0x000000041a007c0c */ /* 0x000fe40009746670 */
[----:B---3--:R-:W-:Y:S02]  /*1bd0*/  ISETP.GE.OR P1, PT, R28, UR6, P1 ;  /* 0x000000061c007c0c */ /* 0x008fe40008f26670 */
[----:B------:R-:W-:-:S04]  /*1be0*/  ISETP.GE.OR P2, PT, R33, UR5, P2 ;  /* 0x0000000521007c0c */ /* 0x000fc80009746670 */
[----:B------:R-:W-:Y:S01]  /*1bf0*/  ISETP.GE.OR P2, PT, R29, UR6, P2 ;  /* 0x000000061d007c0c */ /* 0x000fe20009746670 */
[----:B------:R-:W-:-:S06]  /*1c00*/  IMAD.WIDE R38, R41, 0x8, R18 ;  /* 0x0000000829267825 */ /* 0x000fcc00078e0212 */
[----:B------:R0:W1:Y:S04]  /*1c10*/  @!P1 LDG.E.64 R30, desc[UR8][R18.64] ;  /* 0x00000008121e9981 */ /* 0x000068000c1e1b00 */
[----:B------:R-:W1:Y:S04]  /*1c20*/  @!P1 LDG.E.64 R34, desc[UR8][R16.64] ;  /* 0x0000000810229981 */ /* 0x000e68000c1e1b00 */
[----:B------:R2:W3:Y:S04]  /*1c30*/  @!P2 LDG.E.64 R28, desc[UR8][R16.64+0x8] ;  /* 0x00000808101ca981 */ /* 0x0004e8000c1e1b00 */
[----:B------:R-:W3:Y:S01]  /*1c40*/  @!P2 LDG.E.64 R36, desc[UR8][R38.64] ;  /* 0x000000082624a981 */ /* 0x000ee2000c1e1b00 */
[----:B0-----:R-:W-:-:S04]  /*1c50*/  IMAD.WIDE R18, R41, 0x8, R38 ;  /* 0x0000000829127825 */ /* 0x001fc800078e0226 */
[----:B------:R-:W-:Y:S01]  /*1c60*/  VIADD R25, R25, 0x2 ;  /* 0x0000000219197836 */ /* 0x000fe20000000000 */
[----:B-1----:R0:W3:Y:S02]  /*1c70*/  @!P1 DFMA R20, R34, R30, R20 ;  /* 0x0000001e2214922b */ /* 0x0020e40000000014 */
[----:B0-----:R-:W-:-:S05]  /*1c80*/  IADD3 R30, P1, PT, R16, 0x10, RZ ;  /* 0x00000010101e7810 */ /* 0x001fca0007f3e0ff */
[----:B------:R-:W-:Y:S02]  /*1c90*/  IMAD.X R31, RZ, RZ, R17, P1 ;  /* 0x000000ffff1f7224 */ /* 0x000fe400008e0611 */
[----:B--2---:R-:W-:-:S03]  /*1ca0*/  IMAD.MOV.U32 R16, RZ, RZ, R30 ;  /* 0x000000ffff107224 */ /* 0x004fc600078e001e */
[----:B------:R-:W-:-:S15]  /*1cb0*/  MOV R17, R31 ;  /* 0x0000001f00117202 */ /* 0x000fde0000000f00 */
[----:B------:R-:W-:-:S15]  /*1cc0*/  NOP ;  /* 0x0000000000007918 */ /* 0x000fde0000000000 */
[----:B------:R-:W-:-:S15]  /*1cd0*/  NOP ;  /* 0x0000000000007918 */ /* 0x000fde0000000000 */
[----:B------:R-:W-:-:S07]  /*1ce0*/  NOP ;  /* 0x0000000000007918 */ /* 0x000fce0000000000 */
[----:B---3--:R2:W3:Y:S02]  /*1cf0*/  @!P2 DFMA R20, R28, R36, R20 ;  /* 0x000000241c14a22b */ /* 0x0084e40000000014 */
.L_x_757:
[----:B------:R-:W-:Y:S05]  /*1d00*/  BRA.U UP3, `(.L_x_755) ;  /* 0x0000000103387547 */ /* 0x000fea000b800000 */
[----:B------:R-:W4:Y:S01]  /*1d10*/  LDC R35, c[0x0][0x438] ;  /* 0x00010e00ff237b82 */ /* 0x000f220000000800 */
[----:B------:R-:W5:Y:S01]  /*1d20*/  LDCU.64 UR4, c[0x0][0x390] ;  /* 0x00007200ff0477ac */ /* 0x000f620008000a00 */
[----:B------:R-:W0:Y:S01]  /*1d30*/  LDCU UR6, c[0x0][0x398] ;  /* 0x00007300ff0677ac */ /* 0x000e220008000800 */
[----:B----4-:R-:W-:-:S05]  /*1d40*/  IMAD R25, R25, R35, R10 ;  /* 0x0000002319197224 */ /* 0x010fca00078e020a */
[----:B------:R-:W-:-:S04]  /*1d50*/  ISETP.LT.OR P0, PT, R25, RZ, !P0 ;  /* 0x000000ff1900720c */ /* 0x000fc80004701670 */
[----:B-----5:R-:W-:-:S04]  /*1d60*/  ISETP.GE.OR P0, PT, R26, UR4, P0 ;  /* 0x000000041a007c0c */ /* 0x020fc80008706670 */
[----:B------:R-:W-:-:S04]  /*1d70*/  ISETP.GE.OR P0, PT, R33, UR5, P0 ;  /* 0x0000000521007c0c */ /* 0x000fc80008706670 */
[----:B0-----:R-:W-:-:S13]  /*1d80*/  ISETP.GE.OR P0, PT, R25, UR6, P0 ;  /* 0x0000000619007c0c */ /* 0x001fda0008706670 */
[----:B------:R0:W1:Y:S04]  /*1d90*/  @!P0 LDG.E.64 R30, desc[UR8][R16.64] ;  /* 0x00000008101e8981 */ /* 0x000068000c1e1b00 */
[----:B--2---:R2:W1:Y:S01]  /*1da0*/  @!P0 LDG.E.64 R28, desc[UR8][R18.64] ;  /* 0x00000008121c8981 */ /* 0x004462000c1e1b00 */
[----:B0-----:R-:W-:Y:S01]  /*1db0*/  IADD3 R16, P1, PT, R16, 0x8, RZ ;  /* 0x0000000810107810 */ /* 0x001fe20007f3e0ff */
[----:B--2---:R-:W-:-:S04]  /*1dc0*/  IMAD.WIDE R18, R35, 0x8, R18 ;  /* 0x0000000823127825 */ /* 0x004fc800078e0212 */
[----:B------:R-:W-:Y:S01]  /*1dd0*/  IMAD.X R17, RZ, RZ, R17, P1 ;  /* 0x000000ffff117224 */ /* 0x000fe200008e0611 */
[----:B-1-3--:R4:W0:Y:S07]  /*1de0*/  @!P0 DFMA R20, R30, R28, R20 ;  /* 0x0000001c1e14822b */ /* 0x00a82e0000000014 */
.L_x_755:
[----:B------:R-:W-:Y:S01]  /*1df0*/  IMAD.WIDE R18, R4, 0x8, R18 ;  /* 0x0000000804127825 */ /* 0x000fe200078e0212 */
[----:B------:R-:W-:Y:S06]  /*1e00*/  @P6 BRA `(.L_x_758) ;  /* 0xfffffff000506947 */ /* 0x000fec000383ffff */
[----:B------:R-:W5:Y:S01]  /*1e10*/  LDCU UR4, c[0x0][0x3f4] ;  /* 0x00007e80ff0477ac */ /* 0x000f620008000800 */
[----:B------:R-:W0:Y:S01]  /*1e20*/  LDC R23, c[0x0][0x398] ;  /* 0x0000e600ff177b82 */ /* 0x000e220000000800 */
[----:B------:R-:W5:Y:S01]  /*1e30*/  LDCU.64 UR6, c[0x0][0x430] ;  /* 0x00008600ff0677ac */ /* 0x000f620008000a00 */
[----:B------:R-:W1:Y:S01]  /*1e40*/  LDCU UR5, c[0x0][0x394] ;  /* 0x00007280ff0577ac */ /* 0x000e620008000800 */
[----:B-----5:R-:W-:-:S04]  /*1e50*/  UIMAD UR4, UR4, UR7, URZ ;  /* 0x00000007040472a4 */ /* 0x020fc8000f8e02ff */
[----:B-1----:R-:W-:-:S06]  /*1e60*/  UIMAD UR4, UR6, UR5, -UR4 ;  /* 0x00000005060472a4 */ /* 0x002fcc000f8e0a04 */
[----:B0-----:R-:W-:-:S04]  /*1e70*/  IMAD R23, R23, UR4, RZ ;  /* 0x0000000417177c24 */ /* 0x001fc8000f8e02ff */
[----:B------:R-:W-:Y:S01]  /*1e80*/  IMAD.WIDE R18, R23, 0x8, R18 ;  /* 0x0000000817127825 */ /* 0x000fe200078e0212 */
[----:B------:R-:W-:Y:S06]  /*1e90*/  @P5 BRA `(.L_x_759) ;  /* 0xfffffff000045947 */ /* 0x000fec000383ffff */
.L_x_752:
[----:B------:R-:W0:Y:S01]  /*1ea0*/  LDCU.64 UR4, c[0x0][0x410] ;  /* 0x00008200ff0477ac */ /* 0x000e220008000a00 */
[----:B------:R-:W1:Y:S01]  /*1eb0*/  LDCU UR12, c[0x0][0x3cc] ;  /* 0x00007980ff0c77ac */ /* 0x000e620008000800 */
[----:B------:R-:W5:Y:S01]  /*1ec0*/  LDCU.64 UR10, c[0x0][0x3b0] ;  /* 0x00007600ff0a77ac */ /* 0x000f620008000a00 */
[----:B0-----:R-:W-:-:S04]  /*1ed0*/  ISETP.NE.U32.AND P0, PT, RZ, UR4, PT ;  /* 0x00000004ff007c0c */ /* 0x001fc8000bf05070 */
[----:B------:R-:W-:Y:S01]  /*1ee0*/  ISETP.NE.AND.EX P0, PT, RZ, UR5, PT, P0 ;  /* 0x00000005ff007c0c */ /* 0x000fe2000bf05300 */
[----:B------:R-:W0:-:S12]  /*1ef0*/  LDCU.128 UR4, c[0x0][0x3d0] ;  /* 0x00007a00ff0477ac */ /* 0x000e180008000c00 */
[----:B------:R-:W2:Y:S02]  /*1f00*/  @P0 LDC.64 R12, c[0x0][0x410] ;  /* 0x00010400ff0c0b82 */ /* 0x000ea40000000a00 */
[----:B--2---:R-:W-:-:S06]  /*1f10*/  @P0 IMAD.WIDE R12, R11, 0x8, R12 ;  /* 0x000000080b0c0825 */ /* 0x004fcc00078e020c */
[----:B------:R-:W3:Y:S01]  /*1f20*/  @P0 LDG.E.64 R12, desc[UR8][R12.64] ;  /* 0x000000080c0c0981 */ /* 0x000ee2000c1e1b00 */
[----:B0-----:R-:W-:Y:S01]  /*1f30*/  IMAD R8, R8, UR5, RZ ;  /* 0x0000000508087c24 */ /* 0x001fe2000f8e02ff */
[----:B------:R-:W0:Y:S01]  /*1f40*/  LDCU UR5, c[0x0][0x3cc] ;  /* 0x00007980ff0577ac */ /* 0x000e220008000800 */
[----:B------:R-:W-:Y:S02]  /*1f50*/  IMAD R9, R9, UR6, RZ ;  /* 0x0000000609097c24 */ /* 0x000fe4000f8e02ff */
[----:B------:R-:W-:Y:S01]  /*1f60*/  IMAD R7, R7, UR7, RZ ;  /* 0x0000000707077c24 */ /* 0x000fe2000f8e02ff */
[----:B------:R-:W-:Y:S01]  /*1f70*/  SHF.R.S32.HI R10, RZ, 0x1f, R8 ;  /* 0x0000001fff0a7819 */ /* 0x000fe20000011408 */
[----:B------:R-:W-:Y:S01]  /*1f80*/  IMAD R11, R11, UR4, RZ ;  /* 0x000000040b0b7c24 */ /* 0x000fe2000f8e02ff */
[----:B------:R-:W0:Y:S01]  /*1f90*/  LDCU UR4, c[0x0][0x3b8] ;  /* 0x00007700ff0477ac */ /* 0x000e220008000800 */
[----:B-1----:R-:W-:Y:S01]  /*1fa0*/  IMAD R6, R6, UR12, RZ ;  /* 0x0000000c06067c24 */ /* 0x002fe2000f8e02ff */
[----:B------:R-:W-:-:S02]  /*1fb0*/  IADD3 R8, P1, P2, R8, R9, R7 ;  /* 0x0000000908087210 */ /* 0x000fc40007a3e007 */
[----:B------:R-:W-:Y:S02]  /*1fc0*/  SHF.R.S32.HI R9, RZ, 0x1f, R9 ;  /* 0x0000001fff097819 */ /* 0x000fe40000011409 */
[----:B------:R-:W-:-:S04]  /*1fd0*/  SHF.R.S32.HI R7, RZ, 0x1f, R7 ;  /* 0x0000001fff077819 */ /* 0x000fc80000011407 */
[----:B------:R-:W-:Y:S02]  /*1fe0*/  IADD3.X R9, PT, PT, R10, R9, R7, P1, P2 ;  /* 0x000000090a097210 */ /* 0x000fe40000fe4407 */
[--C-:B------:R-:W-:Y:S02]  /*1ff0*/  IADD3 R7, P1, P2, R6, R8, R11.reuse ;  /* 0x0000000806077210 */ /* 0x100fe40007a3e00b */
[----:B------:R-:W-:Y:S02]  /*2000*/  SHF.R.S32.HI R6, RZ, 0x1f, R6 ;  /* 0x0000001fff067819 */ /* 0x000fe40000011406 */
[----:B------:R-:W-:Y:S01]  /*2010*/  SHF.R.S32.HI R11, RZ, 0x1f, R11 ;  /* 0x0000001fff0b7819 */ /* 0x000fe2000001140b */
[----:B0-----:R-:W-:-:S03]  /*2020*/  UIMAD UR4, UR4, UR5, URZ ;  /* 0x00000005040472a4 */ /* 0x001fc6000f8e02ff */
[----:B------:R-:W-:Y:S02]  /*2030*/  IADD3.X R8, PT, PT, R6, R9, R11, P1, P2 ;  /* 0x0000000906087210 */ /* 0x000fe40000fe440b */
[----:B-----5:R-:W-:Y:S01]  /*2040*/  LEA R6, P1, R7, UR10, 0x3 ;  /* 0x0000000a07067c11 */ /* 0x020fe2000f8218ff */
[----:B------:R-:W-:-:S03]  /*2050*/  USHF.R.S32.HI UR5, URZ, 0x1f, UR4 ;  /* 0x0000001fff057899 */ /* 0x000fc60008011404 */
[----:B------:R-:W-:Y:S01]  /*2060*/  LEA.HI.X R7, R7, UR11, R8, 0x3, P1 ;  /* 0x0000000b07077c11 */ /* 0x000fe200088f1c08 */
[----:B---3--:R-:W0:Y:S01]  /*2070*/  @P0 DADD R20, R12, R20 ;  /* 0x000000000c140229 */ /* 0x008e220000000014 */
[----:B------:R-:W-:-:S03]  /*2080*/  IADD3 R0, P0, PT, R5, R0, RZ ;  /* 0x0000000005007210 */ /* 0x000fc60007f1e0ff */
[----:B0-----:R0:W-:Y:S02]  /*2090*/  STG.E.64 desc[UR8][R6.64], R20 ;  /* 0x0000001406007986 */ /* 0x0011e4000c101b08 */
[----:B------:R-:W-:Y:S01]  /*20a0*/  IMAD.X R3, RZ, RZ, R3, P0 ;  /* 0x000000ffff037224 */ /* 0x000fe200000e0603 */
[----:B------:R-:W-:-:S04]  /*20b0*/  ISETP.GE.U32.AND P0, PT, R0, UR4, PT ;  /* 0x0000000400007c0c */ /* 0x000fc8000bf06070 */
[----:B------:R-:W-:-:S13]  /*20c0*/  ISETP.GE.AND.EX P0, PT, R3, UR5, PT, P0 ;  /* 0x0000000503007c0c */ /* 0x000fda000bf06300 */
[----:B0-----:R-:W-:Y:S05]  /*20d0*/  @!P0 BRA `(.L_x_760) ;  /* 0xffffffe000b48947 */ /* 0x001fea000383ffff */
[----:B------:R-:W-:Y:S05]  /*20e0*/  EXIT ;  /* 0x000000000000794d */ /* 0x000fea0003800000 */
.L_x_751:
        /* <DEDUP_REMOVED lines=38> */
.L_x_762:
[----:B------:R-:W-:Y:S01]  /*2350*/  IMAD.MOV.U32 R10, RZ, RZ, R12 ;  /* 0x000000ffff0a7224 */ /* 0x000fe200078e000c */
[----:B------:R-:W-:-:S07]  /*2360*/  MOV R6, 0x2380 ;  /* 0x0000238000067802 */ /* 0x000fce0000000f00 */
[----:B------:R-:W-:Y:S05]  /*2370*/  CALL.REL.NOINC `($__internal_26_$__cuda_sm20_div_u64) ;  /* 0x0000005000447944 */ /* 0x000fea0003c00000 */
[----:B------:R-:W-:Y:S02]  /*2380*/  IMAD.MOV.U32 R8, RZ, RZ, R10 ;  /* 0x000000ffff087224 */ /* 0x000fe400078e000a */
[----:B------:R-:W-:-:S07]  /*2390*/  IMAD.MOV.U32 R9, RZ, RZ, R11 ;  /* 0x000000ffff097224 */ /* 0x000fce00078e000b */
.L_x_763:
[----:B------:R-:W-:Y:S05]  /*23a0*/  BSYNC.RECONVERGENT B0 ;  /* 0x0000000000007941 */ /* 0x000fea0003800200 */
.L_x_761:
        /* <DEDUP_REMOVED lines=17> */
[----:B0-----:R-:W-:-:S04]  /*24c0*/  IABS R3, R15 ;  /* 0x0000000f00037213 */ /* 0x001fc80000000000 */
[----:B------:R-:W0:Y:S01]  /*24d0*/  I2F.RP R7, R3 ;  /* 0x0000000300077306 */ /* 0x000e220000209400 */
[----:B---3--:R-:W-:Y:S02]  /*24e0*/  IABS R10, R6 ;  /* 0x00000006000a7213 */ /* 0x008fe40000000000 */
[----:B------:R-:W-:-:S05]  /*24f0*/  ISETP.NE.AND P4, PT, R6, RZ, PT ;  /* 0x000000ff0600720c */ /* 0x000fca0003f85270 */
[----:B0-----:R-:W0:Y:S02]  /*2500*/  MUFU.RCP R7, R7 ;  /* 0x0000000700077308 */ /* 0x001e240000001000 */
[----:B0-----:R-:W-:-:S06]  /*2510*/  IADD3 R11, PT, PT, R7, 0xffffffe, RZ ;  /* 0x0ffffffe070b7810 */ /* 0x001fcc0007ffe0ff */
[----:B------:R-:W0:Y:S02]  /*2520*/  F2I.FTZ.U32.TRUNC.NTZ R11, R11 ;  /* 0x0000000b000b7305 */ /* 0x000e24000021f000 */
[----:B0-----:R-:W-:-:S04]  /*2530*/  IMAD.MOV R8, RZ, RZ, -R11 ;  /* 0x000000ffff087224 */ /* 0x001fc800078e0a0b */
[----:B------:R-:W-:Y:S02]  /*2540*/  IMAD R9, R8, R3, RZ ;  /* 0x0000000308097224 */ /* 0x000fe400078e02ff */
[----:B------:R-:W-:Y:S02]  /*2550*/  IMAD.MOV.U32 R8, RZ, RZ, R10 ;  /* 0x000000ffff087224 */ /* 0x000fe400078e000a */
[----:B------:R-:W-:Y:S02]  /*2560*/  IMAD.MOV.U32 R10, RZ, RZ, RZ ;  /* 0x000000ffff0a7224 */ /* 0x000fe400078e00ff */
[----:B------:R-:W0:Y:S02]  /*2570*/  I2F.RP R14, R8 ;  /* 0x00000008000e7306 */ /* 0x000e240000209400 */
[----:B------:R-:W-:-:S04]  /*2580*/  IMAD.HI.U32 R9, R11, R9, R10 ;  /* 0x000000090b097227 */ /* 0x000fc800078e000a */
[----:B------:R-:W-:-:S04]  /*2590*/  IMAD.MOV.U32 R10, RZ, RZ, R12 ;  /* 0x000000ffff0a7224 */ /* 0x000fc800078e000c */
[----:B------:R-:W-:-:S04]  /*25a0*/  IMAD.HI.U32 R7, R9, R10, RZ ;  /* 0x0000000a09077227 */ /* 0x000fc800078e00ff */
[----:B------:R-:W-:Y:S01]  /*25b0*/  IMAD.MOV R11, RZ, RZ, -R7 ;  /* 0x000000ffff0b7224 */ /* 0x000fe200078e0a07 */
[----:B0-----:R-:W0:Y:S03]  /*25c0*/  MUFU.RCP R14, R14 ;  /* 0x0000000e000e7308 */ /* 0x001e260000001000 */
[----:B------:R-:W-:-:S05]  /*25d0*/  IMAD R10, R3, R11, R10 ;  /* 0x0000000b030a7224 */ /* 0x000fca00078e020a */
[----:B------:R-:W-:Y:S01]  /*25e0*/  ISETP.GT.U32.AND P2, PT, R3, R10, PT ;  /* 0x0000000a0300720c */ /* 0x000fe20003f44070 */
[----:B0-----:R-:W-:Y:S01]  /*25f0*/  VIADD R12, R14, 0xffffffe ;  /* 0x0ffffffe0e0c7836 */ /* 0x001fe20000000000 */
[----:B-1----:R-:W-:-:S11]  /*2600*/  IABS R14, R16 ;  /* 0x00000010000e7213 */ /* 0x002fd60000000000 */
[----:B------:R-:W-:Y:S01]  /*2610*/  @!P2 IMAD.IADD R10, R10, 0x1, -R3 ;  /* 0x000000010a0aa824 */ /* 0x000fe200078e0a03 */
[----:B------:R0:W1:Y:S01]  /*2620*/  F2I.FTZ.U32.TRUNC.NTZ R13, R12 ;  /* 0x0000000c000d7305 */ /* 0x000062000021f000 */
[----:B------:R-:W-:Y:S02]  /*2630*/  @!P2 IADD3 R7, PT, PT, R7, 0x1, RZ ;  /* 0x000000010707a810 */ /* 0x000fe40007ffe0ff */
[----:B------:R-:W-:Y:S02]  /*2640*/  ISETP.NE.AND P2, PT, R15, RZ, PT ;  /* 0x000000ff0f00720c */ /* 0x000fe40003f45270 */
[----:B------:R-:W-:Y:S02]  /*2650*/  ISETP.GE.U32.AND P1, PT, R10, R3, PT ;  /* 0x000000030a00720c */ /* 0x000fe40003f26070 */
[----:B------:R-:W-:Y:S01]  /*2660*/  LOP3.LUT R10, R0, R15, RZ, 0x3c, !PT ;  /* 0x0000000f000a7212 */ /* 0x000fe200078e3cff */
[----:B------:R-:W3:Y:S01]  /*2670*/  I2F.RP R18, R14 ;  /* 0x0000000e00127306 */ /* 0x000ee20000209400 */
[----:B0-----:R-:W-:-:S02]  /*2680*/  IMAD.MOV.U32 R12, RZ, RZ, RZ ;  /* 0x000000ffff0c7224 */ /* 0x001fc400078e00ff */
[----:B------:R-:W-:Y:S02]  /*2690*/  ISETP.GE.AND P3, PT, R10, RZ, PT ;  /* 0x000000ff0a00720c */ /* 0x000fe40003f66270 */
[----:B------:R-:W-:Y:S01]  /*26a0*/  LOP3.LUT R10, RZ, R15, RZ, 0x33, !PT ;  /* 0x0000000fff0a7212 */ /* 0x000fe200078e33ff */
[----:B-1----:R-:W-:-:S04]  /*26b0*/  IMAD.MOV R11, RZ, RZ, -R13 ;  /* 0x000000ffff0b7224 */ /* 0x002fc800078e0a0d */
[----:B------:R-:W-:Y:S02]  /*26c0*/  @P1 VIADD R7, R7, 0x1 ;  /* 0x0000000107071836 */ /* 0x000fe40000000000 */
[----:B------:R-:W-:Y:S01]  /*26d0*/  IMAD.MOV.U32 R15, RZ, RZ, R11 ;  /* 0x000000ffff0f7224 */ /* 0x000fe200078e000b */
[----:B---3--:R-:W0:Y:S03]  /*26e0*/  MUFU.RCP R18, R18 ;  /* 0x0000001200127308 */ /* 0x008e260000001000 */
[----:B------:R-:W-:-:S05]  /*26f0*/  @!P3 IMAD.MOV R7, RZ, RZ, -R7 ;  /* 0x000000ffff07b224 */ /* 0x000fca00078e0a07 */
[----:B------:R-:W-:Y:S01]  /*2700*/  SEL R11, R10, R7, !P2 ;  /* 0x000000070a0b7207 */ /* 0x000fe20005000000 */
[----:B------:R-:W-:-:S03]  /*2710*/  IMAD R7, R15, R8, RZ ;  /* 0x000000080f077224 */ /* 0x000fc600078e02ff */
[----:B------:R-:W-:Y:S01]  /*2720*/  IABS R15, R11 ;  /* 0x0000000b000f7213 */ /* 0x000fe20000000000 */
[----:B------:R-:W-:Y:S01]  /*2730*/  IMAD.HI.U32 R12, R13, R7, R12 ;  /* 0x000000070d0c7227 */ /* 0x000fe200078e000c */
[----:B------:R-:W-:-:S04]  /*2740*/  LOP3.LUT R17, R11, R6, RZ, 0x3c, !PT ;  /* 0x000000060b117212 */ /* 0x000fc800078e3cff */
[----:B------:R-:W-:Y:S01]  /*2750*/  ISETP.GE.AND P5, PT, R17, RZ, PT ;  /* 0x000000ff1100720c */ /* 0x000fe20003fa6270 */
[----:B------:R-:W-:Y:S02]  /*2760*/  IMAD.HI.U32 R13, R12, R15, RZ ;  /* 0x0000000f0c0d7227 */ /* 0x000fe400078e00ff */
[----:B------:R-:W1:Y:S02]  /*2770*/  LDC R12, c[0x0][0x3bc] ;  /* 0x0000ef00ff0c7b82 */ /* 0x000e640000000800 */
[----:B------:R-:W-:-:S04]  /*2780*/  IMAD.MOV R7, RZ, RZ, -R13 ;  /* 0x000000ffff077224 */ /* 0x000fc800078e0a0d */
[----:B------:R-:W-:Y:S01]  /*2790*/  IMAD R15, R8, R7, R15 ;  /* 0x00000007080f7224 */ /* 0x000fe200078e020f */
[----:B0-----:R-:W-:-:S04]  /*27a0*/  IADD3 R7, PT, PT, R18, 0xffffffe, RZ ;  /* 0x0ffffffe12077810 */ /* 0x001fc80007ffe0ff */
[----:B------:R-:W-:Y:S02]  /*27b0*/  ISETP.GT.U32.AND P3, PT, R8, R15, PT ;  /* 0x0000000f0800720c */ /* 0x000fe40003f64070 */
[----:B------:R-:W0:Y:S11]  /*27c0*/  F2I.FTZ.U32.TRUNC.NTZ R7, R7 ;  /* 0x0000000700077305 */ /* 0x000e36000021f000 */
[----:B------:R-:W-:Y:S01]  /*27d0*/  @!P3 IMAD.IADD R15, R15, 0x1, -R8 ;  /* 0x000000010f0fb824 */ /* 0x000fe200078e0a08 */
[----:B-1----:R-:W-:Y:S01]  /*27e0*/  IABS R20, R12 ;  /* 0x0000000c00147213 */ /* 0x002fe20000000000 */
[----:B------:R-:W-:-:S02]  /*27f0*/  @!P3 VIADD R13, R13, 0x1 ;  /* 0x000000010d0db836 */ /* 0x000fc40000000000 */
[----:B0-----:R-:W-:Y:S01]  /*2800*/  IMAD.MOV R17, RZ, RZ, -R7 ;  /* 0x000000ffff117224 */ /* 0x001fe200078e0a07 */
[----:B------:R-:W-:-:S03]  /*2810*/  ISETP.GE.U32.AND P1, PT, R15, R8, PT ;  /* 0x000000080f00720c */ /* 0x000fc60003f26070 */
[----:B------:R-:W-:-:S10]  /*2820*/  IMAD R17, R17, R14, RZ ;  /* 0x0000000e11117224 */ /* 0x000fd400078e02ff */
[----:B------:R-:W-:-:S04]  /*2830*/  @P1 VIADD R13, R13, 0x1 ;  /* 0x000000010d0d1836 */ /* 0x000fc80000000000 */
[----:B------:R-:W-:Y:S01]  /*2840*/  IMAD.MOV.U32 R18, RZ, RZ, R13 ;  /* 0x000000ffff127224 */ /* 0x000fe200078e000d */
[----:B------:R-:W-:Y:S01]  /*2850*/  LOP3.LUT R13, RZ, R6, RZ, 0x33, !PT ;  /* 0x00000006ff0d7212 */ /* 0x000fe200078e33ff */
[----:B------:R-:W-:Y:S02]  /*2860*/  IMAD.MOV.U32 R6, RZ, RZ, RZ ;  /* 0x000000ffff067224 */ /* 0x000fe400078e00ff */
[----:B------:R-:W-:Y:S02]  /*2870*/  @!P5 IMAD.MOV R18, RZ, RZ, -R18 ;  /* 0x000000ffff12d224 */ /* 0x000fe400078e0a12 */
[----:B------:R-:W-:-:S03]  /*2880*/  IMAD.HI.U32 R6, R7, R17, R6 ;  /* 0x0000001107067227 */ /* 0x000fc600078e0006 */
[----:B------:R-:W-:Y:S02]  /*2890*/  SEL R19, R13, R18, !P4 ;  /* 0x000000120d137207 */ /* 0x000fe40006000000 */
[----:B------:R-:W0:Y:S02]  /*28a0*/  I2F.RP R18, R20 ;  /* 0x0000001400127306 */ /* 0x000e240000209400 */
[----:B------:R-:W-:Y:S02]  /*28b0*/  IABS R23, R19 ;  /* 0x0000001300177213 */ /* 0x000fe40000000000 */
[----:B------:R-:W-:-:S03]  /*28c0*/  LOP3.LUT R17, R19, R16, RZ, 0x3c, !PT ;  /* 0x0000001013117212 */ /* 0x000fc600078e3cff */
[----:B------:R-:W-:Y:S01]  /*28d0*/  IMAD.HI.U32 R6, R6, R23, RZ ;  /* 0x0000001706067227 */ /* 0x000fe200078e00ff */
[----:B------:R-:W-:-:S03]  /*28e0*/  ISETP.GE.AND P5, PT, R17, RZ, PT ;  /* 0x000000ff1100720c */ /* 0x000fc60003fa6270 */
        /* <DEDUP_REMOVED lines=8> */
[----:B------:R-:W-:Y:S01]  /*2970*/  ISETP.NE.AND P3, PT, R16, RZ, PT ;  /* 0x000000ff1000720c */ /* 0x000fe20003f65270 */
[----:B------:R-:W0:Y:S01]  /*2980*/  F2I.FTZ.U32.TRUNC.NTZ R7, R7 ;  /* 0x0000000700077305 */ /* 0x000e22000021f000 */
[----:B------:R-:W-:-:S09]  /*2990*/  LOP3.LUT R16, RZ, R16, RZ, 0x33, !PT ;  /* 0x00000010ff107212 */ /* 0x000fd200078e33ff */
[----:B------:R-:W-:Y:S01]  /*29a0*/  @P1 VIADD R6, R6, 0x1 ;  /* 0x0000000106061836 */ /* 0x000fe20000000000 */
[----:B------:R-:W-:Y:S01]  /*29b0*/  ISETP.NE.U32.AND P1, PT, RZ, UR6, PT ;  /* 0x00000006ff007c0c */ /* 0x000fe2000bf25070 */
[----:B------:R-:W1:Y:S02]  /*29c0*/  LDCU UR6, c[0x0][0x3d0] ;  /* 0x00007a00ff0677ac */ /* 0x000e640008000800 */
[----:B------:R-:W-:Y:S01]  /*29d0*/  @!P5 IMAD.MOV R6, RZ, RZ, -R6 ;  /* 0x000000ffff06d224 */ /* 0x000fe200078e0a06 */
[----:B------:R-:W-:Y:S01]  /*29e0*/  ISETP.NE.AND.EX P1, PT, RZ, UR7, PT, P1 ;  /* 0x00000007ff007c0c */ /* 0x000fe2000bf25310 */
[----:B0-----:R-:W-:Y:S01]  /*29f0*/  IMAD.MOV R17, RZ, RZ, -R7 ;  /* 0x000000ffff117224 */ /* 0x001fe200078e0a07 */
[----:B------:R-:W0:Y:S02]  /*2a00*/  LDCU UR7, c[0x0][0x3d4] ;  /* 0x00007a80ff0777ac */ /* 0x000e240008000800 */
[----:B------:R-:W-:Y:S01]  /*2a10*/  SEL R21, R16, R6, !P3 ;  /* 0x0000000610157207 */ /* 0x000fe20005800000 */
[----:B------:R-:W-:-:S02]  /*2a20*/  IMAD R17, R17, R20, RZ ;  /* 0x0000001411117224 */ /* 0x000fc400078e02ff */
[----:B------:R-:W-:Y:S01]  /*2a30*/  IMAD.MOV.U32 R6, RZ, RZ, RZ ;  /* 0x000000ffff067224 */ /* 0x000fe200078e00ff */
[----:B------:R-:W-:-:S03]  /*2a40*/  IABS R25, R21 ;  /* 0x0000001500197213 */ /* 0x000fc60000000000 */
[----:B------:R-:W-:-:S06]  /*2a50*/  IMAD.HI.U32 R6, R7, R17, R6 ;  /* 0x0000001107067227 */ /* 0x000fcc00078e0006 */
[----:B------:R-:W-:-:S04]  /*2a60*/  IMAD.HI.U32 R22, R6, R25, RZ ;  /* 0x0000001906167227 */ /* 0x000fc800078e00ff */
[----:B------:R-:W-:-:S04]  /*2a70*/  IMAD.MOV R6, RZ, RZ, -R22 ;  /* 0x000000ffff067224 */ /* 0x000fc800078e0a16 */
[C---:B------:R-:W-:Y:S02]  /*2a80*/  IMAD R25, R20.reuse, R6, R25 ;  /* 0x0000000614197224 */ /* 0x040fe400078e0219 */
[----:B------:R-:W3:Y:S03]  /*2a90*/  @P1 LDC.64 R6, c[0x0][0x410] ;  /* 0x00010400ff061b82 */ /* 0x000ee60000000a00 */
        /* <DEDUP_REMOVED lines=10> */
[----:B---3--:R-:W-:-:S06]  /*2b40*/  @P1 IMAD.WIDE R6, R17, 0x8, R6 ;  /* 0x0000000811061825 */ /* 0x008fcc00078e0206 */
[----:B------:R-:W3:Y:S01]  /*2b50*/  @P1 LDG.E.64 R6, desc[UR8][R6.64] ;  /* 0x0000000806061981 */ /* 0x000ee2000c1e1b00 */
[----:B------:R-:W-:Y:S01]  /*2b60*/  @!P5 VIADD R22, R22, 0x1 ;  /* 0x000000011616d836 */ /* 0x000fe20000000000 */
[----:B------:R-:W-:Y:S01]  /*2b70*/  ISETP.GE.U32.AND P5, PT, R25, R20, PT ;  /* 0x000000141900720c */ /* 0x000fe20003fa6070 */
[----:B-1----:R-:W-:Y:S01]  /*2b80*/  IMAD R17, R17, UR6, RZ ;  /* 0x0000000611117c24 */ /* 0x002fe2000f8e02ff */
        /* <DEDUP_REMOVED lines=19> */
[----:B--2---:R-:W-:-:S04]  /*2cc0*/  IMAD R8, R8, UR10, RZ ;  /* 0x0000000a08087c24 */ /* 0x004fc8000f8e02ff */
[----:B------:R-:W-:-:S05]  /*2cd0*/  @!P5 IMAD.IADD R14, R14, 0x1, -R3 ;  /* 0x000000010e0ed824 */ /* 0x000fca00078e0a03 */
[----:B------:R-:W-:-:S13]  /*2ce0*/  ISETP.GT.U32.AND P5, PT, R3, R14, PT ;  /* 0x0000000e0300720c */ /* 0x000fda0003fa4070 */
[----:B------:R-:W-:Y:S01]  /*2cf0*/  @!P5 IMAD.IADD R14, R14, 0x1, -R3 ;  /* 0x000000010e0ed824 */ /* 0x000fe200078e0a03 */
[----:B------:R-:W-:Y:S01]  /*2d00*/  ISETP.GE.AND P5, PT, R0, RZ, PT ;  /* 0x000000ff0000720c */ /* 0x000fe20003fa6270 */
[----:B0-----:R-:W-:-:S12]  /*2d10*/  IMAD R3, R16, UR7, RZ ;  /* 0x0000000710037c24 */ /* 0x001fd8000f8e02ff */
        /* <DEDUP_REMOVED lines=9> */
[----:B------:R-:W-:-:S02]  /*2db0*/  SHF.R.S32.HI R8, RZ, 0x1f, R8 ;  /* 0x0000001fff087819 */ /* 0x000fc40000011408 */
[----:B------:R-:W-:Y:S01]  /*2dc0*/  SHF.R.S32.HI R3, RZ, 0x1f, R3 ;  /* 0x0000001fff037819 */ /* 0x000fe20000011403 */
[----:B-----5:R-:W-:-:S03]  /*2dd0*/  IMAD R9, R18, UR4, RZ ;  /* 0x0000000412097c24 */ /* 0x020fc6000f8e02ff */
[----:B------:R-:W-:Y:S02]  /*2de0*/  IADD3.X R3, PT, PT, R3, R8, R0, P2, P3 ;  /* 0x0000000803037210 */ /* 0x000fe400017e6400 */
[--C-:B------:R-:W-:Y:S02]  /*2df0*/  IADD3 R0, P2, P3, R9, R10, R17.reuse ;  /* 0x0000000a09007210 */ /* 0x100fe40007b5e011 */
[----:B------:R-:W-:Y:S02]  /*2e00*/  SHF.R.S32.HI R17, RZ, 0x1f, R17 ;  /* 0x0000001fff117819 */ /* 0x000fe40000011411 */
[----:B------:R-:W-:-:S04]  /*2e10*/  SHF.R.S32.HI R8, RZ, 0x1f, R9 ;  /* 0x0000001fff087819 */ /* 0x000fc80000011409 */
[----:B------:R-:W-:Y:S02]  /*2e20*/  IADD3.X R3, PT, PT, R8, R3, R17, P2, P3 ;  /* 0x0000000308037210 */ /* 0x000fe400017e6411 */
[----:B------:R-:W-:Y:S02]  /*2e30*/  CS2R R8, SRZ ;  /* 0x0000000000087805 */ /* 0x000fe4000001ff00 */
[----:B0-----:R-:W-:-:S04]  /*2e40*/  LEA R10, P2, R0, UR10, 0x3 ;  /* 0x0000000a000a7c11 */ /* 0x001fc8000f8418ff */
[----:B------:R-:W-:Y:S01]  /*2e50*/  LEA.HI.X R11, R0, UR11, R3, 0x3, P2 ;  /* 0x0000000b000b7c11 */ /* 0x000fe200090f1c03 */
[----:B------:R-:W-:Y:S02]  /*2e60*/  IMAD.MOV.U32 R3, RZ, RZ, R4 ;  /* 0x000000ffff037224 */ /* 0x000fe400078e0004 */
[----:B------:R-:W-:Y:S01]  /*2e70*/  IMAD.MOV.U32 R0, RZ, RZ, R2 ;  /* 0x000000ffff007224 */ /* 0x000fe200078e0002 */
[----:B---3--:R-:W0:Y:S02]  /*2e80*/  @P1 DADD R8, RZ, R6 ;  /* 0x00000000ff081229 */ /* 0x008e240000000006 */
[----:B0-----:R0:W-:Y:S04]  /*2e90*/  STG.E.64 desc[UR8][R10.64], R8 ;  /* 0x000000080a007986 */ /* 0x0011e8000c101b08 */
.L_x_765:
[----:B------:R-:W-:Y:S05]  /*2ea0*/  BSYNC.RECONVERGENT B0 ;  /* 0x0000000000007941 */ /* 0x000fea0003800200 */
.L_x_764:
        /* <DEDUP_REMOVED lines=17> */
[----:B-1----:R-:W-:-:S06]  /*2fc0*/  IADD3 R20, PT, PT, R2, 0xffffffe, RZ ;  /* 0x0ffffffe02147810 */ /* 0x002fcc0007ffe0ff */
[----:B------:R1:W5:Y:S02]  /*2fd0*/  F2I.FTZ.U32.TRUNC.NTZ R21, R20 ;  /* 0x0000001400157305 */ /* 0x000364000021f000 */
[----:B-1----:R-:W-:Y:S02]  /*2fe0*/  IMAD.MOV.U32 R20, RZ, RZ, RZ ;  /* 0x000000ffff147224 */ /* 0x002fe400078e00ff */
[----:B-----5:R-:W-:-:S04]  /*2ff0*/  IMAD.MOV R7, RZ, RZ, -R21 ;  /* 0x000000ffff077224 */ /* 0x020fc800078e0a15 */
[----:B------:R-:W-:-:S04]  /*3000*/  IMAD R7, R7, R16, RZ ;  /* 0x0000001007077224 */ /* 0x000fc800078e02ff */
[----:B0-234-:R-:W-:-:S07]  /*3010*/  IMAD.HI.U32 R20, R21, R7, R20 ;  /* 0x0000000715147227 */ /* 0x01dfce00078e0014 */
.L_x_767:
        /* <DEDUP_REMOVED lines=10> */
[----:B------:R-:W-:-:S05]  /*30c0*/  LOP3.LUT R11, RZ, R21, RZ, 0x33, !PT ;  /* 0x00000015ff0b7212 */ /* 0x000fca00078e33ff */
[----:B------:R-:W1:Y:S01]  /*30d0*/  I2F.RP R28, R13 ;  /* 0x0000000d001c7306 */ /* 0x000e620000209400 */
[----:B------:R-:W-:Y:S01]  /*30e0*/  IMAD R9, R13, R2, R9 ;  /* 0x000000020d097224 */ /* 0x000fe200078e0209 */
[----:B------:R-:W-:Y:S02]  /*30f0*/  LOP3.LUT R2, R0, R21, RZ, 0x3c, !PT ;  /* 0x0000001500027212 */ /* 0x000fe400078e3cff */
[----:B--2---:R-:W-:Y:S02]  /*3100*/  IABS R15, R18 ;  /* 0x00000012000f7213 */ /* 0x004fe40000000000 */
[----:B------:R-:W-:Y:S02]  /*3110*/  ISETP.GT.U32.AND P2, PT, R16, R9, PT ;  /* 0x000000091000720c */ /* 0x000fe40003f44070 */
[----:B---3--:R-:W2:Y:S01]  /*3120*/  MUFU.RCP R4, R4 ;  /* 0x0000000400047308 */ /* 0x008ea20000001000 */
[----:B------:R-:W-:-:S07]  /*3130*/  ISETP.GE.AND P3, PT, R2, RZ, PT ;  /* 0x000000ff0200720c */ /* 0x000fce0003f66270 */
[----:B------:R-:W3:Y:S03]  /*3140*/  I2F.RP R10, R15 ;  /* 0x0000000f000a7306 */ /* 0x000ee60000209400 */
[----:B------:R-:W-:Y:S02]  /*3150*/  @!P2 IMAD.IADD R9, R9, 0x1, -R13 ;  /* 0x000000010909a824 */ /* 0x000fe400078e0a0d */
[----:B------:R-:W-:Y:S01]  /*3160*/  @!P2 VIADD R20, R20, 0x1 ;  /* 0x000000011414a836 */ /* 0x000fe20000000000 */
[----:B------:R-:W-:Y:S02]  /*3170*/  ISETP.NE.AND P2, PT, R21, RZ, PT ;  /* 0x000000ff1500720c */ /* 0x000fe40003f45270 */
[----:B------:R-:W-:Y:S01]  /*3180*/  ISETP.GE.U32.AND P0, PT, R9, R16, PT ;  /* 0x000000100900720c */ /* 0x000fe20003f06070 */
[----:B-1----:R-:W-:Y:S01]  /*3190*/  MUFU.RCP R28, R28 ;  /* 0x0000001c001c7308 */ /* 0x002fe20000001000 */
[----:B--2---:R-:W-:-:S07]  /*31a0*/  VIADD R22, R4, 0xffffffe ;  /* 0x0ffffffe04167836 */ /* 0x004fce0000000000 */
[----:B------:R1:W2:Y:S04]  /*31b0*/  F2I.FTZ.U32.TRUNC.NTZ R23, R22 ;  /* 0x0000001600177305 */ /* 0x0002a8000021f000 */
[----:B------:R-:W-:-:S04]  /*31c0*/  @P0 VIADD R20, R20, 0x1 ;  /* 0x0000000114140836 */ /* 0x000fc80000000000 */
[----:B------:R-:W-:Y:S01]  /*31d0*/  @!P3 IMAD.MOV R20, RZ, RZ, -R20 ;  /* 0x000000ffff14b224 */ /* 0x000fe200078e0a14 */
[----:B---3--:R-:W3:Y:S01]  /*31e0*/  MUFU.RCP R10, R10 ;  /* 0x0000000a000a7308 */ /* 0x008ee20000001000 */
[----:B-1----:R-:W-:-:S03]  /*31f0*/  IMAD.MOV.U32 R22, RZ, RZ, RZ ;  /* 0x000000ffff167224 */ /* 0x002fc600078e00ff */
[----:B------:R-:W-:Y:S02]  /*3200*/  SEL R8, R11, R20, !P2 ;  /* 0x000000140b087207 */ /* 0x000fe40005000000 */
[----:B--2---:R-:W-:Y:S02]  /*3210*/  IADD3 R7, PT, PT, RZ, -R23, RZ ;  /* 0x80000017ff077210 */ /* 0x004fe40007ffe0ff */
[----:B------:R-:W-:-:S03]  /*3220*/  IABS R17, R8 ;  /* 0x0000000800117213 */ /* 0x000fc60000000000 */
[----:B------:R-:W-:-:S04]  /*3230*/  IMAD R7, R7, R14, RZ ;  /* 0x0000000e07077224 */ /* 0x000fc800078e02ff */
[----:B------:R-:W-:-:S04]  /*3240*/  IMAD.HI.U32 R22, R23, R7, R22 ;  /* 0x0000000717167227 */ /* 0x000fc800078e0016 */
[----:B---3--:R-:W-:Y:S01]  /*3250*/  VIADD R6, R10, 0xffffffe ;  /* 0x0ffffffe0a067836 */ /* 0x008fe20000000000 */
[----:B------:R-:W-:Y:S01]  /*3260*/  LOP3.LUT R10, RZ, R19, RZ, 0x33, !PT ;  /* 0x00000013ff0a7212 */ /* 0x000fe200078e33ff */
[----:B------:R-:W-:Y:S02]  /*3270*/  IMAD.HI.U32 R2, R22, R17, RZ ;  /* 0x0000001116027227 */ /* 0x000fe400078e00ff */
[----:B------:R1:W2:Y:S02]  /*3280*/  F2I.FTZ.U32.TRUNC.NTZ R7, R6 ;  /* 0x0000000600077305 */ /* 0x0002a4000021f000 */
[----:B------:R-:W-:-:S04]  /*3290*/  IMAD.MOV R4, RZ, RZ, -R2 ;  /* 0x000000ffff047224 */ /* 0x000fc800078e0a02 */
[----:B------:R-:W-:Y:S01]  /*32a0*/  IMAD R17, R14, R4, R17 ;  /* 0x000000040e117224 */ /* 0x000fe200078e0211 */
[----:B------:R-:W-:Y:S01]  /*32b0*/  LOP3.LUT R4, R8, R19, RZ, 0x3c, !PT ;  /* 0x0000001308047212 */ /* 0x000fe200078e3cff */
[----:B-1----:R-:W-:-:S03]  /*32c0*/  IMAD.MOV.U32 R6, RZ, RZ, RZ ;  /* 0x000000ffff067224 */ /* 0x002fc600078e00ff */
[----:B------:R-:W-:Y:S02]  /*32d0*/  ISETP.GT.U32.AND P3, PT, R14, R17, PT ;  /* 0x000000110e00720c */ /* 0x000fe40003f64070 */
[----:B------:R-:W-:Y:S02]  /*32e0*/  ISETP.GE.AND P4, PT, R4, RZ, PT ;  /* 0x000000ff0400720c */ /* 0x000fe40003f86270 */
[----:B--2---:R-:W-:-:S05]  /*32f0*/  IADD3 R4, PT, PT, RZ, -R7, RZ ;  /* 0x80000007ff047210 */ /* 0x004fca0007ffe0ff */
        /* <DEDUP_REMOVED lines=18> */
[----:B------:R-:W-:Y:S01]  /*3420*/  ISETP.GE.AND P5, PT, R6, RZ, PT ;  /* 0x000000ff0600720c */ /* 0x000fe20003fa6270 */
[----:B------:R-:W-:-:S10]  /*3430*/  IMAD.MOV.U32 R6, RZ, RZ, RZ ;  /* 0x000000ffff067224 */ /* 0x000fd400078e00ff */
[----:B------:R-:W-:Y:S02]  /*3440*/  @!P4 IMAD.IADD R16, R16, 0x1, -R15 ;  /* 0x000000011010c824 */ /* 0x000fe400078e0a0f */
[----:B------:R-:W-:Y:S01]  /*3450*/  @!P4 VIADD R4, R4, 0x1 ;  /* 0x000000010404c836 */ /* 0x000fe20000000000 */
[----:B------:R-:W-:Y:S01]  /*3460*/  ISETP.GE.AND P4, PT, R8, RZ, PT ;  /* 0x000000ff0800720c */ /* 0x000fe20003f86270 */
[----:B0-----:R-:W-:Y:S01]  /*3470*/  VIADD R7, R20, 0xffffffe ;  /* 0x0ffffffe14077836 */ /* 0x001fe20000000000 */
[----:B------:R-:W-:Y:S02]  /*3480*/  ISETP.GE.U32.AND P3, PT, R16, R15, PT ;  /* 0x0000000f1000720c */ /* 0x000fe40003f66070 */
[----:B------:R-:W-:-:S03]  /*3490*/  ISETP.GT.U32.AND P6, PT, R15, R16, PT ;  /* 0x000000100f00720c */ /* 0x000fc60003fc4070 */
[----:B------:R-:W0:Y:S08]  /*34a0*/  F2I.FTZ.U32.TRUNC.NTZ R7, R7 ;  /* 0x0000000700077305 */ /* 0x000e30000021f000 */
[----:B------:R-:W-:Y:S01]  /*34b0*/  @P3 VIADD R4, R4, 0x1 ;  /* 0x0000000104043836 */ /* 0x000fe20000000000 */
[----:B------:R-:W-:-:S04]  /*34c0*/  ISETP.NE.AND P3, PT, R18, RZ, PT ;  /* 0x000000ff1200720c */ /* 0x000fc80003f65270 */
[----:B------:R-:W-:Y:S01]  /*34d0*/  MOV R29, R4 ;  /* 0x00000004001d7202 */ /* 0x000fe20000000f00 */
[----:B0-----:R-:W-:Y:S01]  /*34e0*/  IMAD.MOV R27, RZ, RZ, -R7 ;  /* 0x000000ffff1b7224 */ /* 0x001fe200078e0a07 */
[----:B------:R-:W-:-:S03]  /*34f0*/  LOP3.LUT R4, RZ, R18, RZ, 0x33, !PT ;  /* 0x00000012ff047212 */ /* 0x000fc600078e33ff */
[----:B------:R-:W-:Y:S01]  /*3500*/  @!P5 IMAD.MOV R29, RZ, RZ, -R29 ;  /* 0x000000ffff1dd224 */ /* 0x000fe200078e0a1d */
[----:B------:R-:W-:Y:S01]  /*3510*/  ISETP.GT.U32.AND P5, PT, R14, R17, PT ;  /* 0x000000110e00720c */ /* 0x000fe20003fa4070 */
[----:B------:R-:W-:-:S03]  /*3520*/  IMAD R27, R27, R2, RZ ;  /* 0x000000021b1b7224 */ /* 0x000fc600078e02ff */
[----:B------:R-:W-:Y:S01]  /*3530*/  SEL R29, R4, R29, !P3 ;  /* 0x0000001d041d7207 */ /* 0x000fe20005800000 */
[----:B------:R-:W-:-:S03]  /*3540*/  IMAD.HI.U32 R24, R7, R27, R6 ;  /* 0x0000001b07187227 */ /* 0x000fc600078e0006 */
[----:B------:R-:W-:Y:S01]  /*3550*/  IABS R31, R29 ;  /* 0x0000001d001f7213 */ /* 0x000fe20000000000 */
[----:B------:R-:W-:Y:S02]  /*3560*/  IMAD.IADD R6, R17, 0x1, -R14 ;  /* 0x0000000111067824 */ /* 0x000fe400078e0a0e */
[----:B------:R-:W-:Y:S02]  /*3570*/  IMAD.IADD R7, R16, 0x1, -R15 ;  /* 0x0000000110077824 */ /* 0x000fe400078e0a0f */
[----:B------:R-:W-:Y:S01]  /*3580*/  IMAD.HI.U32 R8, R24, R31, RZ ;  /* 0x0000001f18087227 */ /* 0x000fe200078e00ff */
[----:B------:R-:W-:Y:S02]  /*3590*/  SEL R27, R6, R17, !P5 ;  /* 0x00000011061b7207 */ /* 0x000fe40006800000 */
[----:B------:R-:W-:Y:S01]  /*35a0*/  ISETP.GE.AND P5, PT, R25, RZ, PT ;  /* 0x000000ff1900720c */ /* 0x000fe20003fa6270 */
[----:B------:R-:W-:Y:S01]  /*35b0*/  IMAD.MOV R20, RZ, RZ, -R8 ;  /* 0x000000ffff147224 */ /* 0x000fe200078e0a08 */
[----:B------:R-:W-:Y:S01]  /*35c0*/  LOP3.LUT R17, RZ, R12, RZ, 0x33, !PT ;  /* 0x0000000cff117212 */ /* 0x000fe200078e33ff */
[----:B------:R-:W-:-:S02]  /*35d0*/  @!P4 IMAD.MOV R27, RZ, RZ, -R27 ;  /* 0x000000ffff1bc224 */ /* 0x000fc400078e0a1b */
[----:B------:R-:W-:Y:S01]  /*35e0*/  IMAD R25, R2, R20, R31 ;  /* 0x0000001402197224 */ /* 0x000fe200078e021f */
[----:B------:R-:W-:Y:S01]  /*35f0*/  SEL R31, R7, R16, !P6 ;  /* 0x00000010071f7207 */ /* 0x000fe20007000000 */
[----:B------:R-:W-:Y:S01]  /*3600*/  IMAD.IADD R6, R9, 0x1, -R13 ;  /* 0x0000000109067824 */ /* 0x000fe200078e0a0d */
[----:B------:R-:W-:Y:S02]  /*3610*/  ISETP.GE.AND P6, PT, R0, RZ, PT ;  /* 0x000000ff0000720c */ /* 0x000fe40003fc6270 */
[----:B------:R-:W-:Y:S02]  /*3620*/  ISETP.GT.U32.AND P4, PT, R2, R25, PT ;  /* 0x000000190200720c */ /* 0x000fe40003f84070 */
[----:B------:R-:W-:Y:S01]  /*3630*/  MOV R16, R13 ;  /* 0x0000000d00107202 */ /* 0x000fe20000000f00 */
[----:B------:R-:W-:-:S03]  /*3640*/  @!P5 IMAD.MOV R31, RZ, RZ, -R31 ;  /* 0x000000ffff1fd224 */ /* 0x000fc600078e0a1f */
[----:B------:R-:W-:-:S04]  /*3650*/  ISETP.GT.U32.AND P5, PT, R16, R9, PT ;  /* 0x000000091000720c */ /* 0x000fc80003fa4070 */
[----:B------:R-:W-:Y:S02]  /*3660*/  SEL R26, R6, R9, !P5 ;  /* 0x00000009061a7207 */ /* 0x000fe40006800000 */
[----:B------:R-:W0:Y:S01]  /*3670*/  @P1 LDC.64 R6, c[0x0][0x410] ;  /* 0x00010400ff061b82 */ /* 0x000e220000000a00 */
[----:B------:R-:W-:Y:S01]  /*3680*/  @!P4 IMAD.IADD R25, R25, 0x1, -R2 ;  /* 0x000000011919c824 */ /* 0x000fe200078e0a02 */
[C---:B------:R-:W-:Y:S01]  /*3690*/  ISETP.GE.AND P5, PT, R29.reuse, RZ, PT ;  /* 0x000000ff1d00720c */ /* 0x040fe20003fa6270 */
[----:B------:R-:W-:Y:S01]  /*36a0*/  @!P6 IMAD.MOV R26, RZ, RZ, -R26 ;  /* 0x000000ffff1ae224 */ /* 0x000fe200078e0a1a */
[----:B------:R-:W-:Y:S01]  /*36b0*/  LOP3.LUT R29, R29, R12, RZ, 0x3c, !PT ;  /* 0x0000000c1d1d7212 */ /* 0x000fe200078e3cff */
[----:B------:R-:W-:Y:S01]  /*36c0*/  IMAD.IADD R20, R25, 0x1, -R2 ;  /* 0x0000000119147824 */ /* 0x000fe200078e0a02 */
[----:B------:R-:W-:Y:S01]  /*36d0*/  ISETP.GT.U32.AND P6, PT, R2, R25, PT ;  /* 0x000000190200720c */ /* 0x000fe20003fc4070 */
[----:B------:R-:W-:Y:S01]  /*36e0*/  @!P4 VIADD R8, R8, 0x1 ;  /* 0x000000010808c836 */ /* 0x000fe20000000000 */
[----:B------:R-:W-:-:S02]  /*36f0*/  ISETP.GE.AND P4, PT, R29, RZ, PT ;  /* 0x000000ff1d00720c */ /* 0x000fc40003f86270 */
[----:B------:R-:W-:Y:S02]  /*3700*/  SEL R20, R20, R25, !P6 ;  /* 0x0000001914147207 */ /* 0x000fe40007000000 */
[----:B------:R-:W-:Y:S02]  /*3710*/  ISETP.NE.AND P6, PT, R12, RZ, PT ;  /* 0x000000ff0c00720c */ /* 0x000fe40003fc5270 */
[----:B------:R-:W-:Y:S01]  /*3720*/  IADD3 R9, PT, PT, R28, 0xffffffe, RZ ;  /* 0x0ffffffe1c097810 */ /* 0x000fe20007ffe0ff */
[----:B------:R-:W-:Y:S01]  /*3730*/  @!P5 IMAD.MOV R20, RZ, RZ, -R20 ;  /* 0x000000ffff14d224 */ /* 0x000fe200078e0a14 */
[----:B------:R-:W-:Y:S02]  /*3740*/  ISETP.GE.U32.AND P5, PT, R25, R2, PT ;  /* 0x000000021900720c */ /* 0x000fe40003fa6070 */
[----:B------:R-:W-:Y:S02]  /*3750*/  SEL R26, R11, R26, !P2 ;  /* 0x0000001a0b1a7207 */ /* 0x000fe40005000000 */
[----:B------:R-:W-:-:S05]  /*3760*/  SEL R25, R17, R20, !P6 ;  /* 0x0000001411197207 */ /* 0x000fca0007000000 */
[----:B0-----:R-:W-:-:S06]  /*3770*/  @P1 IMAD.WIDE R6, R25, 0x8, R6 ;  /* 0x0000000819061825 */ /* 0x001fcc00078e0206 */
[----:B------:R-:W2:Y:S01]  /*3780*/  @P1 LDG.E.64 R6, desc[UR8][R6.64] ;  /* 0x0000000806061981 */ /* 0x000ea2000c1e1b00 */
[----:B------:R-:W-:Y:S01]  /*3790*/  @P5 VIADD R8, R8, 0x1 ;  /* 0x0000000108085836 */ /* 0x000fe20000000000 */
[----:B------:R-:W-:Y:S01]  /*37a0*/  SEL R27, R10, R27, !P0 ;  /* 0x0000001b0a1b7207 */ /* 0x000fe20004000000 */
[----:B------:R-:W-:Y:S01]  /*37b0*/  IMAD R26, R26, UR13, RZ ;  /* 0x0000000d1a1a7c24 */ /* 0x000fe2000f8e02ff */
[----:B------:R-:W-:Y:S01]  /*37c0*/  SEL R31, R4, R31, !P3 ;  /* 0x0000001f041f7207 */ /* 0x000fe20005800000 */
[----:B------:R-:W-:Y:S01]  /*37d0*/  @!P4 IMAD.MOV R8, RZ, RZ, -R8 ;  /* 0x000000ffff08c224 */ /* 0x000fe200078e0a08 */
[----:B------:R-:W0:Y:S01]  /*37e0*/  F2I.FTZ.U32.TRUNC.NTZ R9, R9 ;  /* 0x0000000900097305 */ /* 0x000e22000021f000 */
[----:B------:R-:W-:Y:S01]  /*37f0*/  IMAD R27, R27, UR12, RZ ;  /* 0x0000000c1b1b7c24 */ /* 0x000fe2000f8e02ff */
[----:B------:R-:W-:Y:S01]  /*3800*/  SHF.R.S32.HI R20, RZ, 0x1f, R26 ;  /* 0x0000001fff147819 */ /* 0x000fe2000001141a */
[----:B------:R-:W-:Y:S01]  /*3810*/  IMAD R31, R31, UR11, RZ ;  /* 0x0000000b1f1f7c24 */ /* 0x000fe2000f8e02ff */
[----:B------:R-:W-:Y:S01]  /*3820*/  SEL R8, R17, R8, !P6 ;  /* 0x0000000811087207 */ /* 0x000fe20007000000 */
[----:B------:R-:W-:-:S03]  /*3830*/  UISETP.NE.U32.AND UP0, UPT, UR6, URZ, UPT ;  /* 0x000000ff0600728c */ /* 0x000fc6000bf05070 */
[----:B------:R-:W-:Y:S01]  /*3840*/  IADD3 R28, P4, P5, R31, R27, R26 ;  /* 0x0000001b1f1c7210 */ /* 0x000fe20007d9e01a */
[----:B------:R-:W-:Y:S01]  /*3850*/  IMAD R26, R25, UR10, RZ ;  /* 0x0000000a191a7c24 */ /* 0x000fe2000f8e02ff */
[----:B------:R-:W-:Y:S01]  /*3860*/  SHF.R.S32.HI R27, RZ, 0x1f, R27 ;  /* 0x0000001fff1b7819 */ /* 0x000fe2000001141b */
[----:B------:R-:W-:Y:S01]  /*3870*/  IMAD R25, R8, UR4, RZ ;  /* 0x0000000408197c24 */ /* 0x000fe2000f8e02ff */
[----:B------:R-:W-:Y:S01]  /*3880*/  SHF.R.S32.HI R31, RZ, 0x1f, R31 ;  /* 0x0000001fff1f7819 */ /* 0x000fe2000001141f */
[----:B------:R-:W-:Y:S01]  /*3890*/  UISETP.NE.AND.EX UP0, UPT, UR7, URZ, UPT, UP0 ;  /* 0x000000ff0700728c */ /* 0x000fe2000bf05300 */
[----:B0-----:R-:W-:Y:S02]  /*38a0*/  IMAD.MOV R8, RZ, RZ, -R9 ;  /* 0x000000ffff087224 */ /* 0x001fe400078e0a09 */
[----:B------:R-:W-:Y:S02]  /*38b0*/  IADD3.X R20, PT, PT, R31, R27, R20, P4, P5 ;  /* 0x0000001b1f147210 */ /* 0x000fe400027ea414 */
[----:B------:R-:W-:-:S02]  /*38c0*/  IADD3 R28, P4, P5, R25, R28, R26 ;  /* 0x0000001c191c7210 */ /* 0x000fc40007d9e01a */
[----:B------:R-:W-:Y:S02]  /*38d0*/  SHF.R.S32.HI R26, RZ, 0x1f, R26 ;  /* 0x0000001fff1a7819 */ /* 0x000fe4000001141a */
[----:B------:R-:W-:Y:S01]  /*38e0*/  SHF.R.S32.HI R27, RZ, 0x1f, R25 ;  /* 0x0000001fff1b7819 */ /* 0x000fe20000011419 */
[----:B------:R-:W-:Y:S02]  /*38f0*/  IMAD R25, R8, R13, RZ ;  /* 0x0000000d08197224 */ /* 0x000fe400078e02ff */
[----:B------:R-:W-:Y:S01]  /*3900*/  IMAD.MOV.U32 R8, RZ, RZ, RZ ;  /* 0x000000ffff087224 */ /* 0x000fe200078e00ff */
[----:B------:R-:W-:Y:S02]  /*3910*/  IADD3.X R27, PT, PT, R27, R20, R26, P4, P5 ;  /* 0x000000141b1b7210 */ /* 0x000fe400027ea41a */
[----:B------:R-:W-:Y:S01]  /*3920*/  IADD3 R0, P4, PT, R5, R0, RZ ;  /* 0x0000000005007210 */ /* 0x000fe20007f9e0ff */
[----:B------:R-:W-:-:S03]  /*3930*/  IMAD.HI.U32 R20, R9, R25, R8 ;  /* 0x0000001909147227 */ /* 0x000fc600078e0008 */
[----:B------:R-:W-:Y:S02]  /*3940*/  IABS R26, R0 ;  /* 0x00000000001a7213 */ /* 0x000fe40000000000 */
[----:B------:R-:W-:-:S03]  /*3950*/  LOP3.LUT R21, R0, R21, RZ, 0x3c, !PT ;  /* 0x0000001500157212 */ /* 0x000fc600078e3cff */
[----:B------:R-:W-:-:S04]  /*3960*/  IMAD.MOV.U32 R25, RZ, RZ, R26 ;  /* 0x000000ffff197224 */ /* 0x000fc800078e001a */
[----:B------:R-:W-:-:S04]  /*3970*/  IMAD.HI.U32 R8, R20, R25, RZ ;  /* 0x0000001914087227 */ /* 0x000fc800078e00ff */
[----:B------:R-:W-:-:S04]  /*3980*/  IMAD.MOV R26, RZ, RZ, -R8 ;  /* 0x000000ffff1a7224 */ /* 0x000fc800078e0a08 */
[----:B------:R-:W-:-:S05]  /*3990*/  IMAD R25, R13, R26, R25 ;  /* 0x0000001a0d197224 */ /* 0x000fca00078e0219 */
[----:B------:R-:W-:-:S13]  /*39a0*/  ISETP.GT.U32.AND P5, PT, R16, R25, PT ;  /* 0x000000191000720c */ /* 0x000fda0003fa4070 */
[----:B------:R-:W-:Y:S01]  /*39b0*/  @!P5 IADD3 R25, PT, PT, R25, -R13, RZ ;  /* 0x8000000d1919d210 */ /* 0x000fe20007ffe0ff */
        /* <DEDUP_REMOVED lines=36> */
[----:B------:R-:W-:-:S04]  /*3c00*/  CS2R R8, SRZ ;  /* 0x0000000000087805 */ /* 0x000fc8000001ff00 */
[----:B------:R-:W-:-:S13]  /*3c10*/  ISETP.GT.U32.AND P5, PT, R2, R31, PT ;  /* 0x0000001f0200720c */ /* 0x000fda0003fa4070 */
[----:B------:R-:W-:-:S05]  /*3c20*/  @!P5 IADD3 R31, PT, PT, R31, -R2, RZ ;  /* 0x800000021f1fd210 */ /* 0x000fca0007ffe0ff */
[----:B------:R-:W-:Y:S01]  /*3c30*/  IMAD.IADD R18, R31, 0x1, -R2 ;  /* 0x000000011f127824 */ /* 0x000fe200078e0a02 */
[----:B--2---:R0:W1:Y:S02]  /*3c40*/  @P1 DADD R8, RZ, R6 ;  /* 0x00000000ff081229 */ /* 0x0040640000000006 */
[----:B0-----:R-:W-:-:S04]  /*3c50*/  LEA R6, P1, R28, UR14, 0x3 ;  /* 0x0000000e1c067c11 */ /* 0x001fc8000f8218ff */
[----:B------:R-:W-:Y:S02]  /*3c60*/  LEA.HI.X R7, R28, UR15, R27, 0x3, P1 ;  /* 0x0000000f1c077c11 */ /* 0x000fe400088f1c1b */
[----:B------:R-:W-:-:S03]  /*3c70*/  ISETP.GT.U32.AND P1, PT, R2, R31, PT ;  /* 0x0000001f0200720c */ /* 0x000fc60003f24070 */
[----:B-1----:R0:W-:Y:S01]  /*3c80*/  STG.E.64 desc[UR8][R6.64], R8 ;  /* 0x0000000806007986 */ /* 0x0021e2000c101b08 */
[----:B------:R-:W-:Y:S02]  /*3c90*/  SEL R28, R18, R31, !P1 ;  /* 0x0000001f121c7207 */ /* 0x000fe40004800000 */
[----:B------:R-:W-:-:S13]  /*3ca0*/  ISETP.GE.AND P1, PT, R23, RZ, PT ;  /* 0x000000ff1700720c */ /* 0x000fda0003f26270 */
[----:B------:R-:W-:Y:S01]  /*3cb0*/  @!P1 IMAD.MOV R28, RZ, RZ, -R28 ;  /* 0x000000ffff1c9224 */ /* 0x000fe200078e0a1c */
[----:B------:R-:W-:-:S04]  /*3cc0*/  PLOP3.LUT P1, PT, PT, PT, UP0, 0x80, 0x8 ;  /* 0x000000000008781c */ /* 0x000fc80003f2f008 */
[----:B------:R-:W-:-:S09]  /*3cd0*/  SEL R27, R17, R28, !P6 ;  /* 0x0000001c111b7207 */ /* 0x000fd20007000000 */
[----:B------:R-:W1:Y:S02]  /*3ce0*/  @P1 LDC.64 R18, c[0x0][0x410] ;  /* 0x00010400ff121b82 */ /* 0x000e640000000a00 */
[----:B-1----:R-:W-:-:S06]  /*3cf0*/  @P1 IMAD.WIDE R18, R27, 0x8, R18 ;  /* 0x000000081b121825 */ /* 0x002fcc00078e0212 */
[----:B------:R-:W2:Y:S01]  /*3d00*/  @P1 LDG.E.64 R18, desc[UR8][R18.64] ;  /* 0x0000000812121981 */ /* 0x000ea2000c1e1b00 */
[----:B------:R-:W-:Y:S01]  /*3d10*/  @!P5 VIADD R24, R24, 0x1 ;  /* 0x000000011818d836 */ /* 0x000fe20000000000 */
[----:B------:R-:W-:Y:S01]  /*3d20*/  ISETP.GE.U32.AND P5, PT, R31, R2, PT ;  /* 0x000000021f00720c */ /* 0x000fe20003fa6070 */
[----:B------:R-:W-:Y:S01]  /*3d30*/  IMAD.IADD R2, R25, 0x1, -R13 ;  /* 0x0000000119027824 */ /* 0x000fe200078e0a0d */
[----:B------:R-:W-:Y:S01]  /*3d40*/  LOP3.LUT R12, R23, R12, RZ, 0x3c, !PT ;  /* 0x0000000c170c7212 */ /* 0x000fe200078e3cff */
[----:B------:R-:W-:Y:S02]  /*3d50*/  IMAD R27, R27, UR10, RZ ;  /* 0x0000000a1b1b7c24 */ /* 0x000fe4000f8e02ff */
[----:B------:R-:W-:-:S08]  /*3d60*/  IMAD.X R3, RZ, RZ, R3, P4 ;  /* 0x000000ffff037224 */ /* 0x000fd000020e0603 */
[----:B------:R-:W-:Y:S01]  /*3d70*/  @P5 VIADD R24, R24, 0x1 ;  /* 0x0000000118185836 */ /* 0x000fe20000000000 */
[----:B------:R-:W-:Y:S01]  /*3d80*/  ISETP.GT.U32.AND P5, PT, R15, R22, PT ;  /* 0x000000160f00720c */ /* 0x000fe20003fa4070 */
[----:B------:R-:W-:-:S05]  /*3d90*/  IMAD.IADD R15, R22, 0x1, -R15 ;  /* 0x00000001160f7824 */ /* 0x000fca00078e0a0f */
[----:B------:R-:W-:Y:S02]  /*3da0*/  SEL R15, R15, R22, !P5 ;  /* 0x000000160f0f7207 */ /* 0x000fe40006800000 */
[----:B------:R-:W-:-:S13]  /*3db0*/  ISETP.GE.AND P5, PT, R29, RZ, PT ;  /* 0x000000ff1d00720c */ /* 0x000fda0003fa6270 */
[----:B------:R-:W-:Y:S01]  /*3dc0*/  @!P5 IMAD.MOV R15, RZ, RZ, -R15 ;  /* 0x000000ffff0fd224 */ /* 0x000fe200078e0a0f */
[----:B------:R-:W-:Y:S02]  /*3dd0*/  ISETP.GT.U32.AND P5, PT, R14, R21, PT ;  /* 0x000000150e00720c */ /* 0x000fe40003fa4070 */
[----:B------:R-:W-:Y:S02]  /*3de0*/  IADD3 R14, PT, PT, R21, -R14, RZ ;  /* 0x8000000e150e7210 */ /* 0x000fe40007ffe0ff */
[----:B------:R-:W-:Y:S02]  /*3df0*/  SEL R4, R4, R15, !P3 ;  /* 0x0000000f04047207 */ /* 0x000fe40005800000 */
[----:B------:R-:W-:Y:S02]  /*3e00*/  SEL R21, R14, R21, !P5 ;  /* 0x000000150e157207 */ /* 0x000fe40006800000 */
[----:B------:R-:W-:Y:S01]  /*3e10*/  ISETP.GE.AND P5, PT, R26, RZ, PT ;  /* 0x000000ff1a00720c */ /* 0x000fe20003fa6270 */
[----:B0-----:R-:W-:-:S12]  /*3e20*/  IMAD R7, R4, UR11, RZ ;  /* 0x0000000b04077c24 */ /* 0x001fd8000f8e02ff */
        /* <DEDUP_REMOVED lines=11> */
[--C-:B------:R-:W-:Y:S02]  /*3ee0*/  SHF.R.S32.HI R4, RZ, 0x1f, R2.reuse ;  /* 0x0000001fff047819 */ /* 0x100fe40000011402 */
[----:B------:R-:W-:Y:S02]  /*3ef0*/  IADD3 R2, P0, P2, R7, R10, R2 ;  /* 0x0000000a07027210 */ /* 0x000fe40007a1e002 */
[----:B------:R-:W-:Y:S02]  /*3f00*/  SEL R17, R17, R24, !P6 ;  /* 0x0000001811117207 */ /* 0x000fe40007000000 */
[----:B------:R-:W-:Y:S02]  /*3f10*/  SHF.R.S32.HI R10, RZ, 0x1f, R10 ;  /* 0x0000001fff0a7819 */ /* 0x000fe4000001140a */
[----:B------:R-:W-:Y:S01]  /*3f20*/  SHF.R.S32.HI R7, RZ, 0x1f, R7 ;  /* 0x0000001fff077819 */ /* 0x000fe20000011407 */
[----:B------:R-:W-:-:S03]  /*3f30*/  IMAD R17, R17, UR4, RZ ;  /* 0x0000000411117c24 */ /* 0x000fc6000f8e02ff */
[----:B------:R-:W-:Y:S02]  /*3f40*/  IADD3.X R4, PT, PT, R7, R10, R4, P0, P2 ;  /* 0x0000000a07047210 */ /* 0x000fe400007e4404 */
[----:B------:R-:W-:Y:S02]  /*3f50*/  CS2R R6, SRZ ;  /* 0x0000000000067805 */ /* 0x000fe4000001ff00 */
        /* <DEDUP_REMOVED lines=10> */
[----:B--2---:R-:W0:Y:S02]  /*4000*/  @P1 DADD R6, RZ, R18 ;  /* 0x00000000ff061229 */ /* 0x004e240000000012 */
[----:B0-----:R0:W-:Y:S10]  /*4010*/  STG.E.64 desc[UR8][R8.64], R6 ;  /* 0x0000000608007986 */ /* 0x0011f4000c101b08 */
[----:B------:R-:W-:Y:S05]  /*4020*/  @!P0 BRA `(.L_x_767) ;  /* 0xffffffec00fc8947 */ /* 0x000fea000383ffff */
[----:B------:R-:W-:Y:S05]  /*4030*/  BSYNC.RECONVERGENT B0 ;  /* 0x0000000000007941 */ /* 0x000fea0003800200 */
.L_x_766:
[----:B------:R-:W-:Y:S05]  /*4040*/  EXIT ;  /* 0x000000000000794d */ /* 0x000fea0003800000 */
.L_x_750:
        /* <DEDUP_REMOVED lines=8> */
[----:B------:R-:W-:Y:S01]  /*40d0*/  IADD3 R2, P0, PT, R5, R0, RZ ;  /* 0x0000000005027210 */ /* 0x000fe20007f1e0ff */
        /* <DEDUP_REMOVED lines=33> */
.L_x_770:
[----:B------:R-:W-:-:S07]  /*42f0*/  MOV R6, 0x4310 ;  /* 0x0000431000067802 */ /* 0x000fce0000000f00 */
[----:B------:R-:W-:Y:S05]  /*4300*/  CALL.REL.NOINC `($__internal_26_$__cuda_sm20_div_u64) ;  /* 0x0000003000607944 */ /* 0x000fea0003c00000 */
[----:B------:R-:W-:Y:S02]  /*4310*/  IMAD.MOV.U32 R8, RZ, RZ, R10 ;  /* 0x000000ffff087224 */ /* 0x000fe400078e000a */
[----:B------:R-:W-:-:S07]  /*4320*/  IMAD.MOV.U32 R9, RZ, RZ, R11 ;  /* 0x000000ffff097224 */ /* 0x000fce00078e000b */
.L_x_771:
[----:B------:R-:W-:Y:S05]  /*4330*/  BSYNC.RECONVERGENT B0 ;  /* 0x0000000000007941 */ /* 0x000fea0003800200 */
.L_x_769:
        /* <DEDUP_REMOVED lines=21> */
[----:B0-----:R-:W-:Y:S01]  /*4490*/  MOV R8, RZ ;  /* 0x000000ff00087202 */ /* 0x001fe20000000f00 */
        /* <DEDUP_REMOVED lines=77> */
[----:B------:R-:W-:-:S05]  /*4970*/  IMAD.HI.U32 R11, R11, R12, RZ ;  /* 0x0000000c0b0b7227 */ /* 0x000fca00078e00ff */
[----:B------:R-:W-:-:S05]  /*4980*/  IADD3 R13, PT, PT, -R11, RZ, RZ ;  /* 0x000000ff0b0d7210 */ /* 0x000fca0007ffe1ff */
        /* <DEDUP_REMOVED lines=19> */
[--C-:B------:R-:W-:Y:S01]  /*4ac0*/  SHF.R.S32.HI R7, RZ, 0x1f, R6.reuse ;  /* 0x0000001fff077819 */ /* 0x100fe20000011406 */
[----:B------:R-:W-:Y:S02]  /*4ad0*/  IMAD R0, R0, UR13, RZ ;  /* 0x0000000d00007c24 */ /* 0x000fe4000f8e02ff */
[----:B------:R-:W-:Y:S02]  /*4ae0*/  IMAD R8, R8, R15, R17 ;  /* 0x0000000f08087224 */ /* 0x000fe400078e0211 */
[----:B--2---:R-:W-:Y:S01]  /*4af0*/  IMAD R11, R11, UR4, RZ ;  /* 0x000000040b0b7c24 */ /* 0x004fe2000f8e02ff */
[----:B------:R-:W-:Y:S01]  /*4b00*/  IADD3 R6, P1, P2, R0, R3, R6 ;  /* 0x0000000300067210 */ /* 0x000fe20007a3e006 */
[----:B------:R-:W-:Y:S01]  /*4b10*/  IMAD R8, R8, UR12, RZ ;  /* 0x0000000c08087c24 */ /* 0x000fe2000f8e02ff */
        /* <DEDUP_REMOVED lines=10> */
[----:B------:R-:W-:-:S04]  /*4bc0*/  IMAD.MOV.U32 R0, RZ, RZ, R2 ;  /* 0x000000ffff007224 */ /* 0x000fc800078e0002 */
[----:B------:R0:W-:Y:S04]  /*4bd0*/  STG.E.64 desc[UR8][R6.64], RZ ;  /* 0x000000ff06007986 */ /* 0x0001e8000c101b08 */
.L_x_773:
[----:B------:R-:W-:Y:S05]  /*4be0*/  BSYNC.RECONVERGENT B0 ;  /* 0x0000000000007941 */ /* 0x000fea0003800200 */
.L_x_772:
        /* <DEDUP_REMOVED lines=14> */
.L_x_774:
        /* <DEDUP_REMOVED lines=17> */
[----:B------:R-:W-:-:S04]  /*4de0*/  LOP3.LUT R13, R4, R9, RZ, 0x3c, !PT ;  /* 0x00000009040d7212 */ /* 0x000fc800078e3cff */
[----:B------:R-:W-:Y:S02]  /*4df0*/  ISETP.GE.AND P1, PT, R13, RZ, PT ;  /* 0x000000ff0d00720c */ /* 0x000fe40003f26270 */
[----:B------:R-:W-:Y:S02]  /*4e00*/  LOP3.LUT R13, RZ, R9, RZ, 0x33, !PT ;  /* 0x00000009ff0d7212 */ /* 0x000fe400078e33ff */
[----:B0-----:R-:W-:Y:S02]  /*4e10*/  IADD3 R10, PT, PT, R8, 0xffffffe, RZ ;  /* 0x0ffffffe080a7810 */ /* 0x001fe40007ffe0ff */
[----:B-1----:R-:W-:Y:S01]  /*4e20*/  IABS R8, R7 ;  /* 0x0000000700087213 */ /* 0x002fe20000000000 */
[----:B------:R-:W-:Y:S01]  /*4e30*/  @P3 VIADD R12, R12, 0x1 ;  /* 0x000000010c0c3836 */ /* 0x000fe20000000000 */
[----:B------:R0:W1:Y:S01]  /*4e40*/  F2I.FTZ.U32.TRUNC.NTZ R11, R10 ;  /* 0x0000000a000b7305 */ /* 0x000062000021f000 */
[----:B------:R-:W-:Y:S01]  /*4e50*/  ISETP.NE.AND P3, PT, R9, RZ, PT ;  /* 0x000000ff0900720c */ /* 0x000fe20003f65270 */
[----:B0-----:R-:W-:-:S02]  /*4e60*/  IMAD.MOV.U32 R10, RZ, RZ, RZ ;  /* 0x000000ffff0a7224 */ /* 0x001fc400078e00ff */
[----:B-1----:R-:W-:-:S04]  /*4e70*/  IMAD.MOV R15, RZ, RZ, -R11 ;  /* 0x000000ffff0f7224 */ /* 0x002fc800078e0a0b */
[----:B------:R-:W-:-:S04]  /*4e80*/  IMAD R15, R15, R16, RZ ;  /* 0x000000100f0f7224 */ /* 0x000fc800078e02ff */
[----:B------:R-:W-:Y:S01]  /*4e90*/  IMAD.HI.U32 R6, R11, R15, R10 ;  /* 0x0000000f0b067227 */ /* 0x000fe200078e000a */
[----:B------:R-:W-:-:S03]  /*4ea0*/  LOP3.LUT R10, R0, R9, RZ, 0x3c, !PT ;  /* 0x00000009000a7212 */ /* 0x000fc600078e3cff */
[----:B------:R-:W-:Y:S01]  /*4eb0*/  IMAD.MOV.U32 R11, RZ, RZ, R14 ;  /* 0x000000ffff0b7224 */ /* 0x000fe200078e000e */
[----:B------:R-:W-:Y:S01]  /*4ec0*/  ISETP.GE.AND P2, PT, R10, RZ, PT ;  /* 0x000000ff0a00720c */ /* 0x000fe20003f46270 */
[----:B------:R-:W-:Y:S02]  /*4ed0*/  IMAD.MOV.U32 R15, RZ, RZ, R8 ;  /* 0x000000ffff0f7224 */ /* 0x000fe400078e0008 */
[----:B------:R-:W-:Y:S02]  /*4ee0*/  IMAD.HI.U32 R14, R6, R11, RZ ;  /* 0x0000000b060e7227 */ /* 0x000fe400078e00ff */
[----:B------:R-:W0:Y:S03]  /*4ef0*/  I2F.RP R17, R15 ;  /* 0x0000000f00117306 */ /* 0x000e260000209400 */
[----:B------:R-:W-:-:S05]  /*4f00*/  IADD3 R8, PT, PT, -R14, RZ, RZ ;  /* 0x000000ff0e087210 */ /* 0x000fca0007ffe1ff */
[----:B------:R-:W-:Y:S02]  /*4f10*/  IMAD R11, R16, R8, R11 ;  /* 0x00000008100b7224 */ /* 0x000fe400078e020b */
[----:B------:R-:W1:Y:S01]  /*4f20*/  LDC R8, c[0x0][0x3c0] ;  /* 0x0000f000ff087b82 */ /* 0x000e620000000800 */
[----:B------:R-:W-:Y:S02]  /*4f30*/  @!P2 IMAD.MOV R12, RZ, RZ, -R12 ;  /* 0x000000ffff0ca224 */ /* 0x000fe400078e0a0c */
[----:B------:R-:W-:Y:S01]  /*4f40*/  ISETP.GT.U32.AND P6, PT, R2, R11, PT ;  /* 0x0000000b0200720c */ /* 0x000fe20003fc4070 */
[----:B0-----:R-:W0:Y:S02]  /*4f50*/  MUFU.RCP R17, R17 ;  /* 0x0000001100117308 */ /* 0x001e240000001000 */
[----:B------:R-:W-:-:S04]  /*4f60*/  SEL R12, R13, R12, !P3 ;  /* 0x0000000c0d0c7207 */ /* 0x000fc80005800000 */
[----:B------:R-:W-:-:S06]  /*4f70*/  IABS R18, R12 ;  /* 0x0000000c00127213 */ /* 0x000fcc0000000000 */
[----:B------:R-:W-:Y:S02]  /*4f80*/  @!P6 IMAD.IADD R11, R11, 0x1, -R16 ;  /* 0x000000010b0be824 */ /* 0x000fe400078e0a10 */
[----:B------:R-:W-:-:S03]  /*4f90*/  @!P6 VIADD R14, R14, 0x1 ;  /* 0x000000010e0ee836 */ /* 0x000fc60000000000 */
[----:B------:R-:W-:Y:S01]  /*4fa0*/  ISETP.GE.U32.AND P4, PT, R11, R2, PT ;  /* 0x000000020b00720c */ /* 0x000fe20003f86070 */
[----:B0-----:R-:W-:-:S04]  /*4fb0*/  VIADD R16, R17, 0xffffffe ;  /* 0x0ffffffe11107836 */ /* 0x001fc80000000000 */
[----:B------:R1:W0:Y:S08]  /*4fc0*/  F2I.FTZ.U32.TRUNC.NTZ R11, R16 ;  /* 0x00000010000b7305 */ /* 0x000230000021f000 */
[----:B------:R-:W-:Y:S02]  /*4fd0*/  @P4 IADD3 R14, PT, PT, R14, 0x1, RZ ;  /* 0x000000010e0e4810 */ /* 0x000fe40007ffe0ff */
[----:B-1----:R-:W-:-:S03]  /*4fe0*/  IABS R16, R8 ;  /* 0x0000000800107213 */ /* 0x002fc60000000000 */
[----:B------:R-:W-:Y:S01]  /*4ff0*/  @!P1 IMAD.MOV R14, RZ, RZ, -R14 ;  /* 0x000000ffff0e9224 */ /* 0x000fe200078e0a0e */
[----:B------:R-:W1:Y:S01]  /*5000*/  I2F.RP R19, R16 ;  /* 0x0000001000137306 */ /* 0x000e620000209400 */
[----:B0-----:R-:W-:-:S03]  /*5010*/  IMAD.MOV R10, RZ, RZ, -R11 ;  /* 0x000000ffff0a7224 */ /* 0x001fc600078e0a0b */
[----:B------:R-:W-:Y:S01]  /*5020*/  SEL R14, R13, R14, !P3 ;  /* 0x0000000e0d0e7207 */ /* 0x000fe20005800000 */
[----:B------:R-:W-:Y:S02]  /*5030*/  IMAD R13, R10, R15, RZ ;  /* 0x0000000f0a0d7224 */ /* 0x000fe400078e02ff */
[----:B------:R-:W-:Y:S01]  /*5040*/  IMAD.MOV.U32 R10, RZ, RZ, RZ ;  /* 0x000000ffff0a7224 */ /* 0x000fe200078e00ff */
[----:B------:R-:W-:-:S03]  /*5050*/  IABS R20, R14 ;  /* 0x0000000e00147213 */ /* 0x000fc60000000000 */
[----:B------:R-:W-:Y:S01]  /*5060*/  IMAD.HI.U32 R13, R11, R13, R10 ;  /* 0x0000000d0b0d7227 */ /* 0x000fe200078e000a */
[----:B-1----:R-:W0:Y:S05]  /*5070*/  MUFU.RCP R19, R19 ;  /* 0x0000001300137308 */ /* 0x002e2a0000001000 */
        /* <DEDUP_REMOVED lines=28> */
[----:B------:R-:W-:Y:S01]  /*5240*/  @!P2 IMAD.MOV R10, RZ, RZ, -R10 ;  /* 0x000000ffff0aa224 */ /* 0x000fe200078e0a0a */
[----:B------:R-:W0:Y:S01]  /*5250*/  I2F.RP R23, R19 ;  /* 0x0000001300177306 */ /* 0x000e220000209400 */
[----:B------:R-:W-:-:S03]  /*5260*/  @!P1 IMAD.MOV R17, RZ, RZ, -R17 ;  /* 0x000000ffff119224 */ /* 0x000fc600078e0a11 */
[C---:B------:R-:W-:Y:S01]  /*5270*/  SEL R15, R18.reuse, R10, !P3 ;  /* 0x0000000a120f7207 */ /* 0x040fe20005800000 */
[----:B------:R-:W-:Y:S01]  /*5280*/  IMAD.MOV.U32 R10, RZ, RZ, RZ ;  /* 0x000000ffff0a7224 */ /* 0x000fe200078e00ff */
[----:B------:R-:W-:Y:S02]  /*5290*/  SEL R17, R18, R17, !P3 ;  /* 0x0000001112117207 */ /* 0x000fe40005800000 */
[----:B------:R-:W-:Y:S01]  /*52a0*/  IABS R20, R15 ;  /* 0x0000000f00147213 */ /* 0x000fe20000000000 */
[----:B------:R-:W-:Y:S01]  /*52b0*/  IMAD.HI.U32 R18, R11, R21, R10 ;  /* 0x000000150b127227 */ /* 0x000fe200078e000a */
[----:B------:R-:W-:-:S03]  /*52c0*/  IABS R22, R17 ;  /* 0x0000001100167213 */ /* 0x000fc60000000000 */
[----:B------:R-:W-:Y:S02]  /*52d0*/  IMAD.MOV.U32 R11, RZ, RZ, R20 ;  /* 0x000000ffff0b7224 */ /* 0x000fe400078e0014 */
[----:B------:R-:W-:Y:S01]  /*52e0*/  IMAD.MOV.U32 R21, RZ, RZ, R22 ;  /* 0x000000ffff157224 */ /* 0x000fe200078e0016 */
[----:B0-----:R-:W0:Y:S01]  /*52f0*/  MUFU.RCP R23, R23 ;  /* 0x0000001700177308 */ /* 0x001e220000001000 */
[----:B------:R-:W-:-:S04]  /*5300*/  IMAD.HI.U32 R10, R18, R11, RZ ;  /* 0x0000000b120a7227 */ /* 0x000fc800078e00ff */
[----:B------:R-:W-:-:S04]  /*5310*/  IMAD.HI.U32 R18, R18, R21, RZ ;  /* 0x0000001512127227 */ /* 0x000fc800078e00ff */
[----:B------:R-:W-:Y:S01]  /*5320*/  IMAD.MOV R20, RZ, RZ, -R10 ;  /* 0x000000ffff147224 */ /* 0x000fe200078e0a0a */
[----:B------:R-:W-:-:S03]  /*5330*/  IADD3 R22, PT, PT, -R18, RZ, RZ ;  /* 0x000000ff12167210 */ /* 0x000fc60007ffe1ff */
[C---:B------:R-:W-:Y:S01]  /*5340*/  IMAD R11, R16.reuse, R20, R11 ;  /* 0x00000014100b7224 */ /* 0x040fe200078e020b */
[----:B------:R-:W-:Y:S01]  /*5350*/  LOP3.LUT R20, R17, R8, RZ, 0x3c, !PT ;  /* 0x0000000811147212 */ /* 0x000fe200078e3cff */
[----:B------:R-:W-:-:S03]  /*5360*/  IMAD R21, R16, R22, R21 ;  /* 0x0000001610157224 */ /* 0x000fc600078e0215 */
[C---:B------:R-:W-:Y:S01]  /*5370*/  ISETP.GT.U32.AND P5, PT, R16.reuse, R11, PT ;  /* 0x0000000b1000720c */ /* 0x040fe20003fa4070 */
[----:B0-----:R-:W-:Y:S01]  /*5380*/  VIADD R22, R23, 0xffffffe ;  /* 0x0ffffffe17167836 */ /* 0x001fe20000000000 */
[----:B------:R-:W-:Y:S02]  /*5390*/  ISETP.GT.U32.AND P6, PT, R16, R21, PT ;  /* 0x000000151000720c */ /* 0x000fe40003fc4070 */
[----:B------:R-:W-:-:S09]  /*53a0*/  ISETP.GE.AND P1, PT, R20, RZ, PT ;  /* 0x000000ff1400720c */ /* 0x000fd20003f26270 */
        /* <DEDUP_REMOVED lines=11> */
[----:B------:R-:W-:Y:S02]  /*5460*/  ISETP.NE.AND P3, PT, R8, RZ, PT ;  /* 0x000000ff0800720c */ /* 0x000fe40003f65270 */
[----:B------:R-:W-:Y:S01]  /*5470*/  @P4 IADD3 R18, PT, PT, R18, 0x1, RZ ;  /* 0x0000000112124810 */ /* 0x000fe20007ffe0ff */
[----:B0-----:R-:W-:-:S04]  /*5480*/  IMAD.MOV R20, RZ, RZ, -R11 ;  /* 0x000000ffff147224 */ /* 0x001fc800078e0a0b */
[----:B------:R-:W-:Y:S02]  /*5490*/  IMAD.MOV.U32 R16, RZ, RZ, R18 ;  /* 0x000000ffff107224 */ /* 0x000fe400078e0012 */
        /* <DEDUP_REMOVED lines=8> */
[----:B------:R-:W-:-:S06]  /*5520*/  IMAD.HI.U32 R11, R11, R21, R10 ;  /* 0x000000150b0b7227 */ /* 0x000fcc00078e000a */
        /* <DEDUP_REMOVED lines=35> */
[C---:B------:R-:W-:Y:S02]  /*5760*/  IMAD R0, R8.reuse, R0, R15 ;  /* 0x0000000008007224 */ /* 0x040fe400078e020f */
[----:B------:R-:W-:Y:S02]  /*5770*/  IMAD.MOV R9, RZ, RZ, -R10 ;  /* 0x000000ffff097224 */ /* 0x000fe400078e0a0a */
[----:B------:R-:W-:Y:S02]  /*5780*/  IMAD R19, R8, R19, R17 ;  /* 0x0000001308137224 */ /* 0x000fe400078e0211 */
[----:B------:R-:W-:Y:S02]  /*5790*/  IMAD.MOV R20, RZ, RZ, -R11 ;  /* 0x000000ffff147224 */ /* 0x000fe400078e0a0b */
[----:B------:R-:W-:Y:S02]  /*57a0*/  IMAD R12, R7, R12, R14 ;  /* 0x0000000c070c7224 */ /* 0x000fe400078e020e */
[----:B------:R-:W-:-:S02]  /*57b0*/  IMAD R8, R21, UR15, RZ ;  /* 0x0000000f15087c24 */ /* 0x000fc4000f8e02ff */
[----:B------:R-:W-:Y:S02]  /*57c0*/  IMAD R7, R22, UR14, RZ ;  /* 0x0000000e16077c24 */ /* 0x000fe4000f8e02ff */
[----:B------:R-:W-:Y:S02]  /*57d0*/  IMAD R0, R0, UR13, RZ ;  /* 0x0000000d00007c24 */ /* 0x000fe4000f8e02ff */
[C---:B------:R-:W-:Y:S01]  /*57e0*/  IMAD R18, R13.reuse, R9, R18 ;  /* 0x000000090d127224 */ /* 0x040fe200078e0212 */
[----:B------:R-:W-:Y:S01]  /*57f0*/  SHF.R.S32.HI R15, RZ, 0x1f, R7 ;  /* 0x0000001fff0f7819 */ /* 0x000fe20000011407 */
[----:B------:R-:W-:Y:S01]  /*5800*/  IMAD R13, R13, R20, R16 ;  /* 0x000000140d0d7224 */ /* 0x000fe200078e0210 */
[--C-:B------:R-:W-:Y:S01]  /*5810*/  SHF.R.S32.HI R16, RZ, 0x1f, R8.reuse ;  /* 0x0000001fff107819 */ /* 0x100fe20000011408 */
[----:B------:R-:W-:Y:S01]  /*5820*/  IMAD R14, R23, UR15, RZ ;  /* 0x0000000f170e7c24 */ /* 0x000fe2000f8e02ff */
[----:B------:R-:W-:Y:S01]  /*5830*/  IADD3 R8, P1, P2, R0, R7, R8 ;  /* 0x0000000700087210 */ /* 0x000fe20007a3e008 */
[----:B------:R-:W-:Y:S01]  /*5840*/  IMAD R12, R12, UR14, RZ ;  /* 0x0000000e0c0c7c24 */ /* 0x000fe2000f8e02ff */
[----:B------:R-:W-:Y:S01]  /*5850*/  SHF.R.S32.HI R0, RZ, 0x1f, R0 ;  /* 0x0000001fff007819 */ /* 0x000fe20000011400 */
[----:B------:R-:W-:Y:S01]  /*5860*/  IMAD R9, R19, UR13, RZ ;  /* 0x0000000d13097c24 */ /* 0x000fe2000f8e02ff */
[----:B------:R-:W-:Y:S01]  /*5870*/  SHF.R.S32.HI R17, RZ, 0x1f, R14 ;  /* 0x0000001fff117819 */ /* 0x000fe2000001140e */
[----:B------:R-:W-:Y:S01]  /*5880*/  IMAD R10, R10, UR4, RZ ;  /* 0x000000040a0a7c24 */ /* 0x000fe2000f8e02ff */
[----:B------:R-:W-:Y:S01]  /*5890*/  IADD3.X R15, PT, PT, R0, R15, R16, P1, P2 ;  /* 0x0000000f000f7210 */ /* 0x000fe20000fe4410 */
[----:B------:R-:W-:Y:S01]  /*58a0*/  IMAD R7, R18, UR12, RZ ;  /* 0x0000000c12077c24 */ /* 0x000fe2000f8e02ff */
[----:B------:R-:W-:Y:S01]  /*58b0*/  IADD3 R14, P3, P4, R9, R12, R14 ;  /* 0x0000000c090e7210 */ /* 0x000fe20007c7e00e */
        /* <DEDUP_REMOVED lines=18> */
[----:B------:R0:W-:Y:S04]  /*59e0*/  STG.E.64 desc[UR8][R8.64], RZ ;  /* 0x000000ff08007986 */ /* 0x0001e8000c101b08 */
[----:B------:R0:W-:Y:S01]  /*59f0*/  STG.E.64 desc[UR8][R10.64], RZ ;  /* 0x000000ff0a007986 */ /* 0x0001e2000c101b08 */
[----:B------:R-:W-:Y:S01]  /*5a00*/  IMAD.X R3, RZ, RZ, R3, P0 ;  /* 0x000000ffff037224 */ /* 0x000fe200000e0603 */
[----:B------:R-:W-:-:S04]  /*5a10*/  ISETP.GE.U32.AND P0, PT, R0, UR5, PT ;  /* 0x0000000500007c0c */ /* 0x000fc8000bf06070 */
[----:B------:R-:W-:-:S13]  /*5a20*/  ISETP.GE.AND.EX P0, PT, R3, UR10, PT, P0 ;  /* 0x0000000a03007c0c */ /* 0x000fda000bf06300 */
[----:B0-----:R-:W-:Y:S05]  /*5a30*/  @!P0 BRA `(.L_x_774) ;  /* 0xfffffff000a48947 */ /* 0x001fea000383ffff */
[----:B------:R-:W-:Y:S05]  /*5a40*/  EXIT ;  /* 0x000000000000794d */ /* 0x000fea0003800000 */
.L_x_768:
[----:B------:R-:W-:Y:S01]  /*5a50*/  IADD3 R2, P0, PT, R5, R0, RZ ;  /* 0x0000000005027210 */ /* 0x000fe20007f1e0ff */
        /* <DEDUP_REMOVED lines=33> */
.L_x_776:
[----:B------:R-:W-:-:S07]  /*5c70*/  MOV R6, 0x5c90 ;  /* 0x00005c9000067802 */ /* 0x000fce0000000f00 */
[----:B------:R-:W-:Y:S05]  /*5c80*/  CALL.REL.NOINC `($__internal_26_$__cuda_sm20_div_u64) ;  /* 0x0000001800007944 */ /* 0x000fea0003c00000 */
[----:B------:R-:W-:Y:S01]  /*5c90*/  MOV R8, R10 ;  /* 0x0000000a00087202 */ /* 0x000fe20000000f00 */
[----:B------:R-:W-:-:S07]  /*5ca0*/  IMAD.MOV.U32 R9, RZ, RZ, R11 ;  /* 0x000000ffff097224 */ /* 0x000fce00078e000b */
.L_x_777:
[----:B------:R-:W-:Y:S05]  /*5cb0*/  BSYNC.RECONVERGENT B0 ;  /* 0x0000000000007941 */ /* 0x000fea0003800200 */
.L_x_775:
        /* <DEDUP_REMOVED lines=13> */
[----:B------:R-:W3:Y:S01]  /*5d90*/  LDC R3, c[0x0][0x3c4] ;  /* 0x0000f100ff037b82 */ /* 0x000ee20000000800 */
[----:B------:R-:W4:Y:S01]  /*5da0*/  LDCU.64 UR6, c[0x0][0x3b0] ;  /* 0x00007600ff0677ac */ /* 0x000f220008000a00 */
[----:B0-----:R-:W-:-:S04]  /*5db0*/  IABS R8, R9 ;  /* 0x0000000900087213 */ /* 0x001fc80000000000 */
[----:B------:R-:W0:Y:S01]  /*5dc0*/  I2F.RP R10, R8 ;  /* 0x00000008000a7306 */ /* 0x000e220000209400 */
[----:B---3--:R-:W-:-:S07]  /*5dd0*/  IABS R13, R3 ;  /* 0x00000003000d7213 */ /* 0x008fce0000000000 */
        /* <DEDUP_REMOVED lines=28> */
[----:B------:R-:W-:Y:S02]  /*5fa0*/  IMAD R11, R6, R13, RZ ;  /* 0x0000000d060b7224 */ /* 0x000fe400078e02ff */
[----:B------:R-:W-:Y:S01]  /*5fb0*/  HFMA2 R6, -RZ, RZ, 0, 0 ;  /* 0x00000000ff067431 */ /* 0x000fe200000001ff */
[----:B0-----:R-:W-:-:S04]  /*5fc0*/  IABS R15, R8 ;  /* 0x00000008000f7213 */ /* 0x001fc80000000000 */
[----:B------:R-:W-:Y:S01]  /*5fd0*/  IMAD.HI.U32 R11, R7, R11, R6 ;  /* 0x0000000b070b7227 */ /* 0x000fe200078e0006 */
[----:B------:R-:W0:Y:S03]  /*5fe0*/  I2F.RP R14, R15 ;  /* 0x0000000f000e7306 */ /* 0x000e260000209400 */
        /* <DEDUP_REMOVED lines=12> */
[----:B------:R-:W0:Y:S01]  /*60b0*/  LDC R6, c[0x0][0x3bc] ;  /* 0x0000ef00ff067b82 */ /* 0x000e220000000800 */
[----:B------:R3:W5:Y:S01]  /*60c0*/  F2I.FTZ.U32.TRUNC.NTZ R13, R12 ;  /* 0x0000000c000d7305 */ /* 0x000762000021f000 */
[----:B------:R-:W-:Y:S01]  /*60d0*/  ISETP.NE.AND P2, PT, R3, RZ, PT ;  /* 0x000000ff0300720c */ /* 0x000fe20003f45270 */
        /* <DEDUP_REMOVED lines=48> */
[----:B------:R-:W-:-:S05]  /*63e0*/  @!P2 LOP3.LUT R14, RZ, R6, RZ, 0x33, !PT ;  /* 0x00000006ff0ea212 */ /* 0x000fca00078e33ff */
[----:B------:R-:W-:-:S04]  /*63f0*/  IMAD.MOV R15, RZ, RZ, -R14 ;  /* 0x000000ffff0f7224 */ /* 0x000fc800078e0a0e */
[----:B------:R-:W-:-:S04]  /*6400*/  IMAD R15, R6, R15, R17 ;  /* 0x0000000f060f7224 */ /* 0x000fc800078e0211 */
[----:B0-----:R-:W-:-:S06]  /*6410*/  IMAD.WIDE R6, R15, 0x8, R12 ;  /* 0x000000080f067825 */ /* 0x001fcc00078e020c */
[----:B------:R-:W3:Y:S01]  /*6420*/  LDG.E.64 R6, desc[UR8][R6.64] ;  /* 0x0000000806067981 */ /* 0x000ee2000c1e1b00 */
        /* <DEDUP_REMOVED lines=23> */
[----:B------:R-:W-:Y:S01]  /*65a0*/  IMAD.MOV.U32 R0, RZ, RZ, R2 ;  /* 0x000000ffff007224 */ /* 0x000fe200078e0002 */
[----:B---3--:R-:W0:Y:S03]  /*65b0*/  DADD R6, RZ, R6 ;  /* 0x00000000ff067229 */ /* 0x008e260000000006 */
[----:B0-----:R0:W-:Y:S04]  /*65c0*/  STG.E.64 desc[UR8][R8.64], R6 ;  /* 0x0000000608007986 */ /* 0x0011e8000c101b08 */
.L_x_779:
[----:B------:R-:W-:Y:S05]  /*65d0*/  BSYNC.RECONVERGENT B0 ;  /* 0x0000000000007941 */ /* 0x000fea0003800200 */
.L_x_778:
        /* <DEDUP_REMOVED lines=10> */
[----:B0-----:R-:W-:Y:S01]  /*6680*/  MOV R6, RZ ;  /* 0x000000ff00067202 */ /* 0x001fe20000000f00 */
[----:B-1----:R-:W-:-:S04]  /*6690*/  IMAD.MOV R4, RZ, RZ, -R7 ;  /* 0x000000ffff047224 */ /* 0x002fc800078e0a07 */
[----:B------:R-:W-:-:S04]  /*66a0*/  IMAD R9, R4, R11, RZ ;  /* 0x0000000b04097224 */ /* 0x000fc800078e02ff */
[----:B--234-:R-:W-:-:S07]  /*66b0*/  IMAD.HI.U32 R10, R7, R9, R6 ;  /* 0x00000009070a7227 */ /* 0x01cfce00078e0006 */
.L_x_780:
[----:B0-----:R-:W0:Y:S01]  /*66c0*/  LDC R4, c[0x0][0x3c4] ;  /* 0x0000f100ff047b82 */ /* 0x001e220000000800 */
[----:B------:R-:W-:-:S05]  /*66d0*/  IABS R2, R0 ;  /* 0x0000000000027213 */ /* 0x000fca0000000000 */
[----:B------:R-:W-:Y:S02]  /*66e0*/  IMAD.HI.U32 R10, R10, R2, RZ ;  /* 0x000000020a0a7227 */ /* 0x000fe400078e00ff */
[----:B------:R-:W1:Y:S02]  /*66f0*/  LDC R13, c[0x0][0x3c8] ;  /* 0x0000f200ff0d7b82 */ /* 0x000e640000000800 */
[----:B------:R-:W-:-:S06]  /*6700*/  IMAD.MOV R6, RZ, RZ, -R10 ;  /* 0x000000ffff067224 */ /* 0x000fcc00078e0a0a */
[----:B------:R-:W2:Y:S01]  /*6710*/  LDC R16, c[0x0][0x3bc] ;  /* 0x0000ef00ff107b82 */ /* 0x000ea20000000800 */
[-C--:B0-----:R-:W-:Y:S02]  /*6720*/  IABS R14, R4.reuse ;  /* 0x00000004000e7213 */ /* 0x081fe40000000000 */
[----:B------:R-:W-:Y:S02]  /*6730*/  LOP3.LUT R23, RZ, R4, RZ, 0x33, !PT ;  /* 0x00000004ff177212 */ /* 0x000fe400078e33ff */
[----:B------:R-:W0:Y:S01]  /*6740*/  I2F.RP R7, R14 ;  /* 0x0000000e00077306 */ /* 0x000e220000209400 */
[-C--:B-1----:R-:W-:Y:S02]  /*6750*/  IABS R15, R13.reuse ;  /* 0x0000000d000f7213 */ /* 0x082fe40000000000 */
[----:B------:R-:W-:-:S03]  /*6760*/  LOP3.LUT R19, RZ, R13, RZ, 0x33, !PT ;  /* 0x0000000dff137212 */ /* 0x000fc600078e33ff */
[----:B------:R-:W-:Y:S01]  /*6770*/  IMAD R2, R15, R6, R2 ;  /* 0x000000060f027224 */ /* 0x000fe200078e0202 */
[----:B------:R-:W-:Y:S02]  /*6780*/  LOP3.LUT R6, R0, R13, RZ, 0x3c, !PT ;  /* 0x0000000d00067212 */ /* 0x000fe400078e3cff */
[----:B--2---:R-:W-:Y:S02]  /*6790*/  IABS R22, R16 ;  /* 0x0000001000167213 */ /* 0x004fe40000000000 */
[----:B------:R-:W-:Y:S01]  /*67a0*/  ISETP.GT.U32.AND P1, PT, R11, R2, PT ;  /* 0x000000020b00720c */ /* 0x000fe20003f24070 */
[----:B0-----:R-:W0:Y:S01]  /*67b0*/  MUFU.RCP R7, R7 ;  /* 0x0000000700077308 */ /* 0x001e220000001000 */
[----:B------:R-:W-:Y:S02]  /*67c0*/  ISETP.GE.AND P2, PT, R6, RZ, PT ;  /* 0x000000ff0600720c */ /* 0x000fe40003f46270 */
[----:B------:R-:W-:-:S09]  /*67d0*/  LOP3.LUT R26, RZ, R16, RZ, 0x33, !PT ;  /* 0x00000010ff1a7212 */ /* 0x000fd200078e33ff */
[----:B------:R-:W-:Y:S02]  /*67e0*/  @!P1 IMAD.IADD R2, R2, 0x1, -R15 ;  /* 0x0000000102029824 */ /* 0x000fe400078e0a0f */
[----:B------:R-:W-:-:S03]  /*67f0*/  @!P1 VIADD R10, R10, 0x1 ;  /* 0x000000010a0a9836 */ /* 0x000fc60000000000 */
[----:B------:R-:W-:Y:S01]  /*6800*/  ISETP.GE.U32.AND P0, PT, R2, R11, PT ;  /* 0x0000000b0200720c */ /* 0x000fe20003f06070 */
[----:B0-----:R-:W-:Y:S01]  /*6810*/  VIADD R20, R7, 0xffffffe ;  /* 0x0ffffffe07147836 */ /* 0x001fe20000000000 */
[----:B------:R-:W0:Y:S03]  /*6820*/  LDC R2, c[0x0][0x3c0] ;  /* 0x0000f000ff027b82 */ /* 0x000e260000000800 */
[----:B------:R1:W2:Y:S08]  /*6830*/  F2I.FTZ.U32.TRUNC.NTZ R21, R20 ;  /* 0x0000001400157305 */ /* 0x0002b0000021f000 */
[----:B------:R-:W-:Y:S01]  /*6840*/  @P0 VIADD R10, R10, 0x1 ;  /* 0x000000010a0a0836 */ /* 0x000fe20000000000 */
[----:B------:R-:W-:Y:S01]  /*6850*/  ISETP.NE.AND P0, PT, R13, RZ, PT ;  /* 0x000000ff0d00720c */ /* 0x000fe20003f05270 */
[----:B-1----:R-:W-:-:S03]  /*6860*/  IMAD.MOV.U32 R20, RZ, RZ, RZ ;  /* 0x000000ffff147224 */ /* 0x002fc600078e00ff */
[----:B------:R-:W-:Y:S01]  /*6870*/  @!P2 IADD3 R10, PT, PT, -R10, RZ, RZ ;  /* 0x000000ff0a0aa210 */ /* 0x000fe20007ffe1ff */
[----:B--2---:R-:W-:-:S03]  /*6880*/  IMAD.MOV R7, RZ, RZ, -R21 ;  /* 0x000000ffff077224 */ /* 0x004fc600078e0a15 */
[----:B------:R-:W-:Y:S01]  /*6890*/  SEL R17, R19, R10, !P0 ;  /* 0x0000000a13117207 */ /* 0x000fe20004000000 */
[----:B------:R-:W-:-:S03]  /*68a0*/  IMAD R7, R7, R14, RZ ;  /* 0x0000000e07077224 */ /* 0x000fc600078e02ff */
[----:B------:R-:W-:Y:S01]  /*68b0*/  IABS R6, R17 ;  /* 0x0000001100067213 */ /* 0x000fe20000000000 */
[----:B------:R-:W-:Y:S01]  /*68c0*/  IMAD.HI.U32 R20, R21, R7, R20 ;  /* 0x0000000715147227 */ /* 0x000fe200078e0014 */
[-C--:B0-----:R-:W-:Y:S02]  /*68d0*/  IABS R18, R2.reuse ;  /* 0x0000000200127213 */ /* 0x081fe40000000000 */
[----:B------:R-:W-:Y:S01]  /*68e0*/  LOP3.LUT R27, RZ, R2, RZ, 0x33, !PT ;  /* 0x00000002ff1b7212 */ /* 0x000fe200078e33ff */
[----:B------:R-:W-:Y:S01]  /*68f0*/  IMAD.MOV.U32 R7, RZ, RZ, R6 ;  /* 0x000000ffff077224 */ /* 0x000fe200078e0006 */
[----:B------:R-:W0:Y:S03]  /*6900*/  I2F.RP R9, R18 ;  /* 0x0000001200097306 */ /* 0x000e260000209400 */
[----:B------:R-:W-:-:S04]  /*6910*/  IMAD.HI.U32 R6, R20, R7, RZ ;  /* 0x0000000714067227 */ /* 0x000fc800078e00ff */
[----:B------:R-:W-:-:S04]  /*6920*/  IMAD.MOV R8, RZ, RZ, -R6 ;  /* 0x000000ffff087224 */ /* 0x000fc800078e0a06 */
[C---:B------:R-:W-:Y:S01]  /*6930*/  IMAD R7, R14.reuse, R8, R7 ;  /* 0x000000080e077224 */ /* 0x040fe200078e0207 */
[----:B0-----:R-:W0:Y:S04]  /*6940*/  MUFU.RCP R9, R9 ;  /* 0x0000000900097308 */ /* 0x001e280000001000 */
[----:B------:R-:W-:-:S13]  /*6950*/  ISETP.GT.U32.AND P2, PT, R14, R7, PT ;  /* 0x000000070e00720c */ /* 0x000fda0003f44070 */
[----:B------:R-:W-:Y:S02]  /*6960*/  @!P2 IMAD.IADD R7, R7, 0x1, -R14 ;  /* 0x000000010707a824 */ /* 0x000fe400078e0a0e */
[----:B------:R-:W-:Y:S02]  /*6970*/  @!P2 VIADD R6, R6, 0x1 ;  /* 0x000000010606a836 */ /* 0x000fe40000000000 */
[----:B0-----:R-:W-:Y:S01]  /*6980*/  VIADD R24, R9, 0xffffffe ;  /* 0x0ffffffe09187836 */ /* 0x001fe20000000000 */
[----:B------:R-:W-:Y:S01]  /*6990*/  ISETP.GE.U32.AND P1, PT, R7, R14, PT ;  /* 0x0000000e0700720c */ /* 0x000fe20003f26070 */
[----:B------:R-:W0:Y:S01]  /*69a0*/  I2F.RP R9, R22 ;  /* 0x0000001600097306 */ /* 0x000e220000209400 */
[----:B------:R-:W-:-:S04]  /*69b0*/  LOP3.LUT R7, R17, R4, RZ, 0x3c, !PT ;  /* 0x0000000411077212 */ /* 0x000fc800078e3cff */
[----:B------:R-:W-:-:S03]  /*69c0*/  ISETP.GE.AND P3, PT, R7, RZ, PT ;  /* 0x000000ff0700720c */ /* 0x000fc60003f66270 */
[----:B------:R1:W2:Y:S04]  /*69d0*/  F2I.FTZ.U32.TRUNC.NTZ R25, R24 ;  /* 0x0000001800197305 */ /* 0x0002a8000021f000 */
[----:B------:R-:W-:Y:S02]  /*69e0*/  @P1 IADD3 R6, PT, PT, R6, 0x1, RZ ;  /* 0x0000000106061810 */ /* 0x000fe40007ffe0ff */
[----:B------:R-:W-:Y:S02]  /*69f0*/  ISETP.NE.AND P1, PT, R4, RZ, PT ;  /* 0x000000ff0400720c */ /* 0x000fe40003f25270 */
[----:B0-----:R-:W0:Y:S01]  /*6a00*/  MUFU.RCP R9, R9 ;  /* 0x0000000900097308 */ /* 0x001e220000001000 */
[----:B-1----:R-:W-:Y:S02]  /*6a10*/  IMAD.MOV.U32 R24, RZ, RZ, RZ ;  /* 0x000000ffff187224 */ /* 0x002fe400078e00ff */
[----:B------:R-:W-:-:S02]  /*6a20*/  @!P3 IMAD.MOV R6, RZ, RZ, -R6 ;  /* 0x000000ffff06b224 */ /* 0x000fc400078e0a06 */
[----:B--2---:R-:W-:-:S03]  /*6a30*/  IMAD.MOV R7, RZ, RZ, -R25 ;  /* 0x000000ffff077224 */ /* 0x004fc600078e0a19 */
[----:B------:R-:W-:Y:S01]  /*6a40*/  SEL R21, R23, R6, !P1 ;  /* 0x0000000617157207 */ /* 0x000fe20004800000 */
[----:B------:R-:W-:-:S03]  /*6a50*/  IMAD R7, R7, R18, RZ ;  /* 0x0000001207077224 */ /* 0x000fc600078e02ff */
[----:B------:R-:W-:Y:S01]  /*6a60*/  IABS R6, R21 ;  /* 0x0000001500067213 */ /* 0x000fe20000000000 */
[----:B------:R-:W-:Y:S01]  /*6a70*/  IMAD.HI.U32 R24, R25, R7, R24 ;  /* 0x0000000719187227 */ /* 0x000fe200078e0018 */
[----:B0-----:R-:W-:-:S03]  /*6a80*/  IADD3 R10, PT, PT, R9, 0xffffffe, RZ ;  /* 0x0ffffffe090a7810 */ /* 0x001fc60007ffe0ff */
        /* <DEDUP_REMOVED lines=19> */
[----:B------:R-:W-:Y:S02]  /*6bc0*/  IMAD.HI.U32 R28, R7, R9, R6 ;  /* 0x00000009071c7227 */ /* 0x000fe400078e0006 */
[----:B------:R-:W0:Y:S02]  /*6bd0*/  I2F.RP R9, R15 ;  /* 0x0000000f00097306 */ /* 0x000e240000209400 */
[----:B------:R-:W-:-:S04]  /*6be0*/  IMAD.MOV.U32 R7, RZ, RZ, R8 ;  /* 0x000000ffff077224 */ /* 0x000fc800078e0008 */
        /* <DEDUP_REMOVED lines=10> */
[----:B------:R-:W-:Y:S01]  /*6c90*/  ISETP.NE.AND P4, PT, R16, RZ, PT ;  /* 0x000000ff1000720c */ /* 0x000fe20003f85270 */
[----:B------:R-:W0:Y:S01]  /*6ca0*/  F2I.FTZ.U32.TRUNC.NTZ R11, R10 ;  /* 0x0000000a000b7305 */ /* 0x000e22000021f000 */
[----:B------:R-:W-:Y:S02]  /*6cb0*/  ISETP.GE.U32.AND P3, PT, R7, R22, PT ;  /* 0x000000160700720c */ /* 0x000fe40003f66070 */
[----:B------:R-:W1:Y:S11]  /*6cc0*/  LDC.64 R6, c[0x0][0x410] ;  /* 0x00010400ff067b82 */ /* 0x000e760000000a00 */
[----:B------:R-:W-:Y:S01]  /*6cd0*/  @P3 VIADD R8, R8, 0x1 ;  /* 0x0000000108083836 */ /* 0x000fe20000000000 */
[----:B0-----:R-:W-:-:S03]  /*6ce0*/  IADD3 R32, PT, PT, RZ, -R11, RZ ;  /* 0x8000000bff207210 */ /* 0x001fc60007ffe0ff */
[----:B------:R-:W-:-:S05]  /*6cf0*/  @!P5 IMAD.MOV R8, RZ, RZ, -R8 ;  /* 0x000000ffff08d224 */ /* 0x000fca00078e0a08 */
[----:B------:R-:W-:-:S05]  /*6d00*/  SEL R30, R26, R8, !P4 ;  /* 0x000000081a1e7207 */ /* 0x000fca0006000000 */
[----:B------:R-:W-:-:S04]  /*6d10*/  IMAD.MOV R29, RZ, RZ, -R30 ;  /* 0x000000ffff1d7224 */ /* 0x000fc800078e0a1e */
[----:B------:R-:W-:-:S04]  /*6d20*/  IMAD R29, R16, R29, R25 ;  /* 0x0000001d101d7224 */ /* 0x000fc800078e0219 */
[----:B-1----:R-:W-:-:S06]  /*6d30*/  IMAD.WIDE R8, R29, 0x8, R6 ;  /* 0x000000081d087825 */ /* 0x002fcc00078e0206 */
[----:B------:R-:W2:Y:S01]  /*6d40*/  LDG.E.64 R8, desc[UR8][R8.64] ;  /* 0x0000000808087981 */ /* 0x000ea2000c1e1b00 */
[----:B------:R-:W-:Y:S01]  /*6d50*/  IMAD R31, R32, R15, RZ ;  /* 0x0000000f201f7224 */ /* 0x000fe200078e02ff */
[----:B------:R-:W-:Y:S01]  /*6d60*/  IADD3 R12, P3, PT, R5, R0, RZ ;  /* 0x00000000050c7210 */ /* 0x000fe20007f7e0ff */
[----:B------:R-:W-:Y:S02]  /*6d70*/  IMAD.MOV.U32 R10, RZ, RZ, RZ ;  /* 0x000000ffff0a7224 */ /* 0x000fe400078e00ff */
[----:B------:R-:W-:Y:S01]  /*6d80*/  IMAD.MOV R25, RZ, RZ, -R25 ;  /* 0x000000ffff197224 */ /* 0x000fe200078e0a19 */
[----:B------:R-:W-:Y:S01]  /*6d90*/  IABS R32, R12 ;  /* 0x0000000c00207213 */ /* 0x000fe20000000000 */
[----:B------:R-:W-:-:S04]  /*6da0*/  IMAD.HI.U32 R10, R11, R31, R10 ;  /* 0x0000001f0b0a7227 */ /* 0x000fc800078e000a */
[----:B------:R-:W-:Y:S02]  /*6db0*/  IMAD R30, R30, UR4, RZ ;  /* 0x000000041e1e7c24 */ /* 0x000fe4000f8e02ff */
[----:B------:R-:W-:-:S04]  /*6dc0*/  IMAD.HI.U32 R31, R10, R32, RZ ;  /* 0x000000200a1f7227 */ /* 0x000fc800078e00ff */
[----:B------:R-:W-:Y:S02]  /*6dd0*/  IMAD.MOV R11, RZ, RZ, -R31 ;  /* 0x000000ffff0b7224 */ /* 0x000fe400078e0a1f */
[----:B------:R-:W-:Y:S02]  /*6de0*/  IMAD R29, R29, UR12, RZ ;  /* 0x0000000c1d1d7c24 */ /* 0x000fe4000f8e02ff */
[----:B------:R-:W-:Y:S02]  /*6df0*/  IMAD R32, R15, R11, R32 ;  /* 0x0000000b0f207224 */ /* 0x000fe400078e0220 */
[----:B------:R-:W-:-:S05]  /*6e00*/  IMAD.MOV.U32 R11, RZ, RZ, R15 ;  /* 0x000000ffff0b7224 */ /* 0x000fca00078e000f */
[----:B------:R-:W-:-:S13]  /*6e10*/  ISETP.GT.U32.AND P6, PT, R11, R32, PT ;  /* 0x000000200b00720c */ /* 0x000fda0003fc4070 */
[----:B------:R-:W-:Y:S01]  /*6e20*/  @!P6 IMAD.IADD R32, R32, 0x1, -R15 ;  /* 0x000000012020e824 */ /* 0x000fe200078e0a0f */
[----:B------:R-:W-:Y:S01]  /*6e30*/  LOP3.LUT R15, R12, R13, RZ, 0x3c, !PT ;  /* 0x0000000d0c0f7212 */ /* 0x000fe200078e3cff */
[----:B------:R-:W-:-:S03]  /*6e40*/  @!P6 VIADD R31, R31, 0x1 ;  /* 0x000000011f1fe836 */ /* 0x000fc60000000000 */
[----:B------:R-:W-:Y:S02]  /*6e50*/  ISETP.GE.U32.AND P5, PT, R32, R11, PT ;  /* 0x0000000b2000720c */ /* 0x000fe40003fa6070 */
[----:B------:R-:W-:-:S11]  /*6e60*/  ISETP.GE.AND P6, PT, R15, RZ, PT ;  /* 0x000000ff0f00720c */ /* 0x000fd60003fc6270 */
[----:B------:R-:W-:-:S05]  /*6e70*/  @P5 VIADD R31, R31, 0x1 ;  /* 0x000000011f1f5836 */ /* 0x000fca0000000000 */
[----:B------:R-:W-:-:S04]  /*6e80*/  @!P6 IADD3 R31, PT, PT, -R31, RZ, RZ ;  /* 0x000000ff1f1fe210 */ /* 0x000fc80007ffe1ff */
        /* <DEDUP_REMOVED lines=17> */
[----:B------:R-:W-:Y:S01]  /*6fa0*/  IMAD R15, R18, R14, R15 ;  /* 0x0000000e120f7224 */ /* 0x000fe200078e020f */
[----:B------:R-:W-:-:S04]  /*6fb0*/  LOP3.LUT R14, R23, R2, RZ, 0x3c, !PT ;  /* 0x00000002170e7212 */ /* 0x000fc800078e3cff */
[----:B------:R-:W-:Y:S02]  /*6fc0*/  ISETP.GT.U32.AND P1, PT, R18, R15, PT ;  /* 0x0000000f1200720c */ /* 0x000fe40003f24070 */
[----:B------:R-:W-:-:S11]  /*6fd0*/  ISETP.GE.AND P5, PT, R14, RZ, PT ;  /* 0x000000ff0e00720c */ /* 0x000fd60003fa6270 */
[----:B------:R-:W-:Y:S01]  /*6fe0*/  @!P1 IADD3 R15, PT, PT, R15, -R18, RZ ;  /* 0x800000120f0f9210 */ /* 0x000fe20007ffe0ff */
[----:B------:R-:W-:-:S03]  /*6ff0*/  @!P1 VIADD R24, R24, 0x1 ;  /* 0x0000000118189836 */ /* 0x000fc60000000000 */
[----:B------:R-:W-:-:S13]  /*7000*/  ISETP.GE.U32.AND P0, PT, R15, R18, PT ;  /* 0x000000120f00720c */ /* 0x000fda0003f06070 */
[----:B------:R-:W-:-:S04]  /*7010*/  @P0 VIADD R24, R24, 0x1 ;  /* 0x0000000118180836 */ /* 0x000fc80000000000 */
        /* <DEDUP_REMOVED lines=16> */
[----:B------:R-:W-:Y:S02]  /*7120*/  ISETP.GE.U32.AND P0, PT, R15, R22, PT ;  /* 0x000000160f00720c */ /* 0x000fe40003f06070 */
[----:B------:R-:W-:-:S05]  /*7130*/  IADD3 R15, PT, PT, -R21, RZ, RZ ;  /* 0x000000ff150f7210 */ /* 0x000fca0007ffe1ff */
[----:B------:R-:W-:Y:S01]  /*7140*/  IMAD R15, R4, R15, R17 ;  /* 0x0000000f040f7224 */ /* 0x000fe200078e0211 */
[----:B------:R-:W-:-:S03]  /*7150*/  SHF.R.S32.HI R17, RZ, 0x1f, R14 ;  /* 0x0000001fff117819 */ /* 0x000fc6000001140e */
[----:B------:R-:W-:Y:S02]  /*7160*/  IMAD R15, R15, UR14, RZ ;  /* 0x0000000e0f0f7c24 */ /* 0x000fe4000f8e02ff */
        /* <DEDUP_REMOVED lines=16> */
[----:B--2---:R-:W0:Y:S04]  /*7270*/  DADD R8, RZ, R8 ;  /* 0x00000000ff087229 */ /* 0x004e280000000008 */
[----:B0-----:R0:W-:Y:S04]  /*7280*/  STG.E.64 desc[UR8][R14.64], R8 ;  /* 0x000000080e007986 */ /* 0x0011e8000c101b08 */
[----:B------:R-:W2:Y:S01]  /*7290*/  LDG.E.64 R6, desc[UR8][R6.64] ;  /* 0x0000000806067981 */ /* 0x000ea2000c1e1b00 */
[----:B------:R-:W-:Y:S01]  /*72a0*/  IMAD.MOV R0, RZ, RZ, -R19 ;  /* 0x000000ffff007224 */ /* 0x000fe200078e0a13 */
[----:B------:R-:W-:Y:S01]  /*72b0*/  IADD3 R16, PT, PT, -R23, RZ, RZ ;  /* 0x000000ff17107210 */ /* 0x000fe20007ffe1ff */
[----:B------:R-:W-:-:S02]  /*72c0*/  IMAD.MOV R27, RZ, RZ, -R27 ;  /* 0x000000ffff1b7224 */ /* 0x000fc400078e0a1b */
[----:B------:R-:W-:Y:S02]  /*72d0*/  IMAD R0, R13, R0, R12 ;  /* 0x000000000d007224 */ /* 0x000fe400078e020c */
        /* <DEDUP_REMOVED lines=18> */
[----:B------:R-:W-:Y:S02]  /*7400*/  LEA.HI.X R9, R0, UR7, R17, 0x3, P0 ;  /* 0x0000000700097c11 */ /* 0x000fe400080f1c11 */
[----:B------:R-:W-:-:S05]  /*7410*/  IADD3 R0, P0, PT, R5, R12, RZ ;  /* 0x0000000c05007210 */ /* 0x000fca0007f1e0ff */
[----:B------:R-:W-:Y:S01]  /*7420*/  IMAD.X R3, RZ, RZ, R3, P0 ;  /* 0x000000ffff037224 */ /* 0x000fe200000e0603 */
[----:B------:R-:W-:-:S04]  /*7430*/  ISETP.GE.U32.AND P0, PT, R0, UR5, PT ;  /* 0x0000000500007c0c */ /* 0x000fc8000bf06070 */
[----:B------:R-:W-:Y:S01]  /*7440*/  ISETP.GE.AND.EX P0, PT, R3, UR10, PT, P0 ;  /* 0x0000000a03007c0c */ /* 0x000fe2000bf06300 */
[----:B--2---:R-:W0:Y:S02]  /*7450*/  DADD R6, RZ, R6 ;  /* 0x00000000ff067229 */ /* 0x004e240000000006 */
[----:B0-----:R0:W-:Y:S10]  /*7460*/  STG.E.64 desc[UR8][R8.64], R6 ;  /* 0x0000000608007986 */ /* 0x0011f4000c101b08 */
[----:B------:R-:W-:Y:S05]  /*7470*/  @!P0 BRA `(.L_x_780) ;  /* 0xfffffff000908947 */ /* 0x000fea000383ffff */
[----:B------:R-:W-:Y:S05]  /*7480*/  EXIT ;  /* 0x000000000000794d */ /* 0x000fea0003800000 */
        .weak           $__internal_26_$__cuda_sm20_div_u64
        .type           $__internal_26_$__cuda_sm20_div_u64,@function
        .size           $__internal_26_$__cuda_sm20_div_u64,(.L_x_887 - $__internal_26_$__cuda_sm20_div_u64)
$__internal_26_$__cuda_sm20_div_u64:
        /* <DEDUP_REMOVED lines=13> */
[----:B------:R-:W-:-:S03]  /*7560*/  IMAD.HI.U32 R12, R8, R17, RZ ;  /* 0x00000011080c7227 */ /* 0x000fc600078e00ff */
[----:B------:R-:W-:Y:S01]  /*7570*/  IADD3.X R19, PT, PT, RZ, ~R13, RZ, P0, !PT ;  /* 0x8000000dff137210 */ /* 0x000fe200007fe4ff */
[----:B------:R-:W-:-:S04]  /*7580*/  IMAD.MOV.U32 R13, RZ, RZ, R8 ;  /* 0x000000ffff0d7224 */ /* 0x000fc800078e0008 */
        /* <DEDUP_REMOVED lines=31> */
[----:B------:R-:W-:-:S03]  /*7780*/  IADD3 R14, P1, PT, -R8, R10, RZ ;  /* 0x0000000a080e7210 */ /* 0x000fc60007f3e1ff */
[-C--:B------:R-:W-:Y:S01]  /*7790*/  IMAD R8, R12, R5.reuse, R9 ;  /* 0x000000050c087224 */ /* 0x080fe200078e0209 */
[----:B------:R-:W-:-:S03]  /*77a0*/  ISETP.GE.U32.AND P0, PT, R14, R5, PT ;  /* 0x000000050e00720c */ /* 0x000fc60003f06070 */
[----:B------:R-:W-:Y:S01]  /*77b0*/  IMAD.X R16, R11, 0x1, ~R8, P1 ;  /* 0x000000010b107824 */ /* 0x000fe200008e0e08 */
[----:B------:R-:W-:Y:S02]  /*77c0*/  IADD3 R8, P2, PT, R13, 0x1, RZ ;  /* 0x000000010d087810 */ /* 0x000fe40007f5e0ff */
[-C--:B------:R-:W-:Y:S02]  /*77d0*/  IADD3 R10, P1, PT, -R5, R14.reuse, RZ ;  /* 0x0000000e050a7210 */ /* 0x080fe40007f3e1ff */
[C---:B------:R-:W-:Y:S01]  /*77e0*/  ISETP.GE.U32.AND.EX P0, PT, R16.reuse, UR4, PT, P0 ;  /* 0x0000000410007c0c */ /* 0x040fe2000bf06100 */
[----:B------:R-:W-:Y:S01]  /*77f0*/  IMAD.X R9, RZ, RZ, R12, P2 ;  /* 0x000000ffff097224 */ /* 0x000fe200010e060c */
[----:B------:R-:W-:Y:S02]  /*7800*/  IADD3.X R11, PT, PT, R16, ~UR4, RZ, P1, !PT ;  /* 0x80000004100b7c10 */ /* 0x000fe40008ffe4ff */
[----:B------:R-:W-:Y:S02]  /*7810*/  SEL R10, R10, R14, P0 ;  /* 0x0000000e0a0a7207 */ /* 0x000fe40000000000 */
[----:B------:R-:W-:-:S02]  /*7820*/  SEL R13, R8, R13, P0 ;  /* 0x0000000d080d7207 */ /* 0x000fc40000000000 */
[----:B------:R-:W-:Y:S02]  /*7830*/  SEL R8, R11, R16, P0 ;  /* 0x000000100b087207 */ /* 0x000fe40000000000 */
[----:B------:R-:W-:Y:S01]  /*7840*/  SEL R12, R9, R12, P0 ;  /* 0x0000000c090c7207 */ /* 0x000fe20000000000 */
[----:B------:R-:W-:Y:S01]  /*7850*/  IMAD.MOV.U32 R9, RZ, RZ, 0x0 ;  /* 0x00000000ff097424 */ /* 0x000fe200078e00ff */
[----:B------:R-:W-:Y:S02]  /*7860*/  ISETP.GE.U32.AND P0, PT, R10, R5, PT ;  /* 0x000000050a00720c */ /* 0x000fe40003f06070 */
[----:B------:R-:W-:Y:S02]  /*7870*/  IADD3 R10, P2, PT, R13, 0x1, RZ ;  /* 0x000000010d0a7810 */ /* 0x000fe40007f5e0ff */
[----:B------:R-:W-:Y:S02]  /*7880*/  ISETP.NE.U32.AND P1, PT, R5, RZ, PT ;  /* 0x000000ff0500720c */ /* 0x000fe40003f25070 */
[----:B------:R-:W-:Y:S01]  /*7890*/  ISETP.GE.U32.AND.EX P0, PT, R8, UR4, PT, P0 ;  /* 0x0000000408007c0c */ /* 0x000fe2000bf06100 */
[----:B------:R-:W-:Y:S01]  /*78a0*/  IMAD.X R11, RZ, RZ, R12, P2 ;  /* 0x000000ffff0b7224 */ /* 0x000fe200010e060c */
[----:B------:R-:W-:Y:S01]  /*78b0*/  ISETP.NE.AND.EX P1, PT, RZ, UR4, PT, P1 ;  /* 0x00000004ff007c0c */ /* 0x000fe2000bf25310 */
[----:B------:R-:W-:Y:S01]  /*78c0*/  IMAD.MOV.U32 R8, RZ, RZ, R6 ;  /* 0x000000ffff087224 */ /* 0x000fe200078e0006 */
[----:B------:R-:W-:-:S02]  /*78d0*/  SEL R10, R10, R13, P0 ;  /* 0x0000000d0a0a7207 */ /* 0x000fc40000000000 */
[----:B------:R-:W-:Y:S02]  /*78e0*/  SEL R11, R11, R12, P0 ;  /* 0x0000000c0b0b7207 */ /* 0x000fe40000000000 */
[----:B------:R-:W-:Y:S02]  /*78f0*/  SEL R10, R10, 0xffffffff, P1 ;  /* 0xffffffff0a0a7807 */ /* 0x000fe40000800000 */
[----:B------:R-:W-:Y:S01]  /*7900*/  SEL R11, R11, 0xffffffff, P1 ;  /* 0xffffffff0b0b7807 */ /* 0x000fe20000800000 */
[----:B------:R-:W-:Y:S06]  /*7910*/  RET.REL.NODEC R8 `(_ZN2at6native51_GLOBAL__N__11011a27_18_DepthwiseConv3d_cu_35e0c7b528conv_depthwise3d_cuda_kernelIddLin1ELin1ELin1ELin1ELin1ELin1EEEvNS_27GenericPackedTensorAccessorIKT_Lm5ENS_16DefaultPtrTraitsEiEENS3_IS4_Lm5ES6_iEES7_PS5_iiiiiiiii) ;  /* 0xffffff8408b87950 */ /* 0x000fec0003c3ffff */
.L_x_781:
        /* <DEDUP_REMOVED lines=14> */
.L_x_887:


//--------------------- .text._ZN2at6native51_GLOBAL__N__11011a27_18_DepthwiseConv3d_cu_35e0c7b528conv_depthwise3d_cuda_kernelIddLin1ELin1ELin1ELi1ELi1ELi1EEEvNS_27GenericPackedTensorAccessorIKT_Lm5ENS_16DefaultPtrTraitsEiEENS3_IS4_Lm5ES6_iEES7_PS5_iiiiiiiii --------------------------
	.section	.text._ZN2at6native51_GLOBAL__N__11011a27_18_DepthwiseConv3d_cu_35e0c7b528conv_depthwise3d_cuda_kernelIddLin1ELin1ELin1ELi1ELi1ELi1EEEvNS_27GenericPackedTensorAccessorIKT_Lm5ENS_16DefaultPtrTraitsEiEENS3_IS4_Lm5ES6_iEES7_PS5_iiiiiiiii,"ax",@progbits
	.align	128
.text._ZN2at6native51_GLOBAL__N__11011a27_18_DepthwiseConv3d_cu_35e0c7b528conv_depthwise3d_cuda_kernelIddLin1ELin1ELin1ELi1ELi1ELi1EEEvNS_27GenericPackedTensorAccessorIKT_Lm5ENS_16DefaultPtrTraitsEiEENS3_IS4_Lm5ES6_iEES7_PS5_iiiiiiiii:
        .type           _ZN2at6native51_GLOBAL__N__11011a27_18_DepthwiseConv3d_cu_35e0c7b528conv_depthwise3d_cuda_kernelIddLin1ELin1ELin1ELi1ELi1ELi1EEEvNS_27GenericPackedTensorAccessorIKT_Lm5ENS_16DefaultPtrTraitsEiEENS3_IS4_Lm5ES6_iEES7_PS5_iiiiiiiii,@function
        .size           _ZN2at6native51_GLOBAL__N__11011a27_18_DepthwiseConv3d_cu_35e0c7b528conv_depthwise3d_cuda_kernelIddLin1ELin1ELin1ELi1ELi1ELi1EEEvNS_27GenericPackedTensorAccessorIKT_Lm5ENS_16DefaultPtrTraitsEiEENS3_IS4_Lm5ES6_iEES7_PS5_iiiiiiiii,(.L_x_889 - _ZN2at6native51_GLOBAL__N__11011a27_18_DepthwiseConv3d_cu_35e0c7b528conv_depthwise3d_cuda_kernelIddLin1ELin1ELin1ELi1ELi1ELi1EEEvNS_27GenericPackedTensorAccessorIKT_Lm5ENS_16DefaultPtrTraitsEiEENS3_IS4_Lm5ES6_iEES7_PS5_iiiiiiiii)
        .other          _ZN2at6native51_GLOBAL__N__11011a27_18_DepthwiseConv3d_cu_35e0c7b528conv_depthwise3d_cuda_kernelIddLin1ELin1ELin1ELi1ELi1ELi1EEEvNS_27GenericPackedTensorAccessorIKT_Lm5ENS_16DefaultPtrTraitsEiEENS3_IS4_Lm5ES6_iEES7_PS5_iiiiiiiii,@"STO_CUDA_ENTRY STV_DEFAULT"
_ZN2at6native51_GLOBAL__N__11011a27_18_DepthwiseConv3d_cu_35e0c7b528conv_depthwise3d_cuda_kernelIddLin1ELin1ELin1ELi1ELi1ELi1EEEvNS_27GenericPackedTensorAccessorIKT_Lm5ENS_16DefaultPtrTraitsEiEENS3_IS4_Lm5ES6_iEES7_PS5_iiiiiiiii:
        /* <DEDUP_REMOVED lines=27> */
[----:B-1----:R-:W-:Y:S02]  /*01b0*/  ULOP3.LUT UR4, UR5, 0x7, URZ, 0xc0, !UPT ;  /* 0x0000000705047892 */ /* 0x002fe4000f8ec0ff */
[----:B------:R-:W-:-:S02]  /*01c0*/  ULOP3.LUT UR6, UR5, 0x7ffffff8, URZ, 0xc0, !UPT ;  /* 0x7ffffff805067892 */ /* 0x000fc4000f8ec0ff */
[----:B------:R-:W-:Y:S01]  /*01d0*/  UIADD3 UR4, UPT, UPT, UR4, -0x1, URZ ;  /* 0xffffffff04047890 */ /* 0x000fe2000fffe0ff */
[----:B0-----:R-:W-:Y:S01]  /*01e0*/  IABS R5, R6 ;  /* 0x0000000600057213 */ /* 0x001fe20000000000 */
[----:B------:R-:W-:Y:S02]  /*01f0*/  ULOP3.LUT UR7, UR5, 0x3, URZ, 0xc0, !UPT ;  /* 0x0000000305077892 */ /* 0x000fe4000f8ec0ff */
[----:B------:R-:W-:Y:S01]  /*0200*/  ULOP3.LUT UP1, URZ, UR5, 0x7, URZ, 0xc0, !UPT ;  /* 0x0000000705ff7892 */ /* 0x000fe2000f82c0ff */
        /* <DEDUP_REMOVED lines=8> */
[----:B--2---:R-:W-:-:S03]  /*0290*/  IABS R2, R13 ;  /* 0x0000000d00027213 */ /* 0x004fc60000000000 */
        /* <DEDUP_REMOVED lines=14> */
.L_x_792:
[----:B------:R-:W0:Y:S01]  /*0380*/  LDC R5, c[0x0][0x3c8] ;  /* 0x0000f200ff057b82 */ /* 0x000e220000000800 */
[----:B------:R-:W1:Y:S01]  /*0390*/  LDCU UR10, c[0x0][0x3f8] ;  /* 0x00007f00ff0a77ac */ /* 0x000e620008000800 */
[----:B------:R-:W2:Y:S06]  /*03a0*/  LDCU.64 UR4, c[0x0][0x418] ;  /* 0x00008300ff0477ac */ /* 0x000eac0008000a00 */
[----:B------:R-:W3:Y:S08]  /*03b0*/  LDC R6, c[0x0][0x3c4] ;  /* 0x0000f100ff067b82 */ /* 0x000ef00000000800 */
[----:B------:R-:W2:Y:S01]  /*03c0*/  LDC.64 R22, c[0x0][0x420] ;  /* 0x00010800ff167b82 */ /* 0x000ea20000000a00 */
[----:B-1----:R-:W-:Y:S01]  /*03d0*/  UISETP.GE.AND UP2, UPT, UR10, 0x1, UPT ;  /* 0x000000010a00788c */ /* 0x002fe2000bf46270 */
[----:B0-----:R-:W-:-:S04]  /*03e0*/  IABS R13, R5 ;  /* 0x00000005000d7213 */ /* 0x001fc80000000000 */
[----:B------:R-:W0:Y:S01]  /*03f0*/  I2F.RP R2, R13 ;  /* 0x0000000d00027306 */ /* 0x000e220000209400 */
[----:B---3--:R-:W-:-:S07]  /*0400*/  IABS R12, R6 ;  /* 0x00000006000c7213 */ /* 0x008fce0000000000 */
[----:B0-----:R-:W0:Y:S02]  /*0410*/  MUFU.RCP R2, R2 ;  /* 0x0000000200027308 */ /* 0x001e240000001000 */
[----:B0-----:R-:W-:Y:S02]  /*0420*/  IADD3 R8, PT, PT, R2, 0xffffffe, RZ ;  /* 0x0ffffffe02087810 */ /* 0x001fe40007ffe0ff */
[----:B------:R-:W-:-:S04]  /*0430*/  IABS R2, R4 ;  /* 0x0000000400027213 */ /* 0x000fc80000000000 */
[----:B------:R0:W1:Y:S02]  /*0440*/  F2I.FTZ.U32.TRUNC.NTZ R9, R8 ;  /* 0x0000000800097305 */ /* 0x000064000021f000 */
[----:B0-----:R-:W-:Y:S02]  /*0450*/  IMAD.MOV.U32 R8, RZ, RZ, RZ ;  /* 0x000000ffff087224 */ /* 0x001fe400078e00ff */
[----:B-1----:R-:W-:-:S04]  /*0460*/  IMAD.MOV R10, RZ, RZ, -R9 ;  /* 0x000000ffff0a7224 */ /* 0x002fc800078e0a09 */
[----:B------:R-:W-:Y:S02]  /*0470*/  IMAD R11, R10, R13, RZ ;  /* 0x0000000d0a0b7224 */ /* 0x000fe400078e02ff */
[----:B------:R-:W-:Y:S02]  /*0480*/  IMAD.MOV.U32 R10, RZ, RZ, R12 ;  /* 0x000000ffff0a7224 */ /* 0x000fe400078e000c */
[----:B------:R-:W-:Y:S02]  /*0490*/  IMAD.HI.U32 R9, R9, R11, R8 ;  /* 0x0000000b09097227 */ /* 0x000fe400078e0008 */
[----:B------:R-:W0:Y:S04]  /*04a0*/  I2F.RP R11, R10 ;  /* 0x0000000a000b7306 */ /* 0x000e280000209400 */
[----:B------:R-:W-:-:S04]  /*04b0*/  IMAD.HI.U32 R9, R9, R2, RZ ;  /* 0x0000000209097227 */ /* 0x000fc800078e00ff */
[----:B------:R-:W-:-:S04]  /*04c0*/  IMAD.MOV R8, RZ, RZ, -R9 ;  /* 0x000000ffff087224 */ /* 0x000fc800078e0a09 */
[C---:B------:R-:W-:Y:S02]  /*04d0*/  IMAD R2, R13.reuse, R8, R2 ;  /* 0x000000080d027224 */ /* 0x040fe400078e0202 */
[----:B------:R-:W1:Y:S01]  /*04e0*/  LDC R8, c[0x0][0x3c0] ;  /* 0x0000f000ff087b82 */ /* 0x000e620000000800 */
        /* <DEDUP_REMOVED lines=9> */
[----:B------:R-:W-:-:S02]  /*0580*/  ISETP.GE.AND P2, PT, R2, RZ, PT ;  /* 0x000000ff0200720c */ /* 0x000fc40003f46270 */
[----:B-1----:R-:W-:Y:S01]  /*0590*/  IABS R2, R8 ;  /* 0x0000000800027213 */ /* 0x002fe20000000000 */
[----:B0-----:R-:W-:-:S04]  /*05a0*/  HFMA2 R12, -RZ, RZ, 0, 0 ;  /* 0x00000000ff0c7431 */ /* 0x001fc800000001ff */
[----:B------:R-:W-:Y:S02]  /*05b0*/  @P0 VIADD R9, R9, 0x1 ;  /* 0x0000000109090836 */ /* 0x000fe40000000000 */
[----:B---3--:R-:W-:-:S04]  /*05c0*/  IMAD.MOV R11, RZ, RZ, -R13 ;  /* 0x000000ffff0b7224 */ /* 0x008fc800078e0a0d */
        /* <DEDUP_REMOVED lines=19> */
[----:B------:R-:W0:Y:S01]  /*0700*/  F2I.FTZ.U32.TRUNC.NTZ R11, R15 ;  /* 0x0000000f000b7305 */ /* 0x000e22000021f000 */
[----:B-1----:R-:W-:Y:S02]  /*0710*/  IABS R14, R12 ;  /* 0x0000000c000e7213 */ /* 0x002fe40000000000 */
        /* <DEDUP_REMOVED lines=20> */
[----:B------:R-:W-:Y:S01]  /*0860*/  ISETP.GE.U32.AND P0, PT, R11, R2, PT ;  /* 0x000000020b00720c */ /* 0x000fe20003f06070 */
[----:B------:R-:W-:Y:S01]  /*0870*/  IMAD.MOV R16, RZ, RZ, -R13 ;  /* 0x000000ffff107224 */ /* 0x000fe200078e0a0d */
[----:B------:R-:W-:Y:S01]  /*0880*/  LOP3.LUT R2, R13, R8, RZ, 0x3c, !PT ;  /* 0x000000080d027212 */ /* 0x000fe200078e3cff */
[----:B------:R0:W1:Y:S02]  /*0890*/  F2I.FTZ.U32.TRUNC.NTZ R11, R10 ;  /* 0x0000000a000b7305 */ /* 0x000064000021f000 */
[----:B------:R-:W-:Y:S01]  /*08a0*/  IMAD R6, R6, R16, R9 ;  /* 0x0000001006067224 */ /* 0x000fe200078e0209 */
[----:B------:R-:W-:Y:S01]  /*08b0*/  ISETP.GE.AND P2, PT, R2, RZ, PT ;  /* 0x000000ff0200720c */ /* 0x000fe20003f46270 */
[----:B0-----:R-:W-:-:S06]  /*08c0*/  IMAD.MOV.U32 R10, RZ, RZ, RZ ;  /* 0x000000ffff0a7224 */ /* 0x001fcc00078e00ff */
[----:B------:R-:W-:Y:S02]  /*08d0*/  @P0 VIADD R15, R15, 0x1 ;  /* 0x000000010f0f0836 */ /* 0x000fe40000000000 */
[----:B-1----:R-:W-:-:S04]  /*08e0*/  IMAD.MOV R17, RZ, RZ, -R11 ;  /* 0x000000ffff117224 */ /* 0x002fc800078e0a0b */
        /* <DEDUP_REMOVED lines=8> */
[----:B------:R-:W-:Y:S02]  /*0970*/  IMAD.MOV R10, RZ, RZ, -R2 ;  /* 0x000000ffff0a7224 */ /* 0x000fe400078e0a02 */
[----:B------:R-:W-:Y:S02]  /*0980*/  IMAD R8, R8, R17, R13 ;  /* 0x0000001108087224 */ /* 0x000fe400078e020d */
[----:B------:R-:W-:Y:S01]  /*0990*/  IMAD R11, R14, R10, R11 ;  /* 0x0000000a0e0b7224 */ /* 0x000fe200078e020b */
[----:B------:R-:W-:Y:S01]  /*09a0*/  LOP3.LUT R10, R15, R12, RZ, 0x3c, !PT ;  /* 0x0000000c0f0a7212 */ /* 0x000fe200078e3cff */
[----:B--2---:R-:W-:-:S03]  /*09b0*/  IMAD R23, R8, UR4, -R23 ;  /* 0x0000000408177c24 */ /* 0x004fc6000f8e0a17 */
[----:B------:R-:W-:Y:S02]  /*09c0*/  ISETP.GT.U32.AND P1, PT, R14, R11, PT ;  /* 0x0000000b0e00720c */ /* 0x000fe40003f24070 */
[----:B------:R-:W-:-:S11]  /*09d0*/  ISETP.GE.AND P2, PT, R10, RZ, PT ;  /* 0x000000ff0a00720c */ /* 0x000fd60003f46270 */
[----:B------:R-:W-:Y:S01]  /*09e0*/  @!P1 IMAD.IADD R11, R11, 0x1, -R14 ;  /* 0x000000010b0b9824 */ /* 0x000fe200078e0a0e */
[----:B------:R-:W-:Y:S02]  /*09f0*/  @!P1 IADD3 R2, PT, PT, R2, 0x1, RZ ;  /* 0x0000000102029810 */ /* 0x000fe40007ffe0ff */
[----:B------:R-:W-:Y:S02]  /*0a00*/  ISETP.NE.AND P1, PT, R12, RZ, PT ;  /* 0x000000ff0c00720c */ /* 0x000fe40003f25270 */
[----:B------:R-:W-:Y:S01]  /*0a10*/  ISETP.GE.U32.AND P0, PT, R11, R14, PT ;  /* 0x0000000e0b00720c */ /* 0x000fe20003f06070 */
[----:B------:R-:W-:Y:S01]  /*0a20*/  IMAD.MOV R14, RZ, RZ, -R9 ;  /* 0x000000ffff0e7224 */ /* 0x000fe200078e0a09 */
[----:B------:R-:W0:Y:S03]  /*0a30*/  LDC.64 R10, c[0x0][0x428] ;  /* 0x00010a00ff0a7b82 */ /* 0x000e260000000a00 */
[----:B------:R-:W-:-:S08]  /*0a40*/  IMAD R5, R5, R14, R4 ;  /* 0x0000000e05057224 */ /* 0x000fd000078e0204 */
[----:B------:R-:W-:-:S04]  /*0a50*/  @P0 VIADD R2, R2, 0x1 ;  /* 0x0000000102020836 */ /* 0x000fc80000000000 */
[----:B------:R-:W-:Y:S01]  /*0a60*/  @!P2 IMAD.MOV R2, RZ, RZ, -R2 ;  /* 0x000000ffff02a224 */ /* 0x000fe200078e0a02 */
[----:B------:R-:W-:-:S05]  /*0a70*/  @!P1 LOP3.LUT R2, RZ, R12, RZ, 0x33, !PT ;  /* 0x0000000cff029212 */ /* 0x000fca00078e33ff */
[----:B------:R-:W-:Y:S02]  /*0a80*/  IMAD.MOV R18, RZ, RZ, -R2 ;  /* 0x000000ffff127224 */ /* 0x000fe400078e0a02 */
[----:B0-----:R-:W-:Y:S02]  /*0a90*/  IMAD R22, R5, R22, -R11 ;  /* 0x0000001605167224 */ /* 0x001fe400078e0a0b */
[----:B------:R-:W-:Y:S02]  /*0aa0*/  IMAD R9, R12, R18, R15 ;  /* 0x000000120c097224 */ /* 0x000fe400078e020f */
[----:B------:R-:W-:Y:S01]  /*0ab0*/  IMAD R12, R6, UR5, -R10 ;  /* 0x00000005060c7c24 */ /* 0x000fe2000f8e0a0a */
[----:B------:R-:W-:Y:S01]  /*0ac0*/  CS2R R10, SRZ ;  /* 0x00000000000a7805 */ /* 0x000fe2000001ff00 */
        /* <DEDUP_REMOVED lines=17> */
[----:B------:R-:W-:-:S04]  /*0be0*/  IMAD R15, R15, R14, RZ ;  /* 0x0000000e0f0f7224 */ /* 0x000fc800078e02ff */
[----:B------:R-:W-:-:S06]  /*0bf0*/  IMAD.HI.U32 R11, R11, R15, R10 ;  /* 0x0000000f0b0b7227 */ /* 0x000fcc00078e000a */
[----:B------:R-:W-:-:S04]  /*0c00*/  IMAD.HI.U32 R10, R11, R16, RZ ;  /* 0x000000100b0a7227 */ /* 0x000fc800078e00ff */
[----:B------:R-:W-:Y:S02]  /*0c10*/  IMAD R11, R10, R13, R16 ;  /* 0x0000000d0a0b7224 */ /* 0x000fe400078e0210 */
[----:B---3--:R-:W-:-:S03]  /*0c20*/  IMAD R16, R2, UR11, RZ ;  /* 0x0000000b02107c24 */ /* 0x008fc6000f8e02ff */
[----:B------:R-:W-:-:S13]  /*0c30*/  ISETP.GT.U32.AND P1, PT, R14, R11, PT ;  /* 0x0000000b0e00720c */ /* 0x000fda0003f24070 */
[-C--:B------:R-:W-:Y:S01]  /*0c40*/  @!P1 IADD3 R11, PT, PT, R11, -R14.reuse, RZ ;  /* 0x8000000e0b0b9210 */ /* 0x080fe20007ffe0ff */
[----:B------:R-:W-:Y:S01]  /*0c50*/  @!P1 VIADD R10, R10, 0x1 ;  /* 0x000000010a0a9836 */ /* 0x000fe20000000000 */
[----:B------:R-:W-:Y:S02]  /*0c60*/  ISETP.NE.AND P1, PT, R0, RZ, PT ;  /* 0x000000ff0000720c */ /* 0x000fe40003f25270 */
[----:B------:R-:W-:Y:S02]  /*0c70*/  ISETP.GE.U32.AND P0, PT, R11, R14, PT ;  /* 0x0000000e0b00720c */ /* 0x000fe40003f06070 */
[----:B------:R-:W-:Y:S01]  /*0c80*/  LOP3.LUT R11, R9, R0, RZ, 0x3c, !PT ;  /* 0x00000000090b7212 */ /* 0x000fe200078e3cff */
[----:B------:R-:W1:Y:S03]  /*0c90*/  LDC.64 R14, c[0x0][0x3e0] ;  /* 0x0000f800ff0e7b82 */ /* 0x000e660000000a00 */
        /* <DEDUP_REMOVED lines=8> */
[--C-:B------:R-:W-:Y:S02]  /*0d20*/  SHF.R.S32.HI R13, RZ, 0x1f, R10.reuse ;  /* 0x0000001fff0d7819 */ /* 0x100fe4000001140a */
[----:B------:R-:W-:Y:S01]  /*0d30*/  IADD3 R17, P0, P1, R23, R11, R10 ;  /* 0x0000000b17117210 */ /* 0x000fe2000791e00a */
[----:B----4-:R-:W-:Y:S01]  /*0d40*/  IMAD R12, R12, UR12, RZ ;  /* 0x0000000c0c0c7c24 */ /* 0x010fe2000f8e02ff */
[----:B------:R-:W-:Y:S01]  /*0d50*/  SHF.R.S32.HI R10, RZ, 0x1f, R11 ;  /* 0x0000001fff0a7819 */ /* 0x000fe2000001140b */
[----:B-----5:R-:W-:Y:S01]  /*0d60*/  IMAD R11, R9, UR13, RZ ;  /* 0x0000000d090b7c24 */ /* 0x020fe2000f8e02ff */
[----:B------:R-:W-:-:S03]  /*0d70*/  SHF.R.S32.HI R23, RZ, 0x1f, R23 ;  /* 0x0000001fff177819 */ /* 0x000fc60000011417 */
[----:B-1----:R-:W-:Y:S01]  /*0d80*/  IMAD.WIDE R14, R11, 0x8, R14 ;  /* 0x000000080b0e7825 */ /* 0x002fe200078e020e */
[----:B------:R-:W-:Y:S02]  /*0d90*/  IADD3.X R23, PT, PT, R23, R10, R13, P0, P1 ;  /* 0x0000000a17177210 */ /* 0x000fe400007e240d */
[--C-:B------:R-:W-:Y:S02]  /*0da0*/  IADD3 R13, P0, P1, R12, R17, R16.reuse ;  /* 0x000000110c0d7210 */ /* 0x100fe4000791e010 */
[----:B------:R-:W-:Y:S02]  /*0db0*/  SHF.R.S32.HI R16, RZ, 0x1f, R16 ;  /* 0x0000001fff107819 */ /* 0x000fe40000011410 */
[----:B------:R-:W-:Y:S02]  /*0dc0*/  SHF.R.S32.HI R10, RZ, 0x1f, R12 ;  /* 0x0000001fff0a7819 */ /* 0x000fe4000001140c */
[----:B0-----:R-:W-:Y:S02]  /*0dd0*/  LEA R12, P2, R13, UR4, 0x3 ;  /* 0x000000040d0c7c11 */ /* 0x001fe4000f8418ff */
[----:B------:R-:W-:Y:S01]  /*0de0*/  IADD3.X R10, PT, PT, R10, R23, R16, P0, P1 ;  /* 0x000000170a0a7210 */ /* 0x000fe200007e2410 */
[----:B------:R-:W-:-:S03]  /*0df0*/  IMAD.MOV.U32 R23, RZ, RZ, RZ ;  /* 0x000000ffff177224 */ /* 0x000fc600078e00ff */
[----:B------:R-:W-:Y:S02]  /*0e00*/  LEA.HI.X R13, R13, UR5, R10, 0x3, P2 ;  /* 0x000000050d0d7c11 */ /* 0x000fe400090f1c0a */
[----:B------:R-:W-:-:S07]  /*0e10*/  CS2R R10, SRZ ;  /* 0x00000000000a7805 */ /* 0x000fce000001ff00 */
.L_x_791:
[----:B------:R-:W0:Y:S01]  /*0e20*/  LDC.64 R16, c[0x0][0x418] ;  /* 0x00010600ff107b82 */ /* 0x000e220000000a00 */
[----:B------:R-:W0:Y:S01]  /*0e30*/  LDCU UR5, c[0x0][0x424] ;  /* 0x00008480ff0577ac */ /* 0x000e220008000800 */
[----:B------:R-:W-:Y:S01]  /*0e40*/  IMAD.MOV.U32 R26, RZ, RZ, RZ ;  /* 0x000000ffff1a7224 */ /* 0x000fe200078e00ff */
[----:B-1----:R-:W1:Y:S05]  /*0e50*/  LDCU UR4, c[0x0][0x3f0] ;  /* 0x00007e00ff0477ac */ /* 0x002e6a0008000800 */
[----:B------:R-:W2:Y:S01]  /*0e60*/  LDC R24, c[0x0][0x428] ;  /* 0x00010a00ff187b82 */ /* 0x000ea20000000800 */
[----:B0-----:R-:W-:-:S04]  /*0e70*/  IMAD R16, R8, R16, -UR5 ;  /* 0x8000000508107e24 */ /* 0x001fc8000f8e0210 */
[----:B------:R-:W-:Y:S02]  /*0e80*/  IMAD.IADD R16, R16, 0x1, R23 ;  /* 0x0000000110107824 */ /* 0x000fe400078e0217 */
[----:B------:R-:W-:-:S05]  /*0e90*/  VIADD R23, R23, 0x1 ;  /* 0x0000000117177836 */ /* 0x000fca0000000000 */
[----:B-12---:R-:W-:-:S13]  /*0ea0*/  ISETP.NE.AND P2, PT, R23, UR4, PT ;  /* 0x0000000417007c0c */ /* 0x006fda000bf45270 */
.L_x_790:
[----:B------:R-:W0:Y:S01]  /*0eb0*/  LDCU UR4, c[0x0][0x3f8] ;  /* 0x00007f00ff0477ac */ /* 0x000e220008000800 */
[----:B------:R-:W-:Y:S01]  /*0ec0*/  IMAD R27, R6, R17, -R24 ;  /* 0x00000011061b7224 */ /* 0x000fe200078e0a18 */
[----:B------:R-:W-:Y:S01]  /*0ed0*/  MOV R25, RZ ;  /* 0x000000ff00197202 */ /* 0x000fe20000000f00 */
[----:B-1----:R-:W1:Y:S02]  /*0ee0*/  LDCU UR5, c[0x0][0x3f4] ;  /* 0x00007e80ff0577ac */ /* 0x002e640008000800 */
[----:B------:R-:W-:Y:S02]  /*0ef0*/  IMAD.IADD R27, R27, 0x1, R26 ;  /* 0x000000011b1b7824 */ /* 0x000fe400078e021a */
[----:B------:R-:W-:-:S03]  /*0f00*/  VIADD R26, R26, 0x1 ;  /* 0x000000011a1a7836 */ /* 0x000fc60000000000 */
[----:B------:R-:W-:-:S04]  /*0f10*/  LOP3.LUT R18, R16, R27, RZ, 0xfc, !PT ;  /* 0x0000001b10127212 */ /* 0x000fc800078efcff */
[----:B------:R-:W-:Y:S01]  /*0f20*/  ISETP.GT.AND P0, PT, R18, -0x1, PT ;  /* 0xffffffff1200780c */ /* 0x000fe20003f04270 */
[----:B0-----:R-:W-:Y:S01]  /*0f30*/  UISETP.GE.U32.AND UP2, UPT, UR4, 0x8, UPT ;  /* 0x000000080400788c */ /* 0x001fe2000bf46070 */
[----:B-1----:R-:W-:-:S08]  /*0f40*/  ISETP.NE.AND P3, PT, R26, UR5, PT ;  /* 0x000000051a007c0c */ /* 0x002fd0000bf65270 */
[----:B------:R-:W-:Y:S05]  /*0f50*/  BRA.U !UP2, `(.L_x_785) ;  /* 0x000000050a487547 */ /* 0x000fea000b800000 */
[----:B------:R-:W-:-:S07]  /*0f60*/  IMAD.MOV.U32 R25, RZ, RZ, RZ ;  /* 0x000000ffff197224 */ /* 0x000fce00078e00ff */
.L_x_786:
[----:B------:R-:W0:Y:S01]  /*0f70*/  LDCU.64 UR4, c[0x0][0x390] ;  /* 0x00007200ff0477ac */ /* 0x000e220008000a00 */
[----:B------:R-:W-:Y:S01]  /*0f80*/  IMAD.IADD R28, R22, 0x1, R25 ;  /* 0x00000001161c7824 */ /* 0x000fe200078e0219 */
[----:B------:R-:W1:Y:S04]  /*0f90*/  LDCU UR10, c[0x0][0x398] ;  /* 0x00007300ff0a77ac */ /* 0x000e680008000800 */
[----:B------:R-:W-:-:S04]  /*0fa0*/  ISETP.LT.OR P1, PT, R28, RZ, !P0 ;  /* 0x000000ff1c00720c */ /* 0x000fc80004721670 */
[----:B0-----:R-:W-:-:S04]  /*0fb0*/  ISETP.GE.OR P1, PT, R16, UR4, P1 ;  /* 0x0000000410007c0c */ /* 0x001fc80008f26670 */
[----:B------:R-:W-:-:S04]  /*0fc0*/  ISETP.GE.OR P1, PT, R27, UR5, P1 ;  /* 0x000000051b007c0c */ /* 0x000fc80008f26670 */
[----:B-1----:R-:W-:-:S13]  /*0fd0*/  ISETP.GE.OR P1, PT, R28, UR10, P1 ;  /* 0x0000000a1c007c0c */ /* 0x002fda0008f26670 */
[----:B------:R-:W2:Y:S04]  /*0fe0*/  @!P1 LDG.E.64 R20, desc[UR8][R14.64] ;  /* 0x000000080e149981 */ /* 0x000ea8000c1e1b00 */
[----:B------:R-:W2:Y:S02]  /*0ff0*/  @!P1 LDG.E.64 R18, desc[UR8][R12.64] ;  /* 0x000000080c129981 */ /* 0x000ea4000c1e1b00 */
[----:B--2---:R0:W1:Y:S02]  /*1000*/  @!P1 DFMA R10, R20, R18, R10 ;  /* 0x00000012140a922b */ /* 0x004064000000000a */
[----:B0-----:R-:W-:-:S05]  /*1010*/  VIADD R18, R28, 0x1 ;  /* 0x000000011c127836 */ /* 0x001fca0000000000 */
[----:B------:R-:W-:-:S04]  /*1020*/  ISETP.LT.OR P1, PT, R18, RZ, !P0 ;  /* 0x000000ff1200720c */ /* 0x000fc80004721670 */
[----:B------:R-:W-:-:S04]  /*1030*/  ISETP.GE.OR P1, PT, R16, UR4, P1 ;  /* 0x0000000410007c0c */ /* 0x000fc80008f26670 */
[----:B------:R-:W-:-:S04]  /*1040*/  ISETP.GE.OR P1, PT, R27, UR5, P1 ;  /* 0x000000051b007c0c */ /* 0x000fc80008f26670 */
[----:B------:R-:W-:-:S13]  /*1050*/  ISETP.GE.OR P1, PT, R18, UR10, P1 ;  /* 0x0000000a12007c0c */ /* 0x000fda0008f26670 */
[----:B------:R-:W1:Y:S04]  /*1060*/  @!P1 LDG.E.64 R20, desc[UR8][R14.64+0x8] ;  /* 0x000008080e149981 */ /* 0x000e68000c1e1b00 */
[----:B------:R-:W1:-:S15]  /*1070*/  @!P1 LDG.E.64 R18, desc[UR8][R12.64+0x8] ;  /* 0x000008080c129981 */ /* 0x000e5e000c1e1b00 */
[----:B------:R-:W-:-:S13]  /*1080*/  NOP ;  /* 0x0000000000007918 */ /* 0x000fda0000000000 */
[----:B-1----:R0:W1:Y:S02]  /*1090*/  @!P1 DFMA R10, R20, R18, R10 ;  /* 0x00000012140a922b */ /* 0x002064000000000a */
        /* <DEDUP_REMOVED lines=42> */
[----:B------:R-:W1:Y:S01]  /*1340*/  @!P1 LDG.E.64 R18, desc[UR8][R12.64+0x30] ;  /* 0x000030080c129981 */ /* 0x000e62000c1e1b00 */
[----:B------:R-:W-:-:S15]  /*1350*/  VIADD R28, R28, 0x7 ;  /* 0x000000071c1c7836 */ /* 0x000fde0000000000 */
[----:B------:R-:W-:-:S12]  /*1360*/  NOP ;  /* 0x0000000000007918 */ /* 0x000fd80000000000 */
[----:B-1----:R0:W1:Y:S01]  /*1370*/  @!P1 DFMA R10, R20, R18, R10 ;  /* 0x00000012140a922b */ /* 0x002062000000000a */
[----:B------:R-:W-:-:S04]  /*1380*/  ISETP.LT.OR P1, PT, R28, RZ, !P0 ;  /* 0x000000ff1c00720c */ /* 0x000fc80004721670 */
[----:B------:R-:W-:-:S04]  /*1390*/  ISETP.GE.OR P1, PT, R16, UR4, P1 ;  /* 0x0000000410007c0c */ /* 0x000fc80008f26670 */
[----:B------:R-:W-:-:S04]  /*13a0*/  ISETP.GE.OR P1, PT, R27, UR5, P1 ;  /* 0x000000051b007c0c */ /* 0x000fc80008f26670 */
[----:B------:R-:W-:-:S13]  /*13b0*/  ISETP.GE.OR P1, PT, R28, UR10, P1 ;  /* 0x0000000a1c007c0c */ /* 0x000fda0008f26670 */
[----:B0-----:R-:W1:Y:S04]  /*13c0*/  @!P1 LDG.E.64 R20, desc[UR8][R14.64+0x38] ;  /* 0x000038080e149981 */ /* 0x001e68000c1e1b00 */
[----:B------:R0:W1:Y:S01]  /*13d0*/  @!P1 LDG.E.64 R18, desc[UR8][R12.64+0x38] ;  /* 0x000038080c129981 */ /* 0x000062000c1e1b00 */
[----:B------:R-:W-:-:S05]  /*13e0*/  VIADD R25, R25, 0x8 ;  /* 0x0000000819197836 */ /* 0x000fca0000000000 */
[----:B------:R-:W-:Y:S02]  /*13f0*/  ISETP.NE.AND P5, PT, R25, UR6, PT ;  /* 0x0000000619007c0c */ /* 0x000fe4000bfa5270 */
[----:B0-----:R-:W-:-:S05]  /*1400*/  IADD3 R12, P4, PT, R12, 0x40, RZ ;  /* 0x000000400c0c7810 */ /* 0x001fca0007f9e0ff */
[----:B------:R-:W-:-:S15]  /*1410*/  IMAD.X R13, RZ, RZ, R13, P4 ;  /* 0x000000ffff0d7224 */ /* 0x000fde00020e060d */
[----:B------:R-:W-:-:S06]  /*1420*/  NOP ;  /* 0x0000000000007918 */ /* 0x000fcc0000000000 */
[----:B-1----:R0:W1:Y:S01]  /*1430*/  @!P1 DFMA R10, R20, R18, R10 ;  /* 0x00000012140a922b */ /* 0x002062000000000a */
[----:B------:R-:W-:-:S04]  /*1440*/  IADD3 R14, P1, PT, R14, 0x40, RZ ;  /* 0x000000400e0e7810 */ /* 0x000fc80007f3e0ff */
[----:B------:R-:W-:Y:S01]  /*1450*/  IADD3.X R15, PT, PT, RZ, R15, RZ, P1, !PT ;  /* 0x0000000fff0f7210 */ /* 0x000fe20000ffe4ff */
[----:B01----:R-:W-:Y:S08]  /*1460*/  @P5 BRA `(.L_x_786) ;  /* 0xfffffff800c05947 */ /* 0x003ff0000383ffff */
[----:B------:R-:W-:-:S07]  /*1470*/  IMAD.U32 R25, RZ, RZ, UR6 ;  /* 0x00000006ff197e24 */ /* 0x000fce000f8e00ff */
.L_x_785:
[----:B------:R-:W-:Y:S05]  /*1480*/  BRA.U !UP1, `(.L_x_787) ;  /* 0x0000000509747547 */ /* 0x000fea000b800000 */
[----:B------:R-:W-:Y:S01]  /*1490*/  UISETP.NE.AND UP2, UPT, UR7, URZ, UPT ;  /* 0x000000ff0700728c */ /* 0x000fe2000bf45270 */
[----:B------:R-:W-:Y:S10]  /*14a0*/  BRA.U !UP0, `(.L_x_788) ;  /* 0x0000000108b47547 */ /* 0x000ff4000b800000 */
        /* <DEDUP_REMOVED lines=34> */
[----:B------:R-:W1:Y:S01]  /*16d0*/  @!P1 LDG.E.64 R18, desc[UR8][R12.64+0x18] ;  /* 0x000018080c129981 */ /* 0x000e62000c1e1b00 */
[----:B------:R-:W-:-:S15]  /*16e0*/  VIADD R25, R25, 0x4 ;  /* 0x0000000419197836 */ /* 0x000fde0000000000 */
[----:B------:R-:W-:-:S15]  /*16f0*/  NOP ;  /* 0x0000000000007918 */ /* 0x000fde0000000000 */
[----:B------:R-:W-:-:S03]  /*1700*/  NOP ;  /* 0x0000000000007918 */ /* 0x000fc60000000000 */
[----:B-1----:R0:W1:Y:S01]  /*1710*/  @!P1 DFMA R10, R20, R18, R10 ;  /* 0x00000012140a922b */ /* 0x002062000000000a */
[----:B------:R-:W-:Y:S02]  /*1720*/  IADD3 R14, P1, PT, R14, 0x20, RZ ;  /* 0x000000200e0e7810 */ /* 0x000fe40007f3e0ff */
[----:B0-----:R-:W-:-:S03]  /*1730*/  IADD3 R18, P4, PT, R12, 0x20, RZ ;  /* 0x000000200c127810 */ /* 0x001fc60007f9e0ff */
[----:B------:R-:W-:Y:S02]  /*1740*/  IMAD.X R15, RZ, RZ, R15, P1 ;  /* 0x000000ffff0f7224 */ /* 0x000fe400008e060f */
[----:B------:R-:W-:Y:S02]  /*1750*/  IMAD.X R19, RZ, RZ, R13, P4 ;  /* 0x000000ffff137224 */ /* 0x000fe400020e060d */
[----:B------:R-:W-:-:S03]  /*1760*/  IMAD.MOV.U32 R12, RZ, RZ, R18 ;  /* 0x000000ffff0c7224 */ /* 0x000fc600078e0012 */
[----:B-1----:R-:W-:-:S07]  /*1770*/  MOV R13, R19 ;  /* 0x00000013000d7202 */ /* 0x002fce0000000f00 */
.L_x_788:
[----:B------:R-:W-:Y:S05]  /*1780*/  BRA.U !UP2, `(.L_x_787) ;  /* 0x000000010ab47547 */ /* 0x000fea000b800000 */
[----:B------:R-:W0:Y:S01]  /*1790*/  LDCU UR4, c[0x0][0x3f8] ;  /* 0x00007f00ff0477ac */ /* 0x000e220008000800 */
[----:B------:R-:W-:Y:S02]  /*17a0*/  UISETP.NE.AND UP2, UPT, UR7, 0x1, UPT ;  /* 0x000000010700788c */ /* 0x000fe4000bf45270 */
[----:B0-----:R-:W-:-:S07]  /*17b0*/  ULOP3.LUT UP3, URZ, UR4, 0x1, URZ, 0xc0, !UPT ;  /* 0x0000000104ff7892 */ /* 0x001fce000f86c0ff */
[----:B------:R-:W-:Y:S05]  /*17c0*/  BRA.U !UP2, `(.L_x_789) ;  /* 0x000000010a687547 */ /* 0x000fea000b800000 */
        /* <DEDUP_REMOVED lines=20> */
[----:B------:R-:W-:Y:S02]  /*1910*/  IADD3 R14, P1, PT, R14, 0x10, RZ ;  /* 0x000000100e0e7810 */ /* 0x000fe40007f3e0ff */
[----:B0-----:R-:W-:-:S03]  /*1920*/  IADD3 R18, P4, PT, R12, 0x10, RZ ;  /* 0x000000100c127810 */ /* 0x001fc60007f9e0ff */
[----:B------:R-:W-:Y:S02]  /*1930*/  IMAD.X R15, RZ, RZ, R15, P1 ;  /* 0x000000ffff0f7224 */ /* 0x000fe400008e060f */
[----:B------:R-:W-:Y:S02]  /*1940*/  IMAD.X R19, RZ, RZ, R13, P4 ;  /* 0x000000ffff137224 */ /* 0x000fe400020e060d */
[----:B------:R-:W-:Y:S02]  /*1950*/  IMAD.MOV.U32 R12, RZ, RZ, R18 ;  /* 0x000000ffff0c7224 */ /* 0x000fe400078e0012 */
[----:B-1----:R-:W-:-:S07]  /*1960*/  IMAD.MOV.U32 R13, RZ, RZ, R19 ;  /* 0x000000ffff0d7224 */ /* 0x002fce00078e0013 */
.L_x_789:
        /* <DEDUP_REMOVED lines=9> */
[----:B------:R0:W2:Y:S02]  /*1a00*/  @!P0 LDG.E.64 R18, desc[UR8][R12.64] ;  /* 0x000000080c128981 */ /* 0x0000a4000c1e1b00 */
[----:B0-----:R-:W-:-:S05]  /*1a10*/  IADD3 R12, P1, PT, R12, 0x8, RZ ;  /* 0x000000080c0c7810 */ /* 0x001fca0007f3e0ff */
[----:B------:R-:W-:Y:S01]  /*1a20*/  IMAD.X R13, RZ, RZ, R13, P1 ;  /* 0x000000ffff0d7224 */ /* 0x000fe200008e060d */
[----:B------:R-:W-:-:S05]  /*1a30*/  IADD3 R14, P1, PT, R14, 0x8, RZ ;  /* 0x000000080e0e7810 */ /* 0x000fca0007f3e0ff */
[----:B------:R-:W-:Y:S01]  /*1a40*/  IMAD.X R15, RZ, RZ, R15, P1 ;  /* 0x000000ffff0f7224 */ /* 0x000fe200008e060f */
[----:B--2---:R0:W1:Y:S07]  /*1a50*/  @!P0 DFMA R10, R20, R18, R10 ;  /* 0x00000012140a822b */ /* 0x00406e000000000a */
.L_x_787:
[----:B0-----:R-:W0:Y:S01]  /*1a60*/  LDC R18, c[0x0][0x3f8] ;  /* 0x0000fe00ff127b82 */ /* 0x001e220000000800 */
[----:B------:R-:W0:Y:S02]  /*1a70*/  LDCU UR4, c[0x0][0x398] ;  /* 0x00007300ff0477ac */ /* 0x000e240008000800 */
[----:B0-----:R-:W-:-:S05]  /*1a80*/  IADD3 R19, PT, PT, -R18, UR4, RZ ;  /* 0x0000000412137c10 */ /* 0x001fca000fffe1ff */
[----:B------:R-:W-:Y:S01]  /*1a90*/  IMAD.WIDE R12, R19, 0x8, R12 ;  /* 0x00000008130c7825 */ /* 0x000fe200078e020c */
[----:B------:R-:W-:Y:S06]  /*1aa0*/  @P3 BRA `(.L_x_790) ;  /* 0xfffffff400003947 */ /* 0x000fec000383ffff */
[----:B------:R-:W0:Y:S01]  /*1ab0*/  LDCU UR4, c[0x0][0x394] ;  /* 0x00007280ff0477ac */ /* 0x000e220008000800 */
[----:B------:R-:W2:Y:S01]  /*1ac0*/  LDC R17, c[0x0][0x398] ;  /* 0x0000e600ff117b82 */ /* 0x000ea20000000800 */
[----:B------:R-:W0:Y:S02]  /*1ad0*/  LDCU UR5, c[0x0][0x3f4] ;  /* 0x00007e80ff0577ac */ /* 0x000e240008000800 */
[----:B0-----:R-:W-:-:S06]  /*1ae0*/  UIADD3 UR4, UPT, UPT, -UR5, UR4, URZ ;  /* 0x0000000405047290 */ /* 0x001fcc000fffe1ff */
[----:B--2---:R-:W-:-:S04]  /*1af0*/  IMAD R17, R17, UR4, RZ ;  /* 0x0000000411117c24 */ /* 0x004fc8000f8e02ff */
[----:B------:R-:W-:Y:S01]  /*1b00*/  IMAD.WIDE R12, R17, 0x8, R12 ;  /* 0x00000008110c7825 */ /* 0x000fe200078e020c */
[----:B------:R-:W-:Y:S06]  /*1b10*/  @P2 BRA `(.L_x_791) ;  /* 0xfffffff000c02947 */ /* 0x000fec000383ffff */
.L_x_784:
[----:B------:R-:W0:Y:S01]  /*1b20*/  LDCU.64 UR4, c[0x0][0x410] ;  /* 0x00008200ff0477ac */ /* 0x000e220008000a00 */
[----:B------:R-:W2:Y:S01]  /*1b30*/  LDCU.128 UR12, c[0x0][0x3d0] ;  /* 0x00007a00ff0c77ac */ /* 0x000ea20008000c00 */
[----:B------:R-:W3:Y:S01]  /*1b40*/  LDCU.64 UR10, c[0x0][0x3b0] ;  /* 0x00007600ff0a77ac */ /* 0x000ee20008000a00 */
[----:B0-----:R-:W-:Y:S01]  /*1b50*/  ISETP.NE.U32.AND P0, PT, RZ, UR4, PT ;  /* 0x00000004ff007c0c */ /* 0x001fe2000bf05070 */
[----:B------:R-:W0:Y:S03]  /*1b60*/  LDCU UR4, c[0x0][0x3b8] ;  /* 0x00007700ff0477ac */ /* 0x000e260008000800 */
[----:B------:R-:W-:Y:S01]  /*1b70*/  ISETP.NE.AND.EX P0, PT, RZ, UR5, PT, P0 ;  /* 0x00000005ff007c0c */ /* 0x000fe2000bf05300 */
[----:B------:R-:W4:-:S12]  /*1b80*/  LDCU UR5, c[0x0][0x3cc] ;  /* 0x00007980ff0577ac */ /* 0x000f180008000800 */
[----:B------:R-:W5:Y:S02]  /*1b90*/  @P0 LDC.64 R12, c[0x0][0x410] ;  /* 0x00010400ff0c0b82 */ /* 0x000f640000000a00 */
[----:B-----5:R-:W-:-:S06]  /*1ba0*/  @P0 IMAD.WIDE R12, R9, 0x8, R12 ;  /* 0x00000008090c0825 */ /* 0x020fcc00078e020c */
[----:B------:R-:W1:Y:S01]  /*1bb0*/  @P0 LDG.E.64 R12, desc[UR8][R12.64] ;  /* 0x000000080c0c0981 */ /* 0x000e62000c1e1b00 */
[----:B--2---:R-:W-:Y:S02]  /*1bc0*/  IMAD R8, R8, UR13, RZ ;  /* 0x0000000d08087c24 */ /* 0x004fe4000f8e02ff */
[----:B------:R-:W-:Y:S02]  /*1bd0*/  IMAD R15, R6, UR14, RZ ;  /* 0x0000000e060f7c24 */ /* 0x000fe4000f8e02ff */
[----:B------:R-:W-:Y:S01]  /*1be0*/  IMAD R5, R5, UR15, RZ ;  /* 0x0000000f05057c24 */ /* 0x000fe2000f8e02ff */
[----:B------:R-:W-:Y:S01]  /*1bf0*/  SHF.R.S32.HI R6, RZ, 0x1f, R8 ;  /* 0x0000001fff067819 */ /* 0x000fe20000011408 */
[----:B----4-:R-:W-:Y:S01]  /*1c00*/  IMAD R2, R2, UR5, RZ ;  /* 0x0000000502027c24 */ /* 0x010fe2000f8e02ff */
[----:B------:R-:W0:Y:S01]  /*1c10*/  LDCU UR5, c[0x0][0x3cc] ;  /* 0x00007980ff0577ac */ /* 0x000e220008000800 */
        /* <DEDUP_REMOVED lines=10> */
[----:B---3--:R-:W-:Y:S01]  /*1cc0*/  LEA R8, P1, R5, UR10, 0x3 ;  /* 0x0000000a05087c11 */ /* 0x008fe2000f8218ff */
[----:B------:R-:W-:-:S03]  /*1cd0*/  USHF.R.S32.HI UR5, URZ, 0x1f, UR4 ;  /* 0x0000001fff057899 */ /* 0x000fc60008011404 */
[----:B------:R-:W-:Y:S01]  /*1ce0*/  LEA.HI.X R9, R5, UR11, R2, 0x3, P1 ;  /* 0x0000000b05097c11 */ /* 0x000fe200088f1c02 */
[----:B-1----:R-:W0:Y:S01]  /*1cf0*/  @P0 DADD R10, R12, R10 ;  /* 0x000000000c0a0229 */ /* 0x002e22000000000a */
[----:B------:R-:W-:-:S03]  /*1d00*/  IADD3 R4, P0, PT, R3, R4, RZ ;  /* 0x0000000403047210 */ /* 0x000fc60007f1e0ff */
[----:B0-----:R0:W-:Y:S01]  /*1d10*/  STG.E.64 desc[UR8][R8.64], R10 ;  /* 0x0000000a08007986 */ /* 0x0011e2000c101b08 */
[----:B------:R-:W-:Y:S02]  /*1d20*/  IADD3.X R7, PT, PT, RZ, R7, RZ, P0, !PT ;  /* 0x00000007ff077210 */ /* 0x000fe400007fe4ff */
[----:B------:R-:W-:-:S04]  /*1d30*/  ISETP.GE.U32.AND P0, PT, R4, UR4, PT ;  /* 0x0000000404007c0c */ /* 0x000fc8000bf06070 */
[----:B------:R-:W-:-:S13]  /*1d40*/  ISETP.GE.AND.EX P0, PT, R7, UR5, PT, P0 ;  /* 0x0000000507007c0c */ /* 0x000fda000bf06300 */
[----:B0-----:R-:W-:Y:S05]  /*1d50*/  @!P0 BRA `(.L_x_792) ;  /* 0xffffffe400888947 */ /* 0x001fea000383ffff */
[----:B------:R-:W-:Y:S05]  /*1d60*/  EXIT ;  /* 0x000000000000794d */ /* 0x000fea0003800000 */
.L_x_783:
        /* <DEDUP_REMOVED lines=38> */
.L_x_794:
[----:B------:R-:W-:Y:S01]  /*1fd0*/  IMAD.MOV.U32 R2, RZ, RZ, R12 ;  /* 0x000000ffff027224 */ /* 0x000fe200078e000c */
[----:B------:R-:W-:-:S07]  /*1fe0*/  MOV R0, 0x2000 ;  /* 0x0000200000007802 */ /* 0x000fce0000000f00 */
[----:B------:R-:W-:Y:S05]  /*1ff0*/  CALL.REL.NOINC `($__internal_27_$__cuda_sm20_div_u64) ;  /* 0x00000050009c7944 */ /* 0x000fea0003c00000 */
[----:B------:R-:W-:Y:S01]  /*2000*/  MOV R10, R2 ;  /* 0x00000002000a7202 */ /* 0x000fe20000000f00 */
[----:B------:R-:W-:-:S07]  /*2010*/  IMAD.MOV.U32 R11, RZ, RZ, R5 ;  /* 0x000000ffff0b7224 */ /* 0x000fce00078e0005 */
.L_x_795:
[----:B------:R-:W-:Y:S05]  /*2020*/  BSYNC.RECONVERGENT B0 ;  /* 0x0000000000007941 */ /* 0x000fea0003800200 */
.L_x_793:
        /* <DEDUP_REMOVED lines=27> */
[----:B------:R-:W-:-:S04]  /*21e0*/  IMAD.MOV.U32 R10, RZ, RZ, RZ ;  /* 0x000000ffff0a7224 */ /* 0x000fc800078e00ff */
        /* <DEDUP_REMOVED lines=13> */
[-C--:B------:R-:W-:Y:S02]  /*22c0*/  LOP3.LUT R10, R4, R7.reuse, RZ, 0x3c, !PT ;  /* 0x00000007040a7212 */ /* 0x080fe400078e3cff */
[----:B------:R-:W-:Y:S02]  /*22d0*/  LOP3.LUT R7, RZ, R7, RZ, 0x33, !PT ;  /* 0x00000007ff077212 */ /* 0x000fe400078e33ff */
[----:B------:R-:W-:Y:S01]  /*22e0*/  ISETP.GE.AND P3, PT, R10, RZ, PT ;  /* 0x000000ff0a00720c */ /* 0x000fe20003f66270 */
[----:B------:R-:W0:Y:S01]  /*22f0*/  F2I.FTZ.U32.TRUNC.NTZ R11, R11 ;  /* 0x0000000b000b7305 */ /* 0x000e22000021f000 */
[----:B------:R-:W-:Y:S01]  /*2300*/  IMAD.MOV.U32 R10, RZ, RZ, RZ ;  /* 0x000000ffff0a7224 */ /* 0x000fe200078e00ff */
[----:B-1----:R-:W-:-:S04]  /*2310*/  IABS R12, R21 ;  /* 0x00000015000c7213 */ /* 0x002fc80000000000 */
[----:B------:R-:W-:Y:S02]  /*2320*/  @P1 VIADD R9, R9, 0x1 ;  /* 0x0000000109091836 */ /* 0x000fe40000000000 */
[----:B------:R-:W1:Y:S04]  /*2330*/  I2F.RP R17, R12 ;  /* 0x0000000c00117306 */ /* 0x000e680000209400 */
[----:B------:R-:W-:Y:S02]  /*2340*/  @!P3 IMAD.MOV R9, RZ, RZ, -R9 ;  /* 0x000000ffff09b224 */ /* 0x000fe400078e0a09 */
[----:B0-----:R-:W-:-:S03]  /*2350*/  IMAD.MOV R13, RZ, RZ, -R11 ;  /* 0x000000ffff0d7224 */ /* 0x001fc600078e0a0b */
[----:B------:R-:W-:Y:S01]  /*2360*/  SEL R9, R7, R9, !P2 ;  /* 0x0000000907097207 */ /* 0x000fe20005000000 */
[----:B------:R-:W-:-:S03]  /*2370*/  IMAD R13, R13, R0, RZ ;  /* 0x000000000d0d7224 */ /* 0x000fc600078e02ff */
[----:B------:R-:W-:Y:S01]  /*2380*/  IABS R14, R9 ;  /* 0x00000009000e7213 */ /* 0x000fe20000000000 */
[----:B------:R-:W-:Y:S01]  /*2390*/  IMAD.HI.U32 R10, R11, R13, R10 ;  /* 0x0000000d0b0a7227 */ /* 0x000fe200078e000a */
[----:B-1----:R-:W0:Y:S01]  /*23a0*/  MUFU.RCP R17, R17 ;  /* 0x0000001100117308 */ /* 0x002e220000001000 */
[-C--:B------:R-:W-:Y:S02]  /*23b0*/  LOP3.LUT R15, R9, R16.reuse, RZ, 0x3c, !PT ;  /* 0x00000010090f7212 */ /* 0x080fe400078e3cff */
[----:B------:R-:W-:Y:S02]  /*23c0*/  IMAD.MOV.U32 R13, RZ, RZ, R14 ;  /* 0x000000ffff0d7224 */ /* 0x000fe400078e000e */
[----:B------:R-:W1:Y:S01]  /*23d0*/  LDC R14, c[0x0][0x3bc] ;  /* 0x0000ef00ff0e7b82 */ /* 0x000e620000000800 */
[----:B------:R-:W-:Y:S01]  /*23e0*/  ISETP.GE.AND P5, PT, R15, RZ, PT ;  /* 0x000000ff0f00720c */ /* 0x000fe20003fa6270 */
[----:B------:R-:W-:Y:S01]  /*23f0*/  IMAD.HI.U32 R10, R10, R13, RZ ;  /* 0x0000000d0a0a7227 */ /* 0x000fe200078e00ff */
[----:B------:R-:W-:-:S03]  /*2400*/  LOP3.LUT R15, RZ, R16, RZ, 0x33, !PT ;  /* 0x00000010ff0f7212 */ /* 0x000fc600078e33ff */
[----:B------:R-:W-:-:S04]  /*2410*/  IMAD.MOV R11, RZ, RZ, -R10 ;  /* 0x000000ffff0b7224 */ /* 0x000fc800078e0a0a */
[----:B------:R-:W-:Y:S02]  /*2420*/  IMAD R13, R0, R11, R13 ;  /* 0x0000000b000d7224 */ /* 0x000fe400078e020d */
[----:B0-----:R-:W-:-:S03]  /*2430*/  VIADD R11, R17, 0xffffffe ;  /* 0x0ffffffe110b7836 */ /* 0x001fc60000000000 */
[----:B------:R-:W-:-:S03]  /*2440*/  ISETP.GT.U32.AND P3, PT, R0, R13, PT ;  /* 0x0000000d0000720c */ /* 0x000fc60003f64070 */
[----:B------:R-:W0:Y:S01]  /*2450*/  F2I.FTZ.U32.TRUNC.NTZ R11, R11 ;  /* 0x0000000b000b7305 */ /* 0x000e22000021f000 */
[----:B-1----:R-:W-:-:S09]  /*2460*/  IABS R17, R14 ;  /* 0x0000000e00117213 */ /* 0x002fd20000000000 */
[----:B------:R-:W-:Y:S01]  /*2470*/  @!P3 IMAD.IADD R13, R13, 0x1, -R0 ;  /* 0x000000010d0db824 */ /* 0x000fe200078e0a00 */
[----:B------:R-:W1:Y:S01]  /*2480*/  I2F.RP R20, R17 ;  /* 0x0000001100147306 */ /* 0x000e620000209400 */
[----:B------:R-:W-:-:S03]  /*2490*/  @!P3 VIADD R10, R10, 0x1 ;  /* 0x000000010a0ab836 */ /* 0x000fc60000000000 */
[----:B------:R-:W-:Y:S02]  /*24a0*/  ISETP.GE.U32.AND P1, PT, R13, R0, PT ;  /* 0x000000000d00720c */ /* 0x000fe40003f26070 */
[----:B0-----:R-:W-:-:S05]  /*24b0*/  IADD3 R19, PT, PT, RZ, -R11, RZ ;  /* 0x8000000bff137210 */ /* 0x001fca0007ffe0ff */
[----:B------:R-:W-:Y:S01]  /*24c0*/  IMAD R19, R19, R12, RZ ;  /* 0x0000000c13137224 */ /* 0x000fe200078e02ff */
[----:B-1----:R-:W0:Y:S05]  /*24d0*/  MUFU.RCP R20, R20 ;  /* 0x0000001400147308 */ /* 0x002e2a0000001000 */
[----:B------:R-:W-:-:S04]  /*24e0*/  @P1 VIADD R10, R10, 0x1 ;  /* 0x000000010a0a1836 */ /* 0x000fc80000000000 */
[----:B------:R-:W-:-:S05]  /*24f0*/  @!P5 IMAD.MOV R10, RZ, RZ, -R10 ;  /* 0x000000ffff0ad224 */ /* 0x000fca00078e0a0a */
[----:B------:R-:W-:Y:S01]  /*2500*/  SEL R16, R15, R10, !P4 ;  /* 0x0000000a0f107207 */ /* 0x000fe20006000000 */
[----:B------:R-:W-:-:S03]  /*2510*/  IMAD.MOV.U32 R10, RZ, RZ, RZ ;  /* 0x000000ffff0a7224 */ /* 0x000fc600078e00ff */
[----:B------:R-:W-:Y:S01]  /*2520*/  IABS R18, R16 ;  /* 0x0000001000127213 */ /* 0x000fe20000000000 */
[----:B------:R-:W-:-:S04]  /*2530*/  IMAD.HI.U32 R10, R11, R19, R10 ;  /* 0x000000130b0a7227 */ /* 0x000fc800078e000a */
[----:B------:R-:W-:Y:S01]  /*2540*/  IMAD.MOV.U32 R19, RZ, RZ, R18 ;  /* 0x000000ffff137224 */ /* 0x000fe200078e0012 */
[----:B------:R-:W-:-:S03]  /*2550*/  LOP3.LUT R18, R16, R21, RZ, 0x3c, !PT ;  /* 0x0000001510127212 */ /* 0x000fc600078e3cff */
[----:B------:R-:W-:Y:S01]  /*2560*/  IMAD.HI.U32 R10, R10, R19, RZ ;  /* 0x000000130a0a7227 */ /* 0x000fe200078e00ff */
[----:B------:R-:W-:Y:S02]  /*2570*/  ISETP.GE.AND P5, PT, R18, RZ, PT ;  /* 0x000000ff1200720c */ /* 0x000fe40003fa6270 */
[----:B------:R-:W-:Y:S01]  /*2580*/  LOP3.LUT R18, RZ, R21, RZ, 0x33, !PT ;  /* 0x00000015ff127212 */ /* 0x000fe200078e33ff */
        /* <DEDUP_REMOVED lines=9> */
[----:B0-----:R-:W-:-:S04]  /*2620*/  IMAD.MOV R20, RZ, RZ, -R11 ;  /* 0x000000ffff147224 */ /* 0x001fc800078e0a0b */
        /* <DEDUP_REMOVED lines=8> */
[----:B------:R-:W-:-:S03]  /*26b0*/  HFMA2 R10, -RZ, RZ, 0, 0 ;  /* 0x00000000ff0a7431 */ /* 0x000fc600000001ff */
[----:B------:R-:W-:Y:S02]  /*26c0*/  IABS R22, R21 ;  /* 0x0000001500167213 */ /* 0x000fe40000000000 */
[----:B------:R-:W-:-:S06]  /*26d0*/  IMAD.HI.U32 R23, R11, R23, R10 ;  /* 0x000000170b177227 */ /* 0x000fcc00078e000a */
        /* <DEDUP_REMOVED lines=30> */
[----:B------:R-:W-:Y:S02]  /*28c0*/  IMAD.IADD R0, R13, 0x1, -R0 ;  /* 0x000000010d007824 */ /* 0x000fe400078e0a00 */
[----:B------:R-:W-:Y:S01]  /*28d0*/  IMAD R2, R5, R2, R12 ;  /* 0x0000000205027224 */ /* 0x000fe200078e020c */
[----:B------:R-:W-:Y:S02]  /*28e0*/  SEL R18, R18, R19, !P3 ;  /* 0x0000001312127207 */ /* 0x000fe40005800000 */
[----:B------:R-:W-:Y:S02]  /*28f0*/  SEL R0, R0, R13, !P5 ;  /* 0x0000000d00007207 */ /* 0x000fe40006800000 */
[----:B------:R-:W-:-:S02]  /*2900*/  CS2R R12, SRZ ;  /* 0x00000000000c7805 */ /* 0x000fc4000001ff00 */
[----:B------:R-:W-:-:S13]  /*2910*/  ISETP.GE.AND P5, PT, R9, RZ, PT ;  /* 0x000000ff0900720c */ /* 0x000fda0003fa6270 */
[----:B------:R-:W-:Y:S02]  /*2920*/  @!P5 IADD3 R0, PT, PT, -R0, RZ, RZ ;  /* 0x000000ff0000d210 */ /* 0x000fe40007ffe1ff */
[----:B------:R-:W-:Y:S02]  /*2930*/  ISETP.GT.U32.AND P5, PT, R5, R2, PT ;  /* 0x000000020500720c */ /* 0x000fe40003fa4070 */
[----:B------:R-:W-:-:S11]  /*2940*/  SEL R0, R15, R0, !P4 ;  /* 0x000000000f007207 */ /* 0x000fd60006000000 */
[----:B------:R-:W-:-:S05]  /*2950*/  @!P5 IMAD.IADD R2, R2, 0x1, -R5 ;  /* 0x000000010202d824 */ /* 0x000fca00078e0a05 */
[----:B------:R-:W-:-:S13]  /*2960*/  ISETP.GT.U32.AND P5, PT, R5, R2, PT ;  /* 0x000000020500720c */ /* 0x000fda0003fa4070 */
[----:B------:R-:W-:Y:S01]  /*2970*/  @!P5 IMAD.IADD R2, R2, 0x1, -R5 ;  /* 0x000000010202d824 */ /* 0x000fe200078e0a05 */
[----:B------:R-:W-:Y:S01]  /*2980*/  ISETP.GE.AND P5, PT, R4, RZ, PT ;  /* 0x000000ff0400720c */ /* 0x000fe20003fa6270 */
[----:B--2---:R-:W-:Y:S02]  /*2990*/  IMAD R4, R0, UR10, RZ ;  /* 0x0000000a00047c24 */ /* 0x004fe4000f8e02ff */
[----:B-1----:R-:W-:-:S10]  /*29a0*/  IMAD R5, R18, UR7, RZ ;  /* 0x0000000712057c24 */ /* 0x002fd4000f8e02ff */
        /* <DEDUP_REMOVED lines=12> */
[----:B------:R-:W-:Y:S01]  /*2a70*/  IADD3.X R5, PT, PT, R5, R4, R0, P2, P3 ;  /* 0x0000000405057210 */ /* 0x000fe200017e6400 */
[----:B------:R-:W-:Y:S01]  /*2a80*/  IMAD.MOV.U32 R4, RZ, RZ, R6 ;  /* 0x000000ffff047224 */ /* 0x000fe200078e0006 */
[--C-:B------:R-:W-:Y:S02]  /*2a90*/  IADD3 R0, P2, P3, R7, R2, R25.reuse ;  /* 0x0000000207007210 */ /* 0x100fe40007b5e019 */
[----:B------:R-:W-:Y:S02]  /*2aa0*/  SHF.R.S32.HI R25, RZ, 0x1f, R25 ;  /* 0x0000001fff197819 */ /* 0x000fe40000011419 */
[----:B------:R-:W-:Y:S01]  /*2ab0*/  SHF.R.S32.HI R2, RZ, 0x1f, R7 ;  /* 0x0000001fff027819 */ /* 0x000fe20000011407 */
[----:B------:R-:W-:-:S03]  /*2ac0*/  IMAD.MOV.U32 R7, RZ, RZ, R8 ;  /* 0x000000ffff077224 */ /* 0x000fc600078e0008 */
[----:B------:R-:W-:Y:S02]  /*2ad0*/  IADD3.X R5, PT, PT, R2, R5, R25, P2, P3 ;  /* 0x0000000502057210 */ /* 0x000fe400017e6419 */
[----:B0-----:R-:W-:-:S04]  /*2ae0*/  LEA R14, P2, R0, UR10, 0x3 ;  /* 0x0000000a000e7c11 */ /* 0x001fc8000f8418ff */
[----:B------:R-:W-:Y:S01]  /*2af0*/  LEA.HI.X R15, R0, UR11, R5, 0x3, P2 ;  /* 0x0000000b000f7c11 */ /* 0x000fe200090f1c05 */
[----:B---3--:R-:W0:Y:S04]  /*2b00*/  @P1 DADD R12, RZ, R10 ;  /* 0x00000000ff0c1229 */ /* 0x008e28000000000a */
[----:B0-----:R0:W-:Y:S04]  /*2b10*/  STG.E.64 desc[UR8][R14.64], R12 ;  /* 0x0000000c0e007986 */ /* 0x0011e8000c101b08 */
.L_x_797:
[----:B------:R-:W-:Y:S05]  /*2b20*/  BSYNC.RECONVERGENT B0 ;  /* 0x0000000000007941 */ /* 0x000fea0003800200 */
.L_x_796:
        /* <DEDUP_REMOVED lines=26> */
.L_x_799:
[----:B0-----:R-:W0:Y:S01]  /*2cd0*/  LDC R15, c[0x0][0x3c4] ;  /* 0x0000f100ff0f7b82 */ /* 0x001e220000000800 */
[----:B------:R-:W-:-:S05]  /*2ce0*/  IABS R9, R4 ;  /* 0x0000000400097213 */ /* 0x000fca0000000000 */
[----:B------:R-:W-:Y:S02]  /*2cf0*/  IMAD.HI.U32 R0, R0, R9, RZ ;  /* 0x0000000900007227 */ /* 0x000fe400078e00ff */
[----:B------:R-:W1:Y:S02]  /*2d00*/  LDC R13, c[0x0][0x3c8] ;  /* 0x0000f200ff0d7b82 */ /* 0x000e640000000800 */
[----:B------:R-:W-:-:S06]  /*2d10*/  IMAD.MOV R6, RZ, RZ, -R0 ;  /* 0x000000ffff067224 */ /* 0x000fcc00078e0a00 */
[----:B------:R-:W2:Y:S01]  /*2d20*/  LDC R2, c[0x0][0x3c0] ;  /* 0x0000f000ff027b82 */ /* 0x000ea20000000800 */
[----:B0-----:R-:W-:-:S04]  /*2d30*/  IABS R22, R15 ;  /* 0x0000000f00167213 */ /* 0x001fc80000000000 */
[----:B------:R-:W0:Y:S01]  /*2d40*/  I2F.RP R8, R22 ;  /* 0x0000001600087306 */ /* 0x000e220000209400 */
[----:B-1----:R-:W-:Y:S02]  /*2d50*/  IABS R20, R13 ;  /* 0x0000000d00147213 */ /* 0x002fe40000000000 */
[----:B------:R-:W-:-:S03]  /*2d60*/  ISETP.NE.AND P3, PT, R13, RZ, PT ;  /* 0x000000ff0d00720c */ /* 0x000fc60003f65270 */
[----:B------:R-:W-:Y:S01]  /*2d70*/  IMAD R6, R20, R6, R9 ;  /* 0x0000000614067224 */ /* 0x000fe200078e0209 */
[----:B--2---:R-:W-:-:S04]  /*2d80*/  IABS R9, R2 ;  /* 0x0000000200097213 */ /* 0x004fc80000000000 */
[----:B------:R-:W-:Y:S01]  /*2d90*/  ISETP.GT.U32.AND P2, PT, R5, R6, PT ;  /* 0x000000060500720c */ /* 0x000fe20003f44070 */
[----:B0-----:R-:W0:Y:S08]  /*2da0*/  MUFU.RCP R8, R8 ;  /* 0x0000000800087308 */ /* 0x001e300000001000 */
[----:B------:R-:W1:Y:S04]  /*2db0*/  I2F.RP R12, R9 ;  /* 0x00000009000c7306 */ /* 0x000e680000209400 */
[----:B------:R-:W-:Y:S01]  /*2dc0*/  @!P2 IADD3 R6, PT, PT, R6, -R20, RZ ;  /* 0x800000140606a210 */ /* 0x000fe20007ffe0ff */
[----:B------:R-:W-:-:S03]  /*2dd0*/  @!P2 VIADD R0, R0, 0x1 ;  /* 0x000000010000a836 */ /* 0x000fc60000000000 */
[----:B------:R-:W-:Y:S01]  /*2de0*/  ISETP.GE.U32.AND P0, PT, R6, R5, PT ;  /* 0x000000050600720c */ /* 0x000fe20003f06070 */
[----:B0-----:R-:W-:Y:S01]  /*2df0*/  VIADD R18, R8, 0xffffffe ;  /* 0x0ffffffe08127836 */ /* 0x001fe20000000000 */
[-C--:B------:R-:W-:Y:S02]  /*2e00*/  LOP3.LUT R5, R4, R13.reuse, RZ, 0x3c, !PT ;  /* 0x0000000d04057212 */ /* 0x080fe400078e3cff */
[----:B------:R-:W-:Y:S01]  /*2e10*/  LOP3.LUT R13, RZ, R13, RZ, 0x33, !PT ;  /* 0x0000000dff0d7212 */ /* 0x000fe200078e33ff */
[----:B------:R0:W2:Y:S01]  /*2e20*/  F2I.FTZ.U32.TRUNC.NTZ R19, R18 ;  /* 0x0000001200137305 */ /* 0x0000a2000021f000 */
[----:B------:R-:W-:-:S07]  /*2e30*/  ISETP.GE.AND P4, PT, R5, RZ, PT ;  /* 0x000000ff0500720c */ /* 0x000fce0003f86270 */
[----:B------:R-:W-:Y:S01]  /*2e40*/  @P0 VIADD R0, R0, 0x1 ;  /* 0x0000000100000836 */ /* 0x000fe20000000000 */
[----:B-1----:R-:W1:Y:S01]  /*2e50*/  MUFU.RCP R12, R12 ;  /* 0x0000000c000c7308 */ /* 0x002e620000001000 */
[----:B0-----:R-:W-:-:S04]  /*2e60*/  IMAD.MOV.U32 R18, RZ, RZ, RZ ;  /* 0x000000ffff127224 */ /* 0x001fc800078e00ff */
[----:B------:R-:W-:Y:S02]  /*2e70*/  @!P4 IMAD.MOV R0, RZ, RZ, -R0 ;  /* 0x000000ffff00c224 */ /* 0x000fe400078e0a00 */
[----:B--2---:R-:W-:-:S03]  /*2e80*/  IMAD.MOV R5, RZ, RZ, -R19 ;  /* 0x000000ffff057224 */ /* 0x004fc600078e0a13 */
[----:B------:R-:W-:Y:S01]  /*2e90*/  SEL R0, R13, R0, !P3 ;  /* 0x000000000d007207 */ /* 0x000fe20005800000 */
[----:B------:R-:W-:-:S03]  /*2ea0*/  IMAD R5, R5, R22, RZ ;  /* 0x0000001605057224 */ /* 0x000fc600078e02ff */
[----:B------:R-:W-:Y:S01]  /*2eb0*/  IABS R21, R0 ;  /* 0x0000000000157213 */ /* 0x000fe20000000000 */
[----:B------:R-:W-:Y:S02]  /*2ec0*/  IMAD.HI.U32 R18, R19, R5, R18 ;  /* 0x0000000513127227 */ /* 0x000fe400078e0012 */
[----:B------:R-:W0:Y:S02]  /*2ed0*/  LDC R19, c[0x0][0x3bc] ;  /* 0x0000ef00ff137b82 */ /* 0x000e240000000800 */
[----:B-1----:R-:W-:Y:S01]  /*2ee0*/  VIADD R10, R12, 0xffffffe ;  /* 0x0ffffffe0c0a7836 */ /* 0x002fe20000000000 */
        /* <DEDUP_REMOVED lines=8> */
[----:B------:R-:W-:Y:S01]  /*2f70*/  ISETP.GE.AND P4, PT, R8, RZ, PT ;  /* 0x000000ff0800720c */ /* 0x000fe20003f86270 */
[----:B--2---:R-:W-:Y:S01]  /*2f80*/  IMAD.MOV R8, RZ, RZ, -R11 ;  /* 0x000000ffff087224 */ /* 0x004fe200078e0a0b */
[----:B0-----:R-:W-:-:S04]  /*2f90*/  IABS R17, R19 ;  /* 0x0000001300117213 */ /* 0x001fc80000000000 */
[----:B------:R-:W0:Y:S05]  /*2fa0*/  I2F.RP R16, R17 ;  /* 0x0000001100107306 */ /* 0x000e2a0000209400 */
[----:B------:R-:W-:Y:S02]  /*2fb0*/  @!P2 IMAD.IADD R21, R21, 0x1, -R22 ;  /* 0x000000011515a824 */ /* 0x000fe400078e0a16 */
[----:B------:R-:W-:-:S03]  /*2fc0*/  @!P2 VIADD R5, R5, 0x1 ;  /* 0x000000010505a836 */ /* 0x000fc60000000000 */
[CC--:B------:R-:W-:Y:S02]  /*2fd0*/  ISETP.GE.U32.AND P0, PT, R21.reuse, R22.reuse, PT ;  /* 0x000000161500720c */ /* 0x0c0fe40003f06070 */
[----:B------:R-:W-:Y:S01]  /*2fe0*/  IADD3 R24, PT, PT, R21, -R22, RZ ;  /* 0x8000001615187210 */ /* 0x000fe20007ffe0ff */
[----:B0-----:R-:W0:Y:S10]  /*2ff0*/  MUFU.RCP R16, R16 ;  /* 0x0000001000107308 */ /* 0x001e340000001000 */
[----:B------:R-:W-:-:S02]  /*3000*/  @P0 IADD3 R5, PT, PT, R5, 0x1, RZ ;  /* 0x0000000105050810 */ /* 0x000fc40007ffe0ff */
[----:B------:R-:W-:-:S03]  /*3010*/  ISETP.NE.AND P0, PT, R15, RZ, PT ;  /* 0x000000ff0f00720c */ /* 0x000fc60003f05270 */
[----:B------:R-:W-:-:S05]  /*3020*/  @!P4 IMAD.MOV R5, RZ, RZ, -R5 ;  /* 0x000000ffff05c224 */ /* 0x000fca00078e0a05 */
[----:B------:R-:W-:Y:S01]  /*3030*/  SEL R23, R12, R5, !P0 ;  /* 0x000000050c177207 */ /* 0x000fe20004000000 */
[----:B------:R-:W-:Y:S02]  /*3040*/  IMAD R5, R8, R9, RZ ;  /* 0x0000000908057224 */ /* 0x000fe400078e02ff */
[----:B0-----:R-:W-:Y:S01]  /*3050*/  VIADD R15, R16, 0xffffffe ;  /* 0x0ffffffe100f7836 */ /* 0x001fe20000000000 */
[----:B------:R-:W-:Y:S01]  /*3060*/  IABS R14, R23 ;  /* 0x00000017000e7213 */ /* 0x000fe20000000000 */
[----:B------:R-:W-:Y:S01]  /*3070*/  IMAD.HI.U32 R8, R11, R5, R10 ;  /* 0x000000050b087227 */ /* 0x000fe200078e000a */
[----:B------:R-:W-:-:S03]  /*3080*/  LOP3.LUT R11, R23, R2, RZ, 0x3c, !PT ;  /* 0x00000002170b7212 */ /* 0x000fc600078e3cff */
[----:B------:R-:W-:Y:S01]  /*3090*/  IMAD.MOV.U32 R10, RZ, RZ, R14 ;  /* 0x000000ffff0a7224 */ /* 0x000fe200078e000e */
[----:B------:R-:W-:Y:S01]  /*30a0*/  ISETP.GE.AND P2, PT, R11, RZ, PT ;  /* 0x000000ff0b00720c */ /* 0x000fe20003f46270 */
[----:B------:R-:W0:Y:S01]  /*30b0*/  F2I.FTZ.U32.TRUNC.NTZ R15, R15 ;  /* 0x0000000f000f7305 */ /* 0x000e22000021f000 */
[----:B------:R-:W-:Y:S02]  /*30c0*/  IMAD.IADD R11, R6, 0x1, -R20 ;  /* 0x00000001060b7824 */ /* 0x000fe400078e0a14 */
[----:B------:R-:W-:-:S04]  /*30d0*/  IMAD.HI.U32 R14, R8, R10, RZ ;  /* 0x0000000a080e7227 */ /* 0x000fc800078e00ff */
[----:B------:R-:W-:-:S04]  /*30e0*/  IMAD.MOV R5, RZ, RZ, -R14 ;  /* 0x000000ffff057224 */ /* 0x000fc800078e0a0e */
[----:B------:R-:W-:Y:S02]  /*30f0*/  IMAD R10, R9, R5, R10 ;  /* 0x00000005090a7224 */ /* 0x000fe400078e020a */
[----:B------:R-:W-:-:S03]  /*3100*/  IMAD.MOV.U32 R5, RZ, RZ, R20 ;  /* 0x000000ffff057224 */ /* 0x000fc600078e0014 */
[----:B------:R-:W-:Y:S02]  /*3110*/  ISETP.GT.U32.AND P6, PT, R9, R10, PT ;  /* 0x0000000a0900720c */ /* 0x000fe40003fc4070 */
[----:B------:R-:W-:-:S04]  /*3120*/  ISETP.GT.U32.AND P5, PT, R5, R6, PT ;  /* 0x000000060500720c */ /* 0x000fc80003fa4070 */
[----:B------:R-:W-:Y:S02]  /*3130*/  SEL R16, R11, R6, !P5 ;  /* 0x000000060b107207 */ /* 0x000fe40006800000 */
[----:B------:R-:W-:-:S05]  /*3140*/  LOP3.LUT R11, RZ, R2, RZ, 0x33, !PT ;  /* 0x00000002ff0b7212 */ /* 0x000fca00078e33ff */
[--C-:B------:R-:W-:Y:S02]  /*3150*/  @!P6 IMAD.IADD R10, R10, 0x1, -R9.reuse ;  /* 0x000000010a0ae824 */ /* 0x100fe400078e0a09 */
[----:B------:R-:W-:Y:S01]  /*3160*/  @!P6 VIADD R14, R14, 0x1 ;  /* 0x000000010e0ee836 */ /* 0x000fe20000000000 */
[----:B------:R-:W-:Y:S01]  /*3170*/  ISETP.GT.U32.AND P6, PT, R22, R21, PT ;  /* 0x000000151600720c */ /* 0x000fe20003fc4070 */
[C---:B------:R-:W-:Y:S01]  /*3180*/  IMAD.IADD R25, R10.reuse, 0x1, -R9 ;  /* 0x000000010a197824 */ /* 0x040fe200078e0a09 */
[----:B------:R-:W-:Y:S02]  /*3190*/  ISETP.GE.U32.AND P4, PT, R10, R9, PT ;  /* 0x000000090a00720c */ /* 0x000fe40003f86070 */
[----:B------:R-:W-:Y:S02]  /*31a0*/  ISETP.GT.U32.AND P5, PT, R9, R10, PT ;  /* 0x0000000a0900720c */ /* 0x000fe40003fa4070 */
[----:B------:R-:W-:Y:S02]  /*31b0*/  SEL R21, R24, R21, !P6 ;  /* 0x0000001518157207 */ /* 0x000fe40007000000 */
[----:B------:R-:W-:-:S07]  /*31c0*/  ISETP.GE.AND P6, PT, R4, RZ, PT ;  /* 0x000000ff0400720c */ /* 0x000fce0003fc6270 */
[----:B------:R-:W-:Y:S01]  /*31d0*/  @P4 VIADD R14, R14, 0x1 ;  /* 0x000000010e0e4836 */ /* 0x000fe20000000000 */
[----:B------:R-:W-:Y:S01]  /*31e0*/  ISETP.NE.AND P4, PT, R2, RZ, PT ;  /* 0x000000ff0200720c */ /* 0x000fe20003f85270 */
[----:B0-----:R-:W-:Y:S02]  /*31f0*/  IMAD.MOV R2, RZ, RZ, -R15 ;  /* 0x000000ffff027224 */ /* 0x001fe400078e0a0f */
[----:B------:R-:W-:Y:S01]  /*3200*/  @!P2 IMAD.MOV R14, RZ, RZ, -R14 ;  /* 0x000000ffff0ea224 */ /* 0x000fe200078e0a0e */
[----:B------:R-:W-:Y:S01]  /*3210*/  ISETP.GE.AND P2, PT, R0, RZ, PT ;  /* 0x000000ff0000720c */ /* 0x000fe20003f46270 */
[----:B------:R-:W-:Y:S01]  /*3220*/  @!P6 IMAD.MOV R16, RZ, RZ, -R16 ;  /* 0x000000ffff10e224 */ /* 0x000fe200078e0a10 */
[----:B------:R-:W-:Y:S02]  /*3230*/  SEL R0, R25, R10, !P5 ;  /* 0x0000000a19007207 */ /* 0x000fe40006800000 */
[----:B------:R-:W-:Y:S01]  /*3240*/  SEL R10, R11, R14, !P4 ;  /* 0x0000000e0b0a7207 */ /* 0x000fe20006000000 */
[----:B------:R-:W-:Y:S01]  /*3250*/  IMAD.MOV.U32 R14, RZ, RZ, RZ ;  /* 0x000000ffff0e7224 */ /* 0x000fe200078e00ff */
[----:B------:R-:W-:Y:S01]  /*3260*/  ISETP.GE.AND P5, PT, R23, RZ, PT ;  /* 0x000000ff1700720c */ /* 0x000fe20003fa6270 */
[----:B------:R-:W-:Y:S01]  /*3270*/  IMAD R23, R2, R17, RZ ;  /* 0x0000001102177224 */ /* 0x000fe200078e02ff */
[----:B------:R-:W-:-:S02]  /*3280*/  IABS R6, R10 ;  /* 0x0000000a00067213 */ /* 0x000fc40000000000 */
[----:B------:R-:W-:Y:S01]  /*3290*/  SEL R16, R13, R16, !P3 ;  /* 0x000000100d107207 */ /* 0x000fe20005800000 */
[----:B------:R-:W-:Y:S01]  /*32a0*/  IMAD.HI.U32 R2, R15, R23, R14 ;  /* 0x000000170f027227 */ /* 0x000fe200078e000e */
[----:B------:R-:W-:-:S03]  /*32b0*/  IABS R25, R19 ;  /* 0x0000001300197213 */ /* 0x000fc60000000000 */
[----:B------:R-:W-:Y:S02]  /*32c0*/  IMAD.MOV.U32 R15, RZ, RZ, R6 ;  /* 0x000000ffff0f7224 */ /* 0x000fe400078e0006 */
[----:B------:R-:W-:Y:S02]  /*32d0*/  @!P2 IMAD.MOV R21, RZ, RZ, -R21 ;  /* 0x000000ffff15a224 */ /* 0x000fe400078e0a15 */
[----:B------:R-:W-:-:S03]  /*32e0*/  IMAD.HI.U32 R6, R2, R15, RZ ;  /* 0x0000000f02067227 */ /* 0x000fc600078e00ff */
[----:B------:R-:W-:Y:S01]  /*32f0*/  SEL R21, R12, R21, !P0 ;  /* 0x000000150c157207 */ /* 0x000fe20004000000 */
[----:B------:R-:W-:Y:S02]  /*3300*/  @!P5 IMAD.MOV R0, RZ, RZ, -R0 ;  /* 0x000000ffff00d224 */ /* 0x000fe400078e0a00 */
[----:B------:R-:W-:Y:S02]  /*3310*/  IMAD.MOV R24, RZ, RZ, -R6 ;  /* 0x000000ffff187224 */ /* 0x000fe400078e0a06 */
[----:B------:R-:W-:Y:S01]  /*3320*/  IMAD R16, R16, UR13, RZ ;  /* 0x0000000d10107c24 */ /* 0x000fe2000f8e02ff */
[----:B------:R-:W-:Y:S01]  /*3330*/  SEL R14, R11, R0, !P4 ;  /* 0x000000000b0e7207 */ /* 0x000fe20006000000 */
[----:B------:R-:W-:Y:S02]  /*3340*/  IMAD R0, R17, R24, R15 ;  /* 0x0000001811007224 */ /* 0x000fe400078e020f */
[----:B------:R-:W-:Y:S01]  /*3350*/  IMAD R24, R21, UR12, RZ ;  /* 0x0000000c15187c24 */ /* 0x000fe2000f8e02ff */
[----:B------:R-:W-:Y:S01]  /*3360*/  SHF.R.S32.HI R23, RZ, 0x1f, R16 ;  /* 0x0000001fff177819 */ /* 0x000fe20000011410 */
[----:B------:R-:W-:Y:S01]  /*3370*/  IMAD R15, R14, UR11, RZ ;  /* 0x0000000b0e0f7c24 */ /* 0x000fe2000f8e02ff */
[----:B------:R-:W-:-:S04]  /*3380*/  ISETP.GT.U32.AND P5, PT, R17, R0, PT ;  /* 0x000000001100720c */ /* 0x000fc80003fa4070 */
[----:B------:R-:W-:Y:S02]  /*3390*/  IADD3 R21, P2, P6, R15, R24, R16 ;  /* 0x000000180f157210 */ /* 0x000fe40007e5e010 */
[----:B------:R-:W-:Y:S02]  /*33a0*/  SHF.R.S32.HI R14, RZ, 0x1f, R15 ;  /* 0x0000001fff0e7819 */ /* 0x000fe4000001140f */
[----:B------:R-:W-:-:S04]  /*33b0*/  SHF.R.S32.HI R24, RZ, 0x1f, R24 ;  /* 0x0000001fff187819 */ /* 0x000fc80000011418 */
[----:B------:R-:W-:Y:S02]  /*33c0*/  IADD3.X R23, PT, PT, R14, R24, R23, P2, P6 ;  /* 0x000000180e177210 */ /* 0x000fe400017ec417 */
[----:B------:R-:W-:Y:S01]  /*33d0*/  @!P5 IADD3 R0, PT, PT, R0, -R17, RZ ;  /* 0x800000110000d210 */ /* 0x000fe20007ffe0ff */
[----:B------:R-:W0:Y:S01]  /*33e0*/  @P1 LDC.64 R14, c[0x0][0x410] ;  /* 0x00010400ff0e1b82 */ /* 0x000e220000000a00 */
[----:B------:R-:W-:Y:S02]  /*33f0*/  ISETP.GE.AND P6, PT, R10, RZ, PT ;  /* 0x000000ff0a00720c */ /* 0x000fe40003fc6270 */
[----:B------:R-:W-:Y:S01]  /*3400*/  ISETP.GT.U32.AND P2, PT, R25, R0, PT ;  /* 0x000000001900720c */ /* 0x000fe20003f44070 */
[----:B------:R-:W-:Y:S01]  /*3410*/  IMAD.IADD R17, R0, 0x1, -R17 ;  /* 0x0000000100117824 */ /* 0x000fe200078e0a11 */
[----:B------:R-:W-:-:S04]  /*3420*/  LOP3.LUT R24, RZ, R19, RZ, 0x33, !PT ;  /* 0x00000013ff187212 */ /* 0x000fc800078e33ff */
[----:B------:R-:W-:Y:S02]  /*3430*/  SEL R17, R17, R0, !P2 ;  /* 0x0000000011117207 */ /* 0x000fe40005000000 */
[----:B------:R-:W-:-:S03]  /*3440*/  ISETP.NE.AND P2, PT, R19, RZ, PT ;  /* 0x000000ff1300720c */ /* 0x000fc60003f45270 */
[----:B------:R-:W-:-:S05]  /*3450*/  @!P6 IMAD.MOV R17, RZ, RZ, -R17 ;  /* 0x000000ffff11e224 */ /* 0x000fca00078e0a11 */
[----:B------:R-:W-:-:S05]  /*3460*/  SEL R26, R24, R17, !P2 ;  /* 0x00000011181a7207 */ /* 0x000fca0005000000 */
[----:B0-----:R-:W-:-:S05]  /*3470*/  @P1 IMAD.WIDE R28, R26, 0x8, R14 ;  /* 0x000000081a1c1825 */ /* 0x001fca00078e020e */
[----:B------:R-:W2:Y:S01]  /*3480*/  @P1 LDG.E.64 R16, desc[UR8][R28.64] ;  /* 0x000000081c101981 */ /* 0x000ea2000c1e1b00 */
[----:B------:R-:W0:Y:S01]  /*3490*/  I2F.RP R27, R20 ;  /* 0x00000014001b7306 */ /* 0x000e220000209400 */
[----:B------:R-:W-:Y:S02]  /*34a0*/  CS2R R14, SRZ ;  /* 0x00000000000e7805 */ /* 0x000fe4000001ff00 */
[----:B------:R-:W-:Y:S01]  /*34b0*/  ISETP.GE.U32.AND P6, PT, R0, R25, PT ;  /* 0x000000190000720c */ /* 0x000fe20003fc6070 */
[----:B------:R-:W-:Y:S01]  /*34c0*/  @!P5 VIADD R6, R6, 0x1 ;  /* 0x000000010606d836 */ /* 0x000fe20000000000 */
[----:B------:R-:W-:Y:S01]  /*34d0*/  IADD3 R4, P5, PT, R3, R4, RZ ;  /* 0x0000000403047210 */ /* 0x000fe20007fbe0ff */
[----:B------:R-:W-:Y:S01]  /*34e0*/  IMAD R26, R26, UR10, RZ ;  /* 0x0000000a1a1a7c24 */ /* 0x000fe2000f8e02ff */
[----:B------:R-:W-:Y:S01]  /*34f0*/  LOP3.LUT R10, R10, R19, RZ, 0x3c, !PT ;  /* 0x000000130a0a7212 */ /* 0x000fe200078e3cff */
[----:B------:R-:W-:-:S04]  /*3500*/  UISETP.NE.U32.AND UP0, UPT, UR6, URZ, UPT ;  /* 0x000000ff0600728c */ /* 0x000fc8000bf05070 */
[----:B------:R-:W-:Y:S01]  /*3510*/  UISETP.NE.AND.EX UP0, UPT, UR7, URZ, UPT, UP0 ;  /* 0x000000ff0700728c */ /* 0x000fe2000bf05300 */
[----:B0-----:R-:W0:Y:S03]  /*3520*/  MUFU.RCP R27, R27 ;  /* 0x0000001b001b7308 */ /* 0x001e260000001000 */
[----:B------:R-:W-:Y:S01]  /*3530*/  @P6 VIADD R6, R6, 0x1 ;  /* 0x0000000106066836 */ /* 0x000fe20000000000 */
[----:B--2---:R0:W1:Y:S01]  /*3540*/  @P1 DADD R14, RZ, R16 ;  /* 0x00000000ff0e1229 */ /* 0x0040620000000010 */
[----:B------:R-:W-:Y:S01]  /*3550*/  ISETP.GE.AND P1, PT, R10, RZ, PT ;  /* 0x000000ff0a00720c */ /* 0x000fe20003f26270 */
[----:B0-----:R-:W-:-:S04]  /*3560*/  VIADD R16, R27, 0xffffffe ;  /* 0x0ffffffe1b107836 */ /* 0x001fc80000000000 */
[----:B------:R0:W2:Y:S02]  /*3570*/  F2I.FTZ.U32.TRUNC.NTZ R17, R16 ;  /* 0x0000001000117305 */ /* 0x0000a4000021f000 */
[----:B0-----:R-:W-:Y:S02]  /*3580*/  IMAD.MOV.U32 R16, RZ, RZ, RZ ;  /* 0x000000ffff107224 */ /* 0x001fe400078e00ff */
[----:B--2---:R-:W-:-:S04]  /*3590*/  IMAD.MOV R0, RZ, RZ, -R17 ;  /* 0x000000ffff007224 */ /* 0x004fc800078e0a11 */
[----:B------:R-:W-:-:S04]  /*35a0*/  IMAD R29, R0, R20, RZ ;  /* 0x00000014001d7224 */ /* 0x000fc800078e02ff */
[----:B------:R-:W-:Y:S01]  /*35b0*/  IMAD.HI.U32 R0, R17, R29, R16 ;  /* 0x0000001d11007227 */ /* 0x000fe200078e0010 */
        /* <DEDUP_REMOVED lines=10> */
[----:B------:R-:W-:Y:S01]  /*3660*/  ISETP.GE.AND P6, PT, R17, RZ, PT ;  /* 0x000000ff1100720c */ /* 0x000fe20003fc6270 */
[----:B------:R-:W-:-:S04]  /*3670*/  IMAD.MOV.U32 R17, RZ, RZ, R6 ;  /* 0x000000ffff117224 */ /* 0x000fc800078e0006 */
[----:B------:R-:W-:-:S05]  /*3680*/  @!P1 IMAD.MOV R17, RZ, RZ, -R17 ;  /* 0x000000ffff119224 */ /* 0x000fca00078e0a11 */
[----:B------:R-:W-:-:S03]  /*3690*/  SEL R17, R24, R17, !P2 ;  /* 0x0000001118117207 */ /* 0x000fc60005000000 */
[----:B------:R-:W-:-:S05]  /*36a0*/  @!P6 IMAD.MOV R16, RZ, RZ, -R16 ;  /* 0x000000ffff10e224 */ /* 0x000fca00078e0a10 */
[----:B------:R-:W-:Y:S01]  /*36b0*/  SEL R6, R13, R16, !P3 ;  /* 0x000000100d067207 */ /* 0x000fe20005800000 */
[----:B------:R-:W-:-:S03]  /*36c0*/  IMAD R16, R17, UR4, RZ ;  /* 0x0000000411107c24 */ /* 0x000fc6000f8e02ff */
[----:B------:R-:W-:Y:S02]  /*36d0*/  IABS R27, R6 ;  /* 0x00000006001b7213 */ /* 0x000fe40000000000 */
[--C-:B------:R-:W-:Y:S02]  /*36e0*/  IADD3 R17, P1, P6, R16, R21, R26.reuse ;  /* 0x0000001510117210 */ /* 0x100fe40007e3e01a */
[----:B------:R-:W-:Y:S01]  /*36f0*/  SHF.R.S32.HI R21, RZ, 0x1f, R26 ;  /* 0x0000001fff157819 */ /* 0x000fe2000001141a */
[----:B------:R-:W-:Y:S01]  /*3700*/  IMAD.HI.U32 R18, R18, R27, RZ ;  /* 0x0000001b12127227 */ /* 0x000fe200078e00ff */
[----:B------:R-:W-:Y:S02]  /*3710*/  SHF.R.S32.HI R26, RZ, 0x1f, R16 ;  /* 0x0000001fff1a7819 */ /* 0x000fe40000011410 */
[----:B------:R-:W-:Y:S02]  /*3720*/  LOP3.LUT R16, R6, UR17, RZ, 0x3c, !PT ;  /* 0x0000001106107c12 */ /* 0x000fe4000f8e3cff */
[----:B------:R-:W-:Y:S01]  /*3730*/  IADD3.X R26, PT, PT, R26, R23, R21, P1, P6 ;  /* 0x000000171a1a7210 */ /* 0x000fe20000fec415 */
[----:B------:R-:W-:-:S04]  /*3740*/  IMAD.MOV R21, RZ, RZ, -R18 ;  /* 0x000000ffff157224 */ /* 0x000fc800078e0a12 */
[----:B------:R-:W-:-:S05]  /*3750*/  IMAD R21, R22, R21, R27 ;  /* 0x0000001516157224 */ /* 0x000fca00078e021b */
[----:B------:R-:W-:-:S13]  /*3760*/  ISETP.GT.U32.AND P6, PT, R22, R21, PT ;  /* 0x000000151600720c */ /* 0x000fda0003fc4070 */
[----:B------:R-:W-:Y:S02]  /*3770*/  @!P6 IMAD.IADD R21, R21, 0x1, -R22 ;  /* 0x000000011515e824 */ /* 0x000fe400078e0a16 */
[----:B------:R-:W-:Y:S01]  /*3780*/  @!P6 VIADD R18, R18, 0x1 ;  /* 0x000000011212e836 */ /* 0x000fe20000000000 */
[----:B------:R-:W-:Y:S02]  /*3790*/  ISETP.GE.AND P6, PT, R16, RZ, PT ;  /* 0x000000ff1000720c */ /* 0x000fe40003fc6270 */
[----:B------:R-:W-:-:S13]  /*37a0*/  ISETP.GE.U32.AND P1, PT, R21, R22, PT ;  /* 0x000000161500720c */ /* 0x000fda0003f26070 */
[----:B------:R-:W-:Y:S01]  /*37b0*/  @P1 VIADD R18, R18, 0x1 ;  /* 0x0000000112121836 */ /* 0x000fe20000000000 */
[----:B------:R-:W-:-:S03]  /*37c0*/  LEA R16, P1, R17, UR14, 0x3 ;  /* 0x0000000e11107c11 */ /* 0x000fc6000f8218ff */
[----:B------:R-:W-:Y:S01]  /*37d0*/  @!P6 IMAD.MOV R18, RZ, RZ, -R18 ;  /* 0x000000ffff12e224 */ /* 0x000fe200078e0a12 */
[----:B------:R-:W-:-:S04]  /*37e0*/  LEA.HI.X R17, R17, UR15, R26, 0x3, P1 ;  /* 0x0000000f11117c11 */ /* 0x000fc800088f1c1a */
[----:B------:R-:W-:Y:S01]  /*37f0*/  SEL R18, R12, R18, !P0 ;  /* 0x000000120c127207 */ /* 0x000fe20004000000 */
[----:B-1----:R0:W-:Y:S03]  /*3800*/  STG.E.64 desc[UR8][R16.64], R14 ;  /* 0x0000000e10007986 */ /* 0x0021e6000c101b08 */
[----:B------:R-:W-:Y:S02]  /*3810*/  IABS R27, R18 ;  /* 0x00000012001b7213 */ /* 0x000fe40000000000 */
[----:B------:R-:W-:-:S03]  /*3820*/  LOP3.LUT R26, R18, UR16, RZ, 0x3c, !PT ;  /* 0x00000010121a7c12 */ /* 0x000fc6000f8e3cff */
[----:B------:R-:W-:-:S04]  /*3830*/  IMAD.HI.U32 R23, R8, R27, RZ ;  /* 0x0000001b08177227 */ /* 0x000fc800078e00ff */
[----:B------:R-:W-:-:S04]  /*3840*/  IMAD.MOV R8, RZ, RZ, -R23 ;  /* 0x000000ffff087224 */ /* 0x000fc800078e0a17 */
[----:B------:R-:W-:-:S05]  /*3850*/  IMAD R8, R9, R8, R27 ;  /* 0x0000000809087224 */ /* 0x000fca00078e021b */
[----:B------:R-:W-:-:S13]  /*3860*/  ISETP.GT.U32.AND P6, PT, R9, R8, PT ;  /* 0x000000080900720c */ /* 0x000fda0003fc4070 */
[----:B------:R-:W-:Y:S01]  /*3870*/  @!P6 IMAD.IADD R8, R8, 0x1, -R9 ;  /* 0x000000010808e824 */ /* 0x000fe200078e0a09 */
[----:B------:R-:W-:Y:S02]  /*3880*/  @!P6 IADD3 R23, PT, PT, R23, 0x1, RZ ;  /* 0x000000011717e810 */ /* 0x000fe40007ffe0ff */
        /* <DEDUP_REMOVED lines=17> */
[----:B0-----:R-:W-:-:S09]  /*39a0*/  SEL R17, R24, R23, !P2 ;  /* 0x0000001718117207 */ /* 0x001fd20005000000 */
[----:B------:R-:W0:Y:S02]  /*39b0*/  @P1 LDC.64 R14, c[0x0][0x410] ;  /* 0x00010400ff0e1b82 */ /* 0x000e240000000a00 */
[----:B0-----:R-:W-:-:S06]  /*39c0*/  @P1 IMAD.WIDE R14, R17, 0x8, R14 ;  /* 0x00000008110e1825 */ /* 0x001fcc00078e020e */
[----:B------:R-:W2:Y:S01]  /*39d0*/  @P1 LDG.E.64 R14, desc[UR8][R14.64] ;  /* 0x000000080e0e1981 */ /* 0x000ea2000c1e1b00 */
[----:B------:R-:W-:Y:S01]  /*39e0*/  @!P6 VIADD R2, R2, 0x1 ;  /* 0x000000010202e836 */ /* 0x000fe20000000000 */
[----:B------:R-:W-:Y:S01]  /*39f0*/  ISETP.GE.U32.AND P6, PT, R28, R25, PT ;  /* 0x000000191c00720c */ /* 0x000fe20003fc6070 */
[----:B------:R-:W-:Y:S01]  /*3a00*/  IMAD R17, R17, UR10, RZ ;  /* 0x0000000a11117c24 */ /* 0x000fe2000f8e02ff */
[----:B------:R-:W-:Y:S01]  /*3a10*/  LOP3.LUT R19, R26, R19, RZ, 0x3c, !PT ;  /* 0x000000131a137212 */ /* 0x000fe200078e3cff */
[----:B------:R-:W-:Y:S01]  /*3a20*/  IMAD.X R7, RZ, RZ, R7, P5 ;  /* 0x000000ffff077224 */ /* 0x000fe200028e0607 */
[----:B------:R-:W-:-:S09]  /*3a30*/  USHF.R.S32.HI UR19, URZ, 0x1f, UR5 ;  /* 0x0000001fff137899 */ /* 0x000fd20008011405 */
[----:B------:R-:W-:Y:S01]  /*3a40*/  @P6 VIADD R2, R2, 0x1 ;  /* 0x0000000102026836 */ /* 0x000fe20000000000 */
[----:B------:R-:W-:Y:S01]  /*3a50*/  ISETP.GT.U32.AND P6, PT, R9, R8, PT ;  /* 0x000000080900720c */ /* 0x000fe20003fc4070 */
[----:B------:R-:W-:-:S05]  /*3a60*/  IMAD.IADD R9, R8, 0x1, -R9 ;  /* 0x0000000108097824 */ /* 0x000fca00078e0a09 */
[----:B------:R-:W-:Y:S01]  /*3a70*/  SEL R8, R9, R8, !P6 ;  /* 0x0000000809087207 */ /* 0x000fe20007000000 */
[----:B------:R-:W-:Y:S01]  /*3a80*/  IMAD.IADD R9, R10, 0x1, -R20 ;  /* 0x000000010a097824 */ /* 0x000fe200078e0a14 */
[----:B------:R-:W-:-:S13]  /*3a90*/  ISETP.GE.AND P6, PT, R18, RZ, PT ;  /* 0x000000ff1200720c */ /* 0x000fda0003fc6270 */
[----:B------:R-:W-:Y:S01]  /*3aa0*/  @!P6 IMAD.MOV R8, RZ, RZ, -R8 ;  /* 0x000000ffff08e224 */ /* 0x000fe200078e0a08 */
[-C--:B------:R-:W-:Y:S02]  /*3ab0*/  ISETP.GT.U32.AND P6, PT, R22, R21.reuse, PT ;  /* 0x000000151600720c */ /* 0x080fe40003fc4070 */
[----:B------:R-:W-:Y:S02]  /*3ac0*/  IADD3 R22, PT, PT, R21, -R22, RZ ;  /* 0x8000001615167210 */ /* 0x000fe40007ffe0ff */
[----:B------:R-:W-:Y:S02]  /*3ad0*/  SEL R8, R11, R8, !P4 ;  /* 0x000000080b087207 */ /* 0x000fe40006000000 */
[----:B------:R-:W-:Y:S02]  /*3ae0*/  SEL R21, R22, R21, !P6 ;  /* 0x0000001516157207 */ /* 0x000fe40007000000 */
[----:B------:R-:W-:-:S13]  /*3af0*/  ISETP.GE.AND P6, PT, R6, RZ, PT ;  /* 0x000000ff0600720c */ /* 0x000fda0003fc6270 */
[----:B------:R-:W-:Y:S01]  /*3b00*/  @!P6 IMAD.MOV R21, RZ, RZ, -R21 ;  /* 0x000000ffff15e224 */ /* 0x000fe200078e0a15 */
[----:B------:R-:W-:-:S04]  /*3b10*/  ISETP.GT.U32.AND P6, PT, R5, R10, PT ;  /* 0x0000000a0500720c */ /* 0x000fc80003fc4070 */
[----:B------:R-:W-:Y:S01]  /*3b20*/  SEL R10, R9, R10, !P6 ;  /* 0x0000000a090a7207 */ /* 0x000fe20007000000 */
[----:B------:R-:W-:Y:S01]  /*3b30*/  IMAD R9, R8, UR11, RZ ;  /* 0x0000000b08097c24 */ /* 0x000fe2000f8e02ff */
[----:B------:R-:W-:Y:S02]  /*3b40*/  ISETP.GE.AND P6, PT, R4, RZ, PT ;  /* 0x000000ff0400720c */ /* 0x000fe40003fc6270 */
[----:B------:R-:W-:Y:S02]  /*3b50*/  SEL R12, R12, R21, !P0 ;  /* 0x000000150c0c7207 */ /* 0x000fe40004000000 */
[----:B------:R-:W-:-:S03]  /*3b60*/  SHF.R.S32.HI R11, RZ, 0x1f, R9 ;  /* 0x0000001fff0b7819 */ /* 0x000fc60000011409 */
        /* <DEDUP_REMOVED lines=11> */
[----:B------:R-:W-:Y:S02]  /*3c20*/  IADD3.X R6, PT, PT, R11, R12, R6, P0, P2 ;  /* 0x0000000c0b067210 */ /* 0x000fe400007e4406 */
[--C-:B------:R-:W-:Y:S02]  /*3c30*/  IADD3 R2, P0, P2, R9, R10, R17.reuse ;  /* 0x0000000a09027210 */ /* 0x100fe40007a1e011 */
[----:B------:R-:W-:Y:S02]  /*3c40*/  SHF.R.S32.HI R17, RZ, 0x1f, R17 ;  /* 0x0000001fff117819 */ /* 0x000fe40000011411 */
[----:B------:R-:W-:Y:S02]  /*3c50*/  SHF.R.S32.HI R11, RZ, 0x1f, R9 ;  /* 0x0000001fff0b7819 */ /* 0x000fe40000011409 */
[----:B------:R-:W-:Y:S02]  /*3c60*/  CS2R R8, SRZ ;  /* 0x0000000000087805 */ /* 0x000fe4000001ff00 */
[----:B------:R-:W-:-:S02]  /*3c70*/  IADD3.X R11, PT, PT, R11, R6, R17, P0, P2 ;  /* 0x000000060b0b7210 */ /* 0x000fc400007e4411 */
        /* <DEDUP_REMOVED lines=10> */
.L_x_798:
[----:B------:R-:W-:Y:S05]  /*3d20*/  EXIT ;  /* 0x000000000000794d */ /* 0x000fea0003800000 */
.L_x_782:
[----:B------:R-:W0:Y:S02]  /*3d30*/  LDCU.64 UR6, c[0x0][0x410] ;  /* 0x00008200ff0677ac */ /* 0x000e240008000a00 */
[----:B0-----:R-:W-:-:S04]  /*3d40*/  UISETP.NE.U32.AND UP0, UPT, UR6, URZ, UPT ;  /* 0x000000ff0600728c */ /* 0x001fc8000bf05070 */
[----:B------:R-:W-:-:S09]  /*3d50*/  UISETP.NE.AND.EX UP0, UPT, UR7, URZ, UPT, UP0 ;  /* 0x000000ff0700728c */ /* 0x000fd2000bf05300 */
[----:B------:R-:W-:Y:S05]  /*3d60*/  BRA.U UP0, `(.L_x_800) ;  /* 0x0000001900947547 */ /* 0x000fea000b800000 */
        /* <DEDUP_REMOVED lines=38> */
.L_x_802:
[----:B------:R-:W-:-:S07]  /*3fd0*/  MOV R0, 0x3ff0 ;  /* 0x00003ff000007802 */ /* 0x000fce0000000f00 */
[----:B------:R-:W-:Y:S05]  /*3fe0*/  CALL.REL.NOINC `($__internal_27_$__cuda_sm20_div_u64) ;  /* 0x0000003000a07944 */ /* 0x000fea0003c00000 */
[----:B------:R-:W-:Y:S02]  /*3ff0*/  IMAD.MOV.U32 R10, RZ, RZ, R2 ;  /* 0x000000ffff0a7224 */ /* 0x000fe400078e0002 */
[----:B------:R-:W-:-:S07]  /*4000*/  IMAD.MOV.U32 R11, RZ, RZ, R5 ;  /* 0x000000ffff0b7224 */ /* 0x000fce00078e0005 */
.L_x_803:
[----:B------:R-:W-:Y:S05]  /*4010*/  BSYNC.RECONVERGENT B0 ;  /* 0x0000000000007941 */ /* 0x000fea0003800200 */
.L_x_801:
        /* <DEDUP_REMOVED lines=26> */
[----:B------:R-:W-:-:S06]  /*41c0*/  IMAD.HI.U32 R13, R11, R13, R10 ;  /* 0x0000000d0b0d7227 */ /* 0x000fcc00078e000a */
        /* <DEDUP_REMOVED lines=9> */
[----:B------:R-:W-:Y:S01]  /*4260*/  ISETP.NE.AND P1, PT, R5, RZ, PT ;  /* 0x000000ff0500720c */ /* 0x000fe20003f25270 */
[----:B---3--:R-:W-:Y:S01]  /*4270*/  IMAD.MOV R12, RZ, RZ, -R11 ;  /* 0x000000ffff0c7224 */ /* 0x008fe200078e0a0b */
[----:B------:R-:W-:Y:S02]  /*4280*/  ISETP.GE.U32.AND P2, PT, R7, R2, PT ;  /* 0x000000020700720c */ /* 0x000fe40003f46070 */
[----:B------:R-:W0:Y:S01]  /*4290*/  LDC R2, c[0x0][0x3c0] ;  /* 0x0000f000ff027b82 */ /* 0x000e220000000800 */
[----:B------:R-:W-:-:S04]  /*42a0*/  LOP3.LUT R7, R4, R5, RZ, 0x3c, !PT ;  /* 0x0000000504077212 */ /* 0x000fc800078e3cff */
[----:B------:R-:W-:-:S06]  /*42b0*/  ISETP.GE.AND P3, PT, R7, RZ, PT ;  /* 0x000000ff0700720c */ /* 0x000fcc0003f66270 */
[----:B------:R-:W-:-:S04]  /*42c0*/  @P2 VIADD R13, R13, 0x1 ;  /* 0x000000010d0d2836 */ /* 0x000fc80000000000 */
[----:B------:R-:W-:Y:S02]  /*42d0*/  IMAD.MOV.U32 R7, RZ, RZ, R13 ;  /* 0x000000ffff077224 */ /* 0x000fe400078e000d */
[----:B------:R-:W-:Y:S02]  /*42e0*/  IMAD R13, R12, R9, RZ ;  /* 0x000000090c0d7224 */ /* 0x000fe400078e02ff */
[----:B------:R-:W-:Y:S01]  /*42f0*/  @!P3 IMAD.MOV R7, RZ, RZ, -R7 ;  /* 0x000000ffff07b224 */ /* 0x000fe200078e0a07 */
[----:B------:R-:W-:Y:S01]  /*4300*/  @!P1 LOP3.LUT R7, RZ, R5, RZ, 0x33, !PT ;  /* 0x00000005ff079212 */ /* 0x000fe200078e33ff */
[----:B------:R-:W-:Y:S01]  /*4310*/  IMAD.HI.U32 R13, R11, R13, R10 ;  /* 0x0000000d0b0d7227 */ /* 0x000fe200078e000a */
[----:B0-----:R-:W-:Y:S02]  /*4320*/  IABS R15, R2 ;  /* 0x00000002000f7213 */ /* 0x001fe40000000000 */
[----:B------:R-:W-:-:S03]  /*4330*/  IABS R14, R7 ;  /* 0x00000007000e7213 */ /* 0x000fc60000000000 */
[----:B------:R-:W-:Y:S02]  /*4340*/  IMAD.MOV.U32 R12, RZ, RZ, R15 ;  /* 0x000000ffff0c7224 */ /* 0x000fe400078e000f */
        /* <DEDUP_REMOVED lines=13> */
[----:B------:R-:W0:Y:S02]  /*4420*/  LDC R9, c[0x0][0x3bc] ;  /* 0x0000ef00ff097b82 */ /* 0x000e240000000800 */
[----:B------:R-:W3:Y:S01]  /*4430*/  F2I.FTZ.U32.TRUNC.NTZ R11, R11 ;  /* 0x0000000b000b7305 */ /* 0x000ee2000021f000 */
[----:B------:R-:W-:Y:S01]  /*4440*/  ISETP.GE.AND P3, PT, R10, RZ, PT ;  /* 0x000000ff0a00720c */ /* 0x000fe20003f66270 */
[----:B------:R-:W-:-:S06]  /*4450*/  IMAD.MOV.U32 R10, RZ, RZ, RZ ;  /* 0x000000ffff0a7224 */ /* 0x000fcc00078e00ff */
[----:B------:R-:W-:-:S06]  /*4460*/  @P1 VIADD R13, R13, 0x1 ;  /* 0x000000010d0d1836 */ /* 0x000fcc0000000000 */
        /* <DEDUP_REMOVED lines=20> */
[----:B------:R-:W0:Y:S02]  /*45b0*/  F2I.FTZ.U32.TRUNC.NTZ R11, R15 ;  /* 0x0000000f000b7305 */ /* 0x000e24000021f000 */
[----:B------:R-:W-:-:S05]  /*45c0*/  ISETP.GE.AND P3, PT, R12, RZ, PT ;  /* 0x000000ff0c00720c */ /* 0x000fca0003f66270 */
[----:B------:R-:W-:-:S04]  /*45d0*/  @P1 VIADD R10, R10, 0x1 ;  /* 0x000000010a0a1836 */ /* 0x000fc80000000000 */
[----:B------:R-:W-:Y:S02]  /*45e0*/  IMAD.MOV.U32 R12, RZ, RZ, R10 ;  /* 0x000000ffff0c7224 */ /* 0x000fe400078e000a */
[----:B------:R-:W-:Y:S02]  /*45f0*/  IMAD.MOV.U32 R10, RZ, RZ, RZ ;  /* 0x000000ffff0a7224 */ /* 0x000fe400078e00ff */
[----:B0-----:R-:W-:Y:S02]  /*4600*/  IMAD.MOV R17, RZ, RZ, -R11 ;  /* 0x000000ffff117224 */ /* 0x001fe400078e0a0b */
        /* <DEDUP_REMOVED lines=41> */
[----:B------:R-:W-:Y:S01]  /*48a0*/  IADD3.X R9, PT, PT, R10, R4, R9, P1, P2 ;  /* 0x000000040a097210 */ /* 0x000fe20000fe4409 */
[----:B------:R-:W-:Y:S01]  /*48b0*/  IMAD.MOV.U32 R4, RZ, RZ, R6 ;  /* 0x000000ffff047224 */ /* 0x000fe200078e0006 */
[----:B----4-:R-:W-:-:S04]  /*48c0*/  LEA R10, P1, R0, UR6, 0x3 ;  /* 0x00000006000a7c11 */ /* 0x010fc8000f8218ff */
[----:B------:R-:W-:-:S05]  /*48d0*/  LEA.HI.X R11, R0, UR7, R9, 0x3, P1 ;  /* 0x00000007000b7c11 */ /* 0x000fca00088f1c09 */
[----:B------:R0:W-:Y:S04]  /*48e0*/  STG.E.64 desc[UR8][R10.64], RZ ;  /* 0x000000ff0a007986 */ /* 0x0001e8000c101b08 */
.L_x_805:
[----:B------:R-:W-:Y:S05]  /*48f0*/  BSYNC.RECONVERGENT B0 ;  /* 0x0000000000007941 */ /* 0x000fea0003800200 */
.L_x_804:
        /* <DEDUP_REMOVED lines=12> */
[----:B0-----:R-:W-:-:S04]  /*49c0*/  IMAD R11, R2, R5, RZ ;  /* 0x00000005020b7224 */ /* 0x001fc800078e02ff */
[----:B--234-:R-:W-:-:S07]  /*49d0*/  IMAD.HI.U32 R2, R9, R11, R8 ;  /* 0x0000000b09027227 */ /* 0x01cfce00078e0008 */
.L_x_806:
[----:B------:R-:W0:Y:S01]  /*49e0*/  LDC R13, c[0x0][0x3c8] ;  /* 0x0000f200ff0d7b82 */ /* 0x000e220000000800 */
[-C--:B------:R-:W-:Y:S01]  /*49f0*/  IABS R15, R4.reuse ;  /* 0x00000004000f7213 */ /* 0x080fe20000000000 */
[----:B------:R-:W-:Y:S01]  /*4a00*/  UIMAD UR11, UR5, UR10, URZ ;  /* 0x0000000a050b72a4 */ /* 0x000fe2000f8e02ff */
[----:B------:R-:W-:-:S03]  /*4a10*/  IADD3 R0, P0, PT, R3, R4, RZ ;  /* 0x0000000403007210 */ /* 0x000fc60007f1e0ff */
[----:B------:R-:W-:Y:S01]  /*4a20*/  IMAD.HI.U32 R10, R2, R15, RZ ;  /* 0x0000000f020a7227 */ /* 0x000fe200078e00ff */
[----:B------:R-:W-:Y:S01]  /*4a30*/  IABS R16, R0 ;  /* 0x0000000000107213 */ /* 0x000fe20000000000 */
[----:B------:R-:W1:Y:S01]  /*4a40*/  LDC R11, c[0x0][0x3c4] ;  /* 0x0000f100ff0b7b82 */ /* 0x000e620000000800 */
[----:B------:R-:W-:Y:S01]  /*4a50*/  USHF.R.S32.HI UR16, URZ, 0x1f, UR11 ;  /* 0x0000001fff107899 */ /* 0x000fe2000801140b */
[----:B------:R-:W-:Y:S02]  /*4a60*/  IMAD.MOV R6, RZ, RZ, -R10 ;  /* 0x000000ffff067224 */ /* 0x000fe400078e0a0a */
[----:B------:R-:W-:Y:S01]  /*4a70*/  IMAD.X R7, RZ, RZ, R7, P0 ;  /* 0x000000ffff077224 */ /* 0x000fe200000e0607 */
[-C--:B0-----:R-:W-:Y:S02]  /*4a80*/  IABS R12, R13.reuse ;  /* 0x0000000d000c7213 */ /* 0x081fe40000000000 */
[----:B------:R-:W-:Y:S02]  /*4a90*/  LOP3.LUT R19, RZ, R13, RZ, 0x33, !PT ;  /* 0x0000000dff137212 */ /* 0x000fe400078e33ff */
[----:B------:R-:W0:Y:S01]  /*4aa0*/  I2F.RP R14, R12 ;  /* 0x0000000c000e7306 */ /* 0x000e220000209400 */
[----:B------:R-:W-:-:S05]  /*4ab0*/  IMAD R6, R12, R6, R15 ;  /* 0x000000060c067224 */ /* 0x000fca00078e020f */
[----:B------:R-:W-:Y:S02]  /*4ac0*/  ISETP.GT.U32.AND P5, PT, R5, R6, PT ;  /* 0x000000060500720c */ /* 0x000fe40003fa4070 */
[----:B0-----:R-:W0:Y:S11]  /*4ad0*/  MUFU.RCP R14, R14 ;  /* 0x0000000e000e7308 */ /* 0x001e360000001000 */
[----:B------:R-:W-:-:S02]  /*4ae0*/  @!P5 IMAD.IADD R6, R6, 0x1, -R12 ;  /* 0x000000010606d824 */ /* 0x000fc400078e0a0c */
[----:B------:R-:W-:Y:S01]  /*4af0*/  @!P5 VIADD R10, R10, 0x1 ;  /* 0x000000010a0ad836 */ /* 0x000fe20000000000 */
[----:B------:R-:W-:Y:S02]  /*4b00*/  ISETP.NE.AND P5, PT, R13, RZ, PT ;  /* 0x000000ff0d00720c */ /* 0x000fe40003fa5270 */
[----:B------:R-:W-:Y:S01]  /*4b10*/  ISETP.GE.U32.AND P4, PT, R6, R5, PT ;  /* 0x000000050600720c */ /* 0x000fe20003f86070 */
[----:B------:R-:W-:Y:S01]  /*4b20*/  IMAD.MOV.U32 R5, RZ, RZ, R12 ;  /* 0x000000ffff057224 */ /* 0x000fe200078e000c */
[----:B------:R-:W2:Y:S01]  /*4b30*/  LDC R6, c[0x0][0x3c0] ;  /* 0x0000f000ff067b82 */ /* 0x000ea20000000800 */
[----:B0-----:R-:W-:Y:S02]  /*4b40*/  IADD3 R8, PT, PT, R14, 0xffffffe, RZ ;  /* 0x0ffffffe0e087810 */ /* 0x001fe40007ffe0ff */
[----:B-1----:R-:W-:Y:S02]  /*4b50*/  IABS R14, R11 ;  /* 0x0000000b000e7213 */ /* 0x002fe40000000000 */
[----:B------:R0:W1:Y:S06]  /*4b60*/  F2I.FTZ.U32.TRUNC.NTZ R9, R8 ;  /* 0x0000000800097305 */ /* 0x00006c000021f000 */
[----:B------:R-:W-:-:S02]  /*4b70*/  @P4 VIADD R10, R10, 0x1 ;  /* 0x000000010a0a4836 */ /* 0x000fc40000000000 */
[----:B0-----:R-:W-:Y:S01]  /*4b80*/  IMAD.MOV.U32 R8, RZ, RZ, RZ ;  /* 0x000000ffff087224 */ /* 0x001fe200078e00ff */
[----:B--2---:R-:W-:Y:S01]  /*4b90*/  IABS R18, R6 ;  /* 0x0000000600127213 */ /* 0x004fe20000000000 */
[----:B-1----:R-:W-:-:S04]  /*4ba0*/  IMAD.MOV R17, RZ, RZ, -R9 ;  /* 0x000000ffff117224 */ /* 0x002fc800078e0a09 */
[----:B------:R-:W-:Y:S01]  /*4bb0*/  IMAD R15, R17, R12, RZ ;  /* 0x0000000c110f7224 */ /* 0x000fe200078e02ff */
[----:B------:R-:W-:-:S03]  /*4bc0*/  LOP3.LUT R17, RZ, R13, RZ, 0x33, !PT ;  /* 0x0000000dff117212 */ /* 0x000fc600078e33ff */
[----:B------:R-:W-:-:S04]  /*4bd0*/  IMAD.HI.U32 R2, R9, R15, R8 ;  /* 0x0000000f09027227 */ /* 0x000fc800078e0008 */
[----:B------:R-:W-:Y:S02]  /*4be0*/  IMAD.MOV.U32 R15, RZ, RZ, R14 ;  /* 0x000000ffff0f7224 */ /* 0x000fe400078e000e */
        /* <DEDUP_REMOVED lines=8> */
[----:B------:R-:W-:Y:S01]  /*4c70*/  LOP3.LUT R12, R0, R13, RZ, 0x3c, !PT ;  /* 0x0000000d000c7212 */ /* 0x000fe200078e3cff */
[----:B------:R-:W-:-:S03]  /*4c80*/  @!P6 VIADD R14, R14, 0x1 ;  /* 0x000000010e0ee836 */ /* 0x000fc60000000000 */
[----:B------:R-:W-:Y:S02]  /*4c90*/  ISETP.GE.U32.AND P3, PT, R8, R5, PT ;  /* 0x000000050800720c */ /* 0x000fe40003f66070 */
[----:B0-----:R-:W-:Y:S02]  /*4ca0*/  IADD3 R9, PT, PT, R16, 0xffffffe, RZ ;  /* 0x0ffffffe10097810 */ /* 0x001fe40007ffe0ff */
[----:B------:R-:W-:Y:S02]  /*4cb0*/  LOP3.LUT R8, R4, R13, RZ, 0x3c, !PT ;  /* 0x0000000d04087212 */ /* 0x000fe400078e3cff */
[----:B------:R-:W-:Y:S02]  /*4cc0*/  ISETP.GE.AND P1, PT, R12, RZ, PT ;  /* 0x000000ff0c00720c */ /* 0x000fe40003f26270 */
[----:B------:R-:W-:Y:S01]  /*4cd0*/  ISETP.GE.AND P2, PT, R8, RZ, PT ;  /* 0x000000ff0800720c */ /* 0x000fe20003f46270 */
[----:B------:R-:W0:Y:S04]  /*4ce0*/  F2I.FTZ.U32.TRUNC.NTZ R9, R9 ;  /* 0x0000000900097305 */ /* 0x000e28000021f000 */
[----:B------:R-:W-:-:S04]  /*4cf0*/  @P3 VIADD R14, R14, 0x1 ;  /* 0x000000010e0e3836 */ /* 0x000fc80000000000 */
[----:B------:R-:W-:-:S04]  /*4d00*/  IMAD.MOV.U32 R8, RZ, RZ, R14 ;  /* 0x000000ffff087224 */ /* 0x000fc800078e000e */
[----:B------:R-:W-:Y:S02]  /*4d10*/  @!P2 IMAD.MOV R10, RZ, RZ, -R10 ;  /* 0x000000ffff0aa224 */ /* 0x000fe400078e0a0a */
[----:B------:R-:W-:Y:S02]  /*4d20*/  @!P1 IMAD.MOV R8, RZ, RZ, -R8 ;  /* 0x000000ffff089224 */ /* 0x000fe400078e0a08 */
[--C-:B0-----:R-:W-:Y:S01]  /*4d30*/  IMAD.MOV R12, RZ, RZ, -R9.reuse ;  /* 0x000000ffff0c7224 */ /* 0x101fe200078e0a09 */
[----:B------:R-:W-:Y:S02]  /*4d40*/  SEL R14, R17, R10, !P5 ;  /* 0x0000000a110e7207 */ /* 0x000fe40006800000 */
[----:B------:R-:W-:Y:S01]  /*4d50*/  SEL R10, R19, R8, !P5 ;  /* 0x00000008130a7207 */ /* 0x000fe20006800000 */
[----:B------:R-:W-:Y:S01]  /*4d60*/  IMAD R17, R12, R15, RZ ;  /* 0x0000000f0c117224 */ /* 0x000fe200078e02ff */
[----:B------:R-:W-:Y:S01]  /*4d70*/  IABS R20, R14 ;  /* 0x0000000e00147213 */ /* 0x000fe20000000000 */
[----:B------:R-:W-:Y:S01]  /*4d80*/  IMAD.MOV.U32 R8, RZ, RZ, RZ ;  /* 0x000000ffff087224 */ /* 0x000fe200078e00ff */
[----:B------:R-:W-:Y:S01]  /*4d90*/  IABS R22, R10 ;  /* 0x0000000a00167213 */ /* 0x000fe20000000000 */
[----:B------:R-:W0:Y:S02]  /*4da0*/  I2F.RP R19, R18 ;  /* 0x0000001200137306 */ /* 0x000e240000209400 */
[----:B------:R-:W-:-:S06]  /*4db0*/  IMAD.HI.U32 R17, R9, R17, R8 ;  /* 0x0000001109117227 */ /* 0x000fcc00078e0008 */
[----:B------:R-:W-:-:S04]  /*4dc0*/  IMAD.HI.U32 R16, R17, R20, RZ ;  /* 0x0000001411107227 */ /* 0x000fc800078e00ff */
[----:B------:R-:W-:Y:S01]  /*4dd0*/  IMAD.HI.U32 R8, R17, R22, RZ ;  /* 0x0000001611087227 */ /* 0x000fe200078e00ff */
[----:B------:R-:W-:Y:S01]  /*4de0*/  IADD3 R9, PT, PT, -R16, RZ, RZ ;  /* 0x000000ff10097210 */ /* 0x000fe20007ffe1ff */
[----:B0-----:R-:W0:Y:S02]  /*4df0*/  MUFU.RCP R19, R19 ;  /* 0x0000001300137308 */ /* 0x001e240000001000 */
[----:B------:R-:W-:Y:S01]  /*4e00*/  IMAD.MOV R12, RZ, RZ, -R8 ;  /* 0x000000ffff0c7224 */ /* 0x000fe200078e0a08 */
[----:B------:R-:W-:Y:S01]  /*4e10*/  LOP3.LUT R17, R10, R11, RZ, 0x3c, !PT ;  /* 0x0000000b0a117212 */ /* 0x000fe200078e3cff */
[C---:B------:R-:W-:Y:S02]  /*4e20*/  IMAD R20, R15.reuse, R9, R20 ;  /* 0x000000090f147224 */ /* 0x040fe400078e0214 */
[----:B------:R-:W-:Y:S01]  /*4e30*/  IMAD R22, R15, R12, R22 ;  /* 0x0000000c0f167224 */ /* 0x000fe200078e0216 */
[----:B------:R-:W-:Y:S01]  /*4e40*/  ISETP.GE.AND P1, PT, R17, RZ, PT ;  /* 0x000000ff1100720c */ /* 0x000fe20003f26270 */
[----:B------:R-:W1:Y:S01]  /*4e50*/  LDC R12, c[0x0][0x3bc] ;  /* 0x0000ef00ff0c7b82 */ /* 0x000e620000000800 */
[----:B------:R-:W-:-:S02]  /*4e60*/  ISETP.GT.U32.AND P5, PT, R15, R20, PT ;  /* 0x000000140f00720c */ /* 0x000fc40003fa4070 */
[----:B------:R-:W-:Y:S02]  /*4e70*/  ISETP.GT.U32.AND P6, PT, R15, R22, PT ;  /* 0x000000160f00720c */ /* 0x000fe40003fc4070 */
[----:B------:R-:W-:Y:S01]  /*4e80*/  LOP3.LUT R17, RZ, R11, RZ, 0x33, !PT ;  /* 0x0000000bff117212 */ /* 0x000fe200078e33ff */
[----:B0-----:R-:W-:-:S08]  /*4e90*/  VIADD R9, R19, 0xffffffe ;  /* 0x0ffffffe13097836 */ /* 0x001fd00000000000 */
[--C-:B------:R-:W-:Y:S02]  /*4ea0*/  @!P5 IMAD.IADD R20, R20, 0x1, -R15.reuse ;  /* 0x000000011414d824 */ /* 0x100fe400078e0a0f */
[----:B------:R-:W-:Y:S01]  /*4eb0*/  @!P6 IMAD.IADD R22, R22, 0x1, -R15 ;  /* 0x000000011616e824 */ /* 0x000fe200078e0a0f */
[----:B------:R-:W0:Y:S01]  /*4ec0*/  F2I.FTZ.U32.TRUNC.NTZ R9, R9 ;  /* 0x0000000900097305 */ /* 0x000e22000021f000 */
[----:B------:R-:W-:Y:S01]  /*4ed0*/  @!P5 VIADD R16, R16, 0x1 ;  /* 0x000000011010d836 */ /* 0x000fe20000000000 */
[-C--:B------:R-:W-:Y:S01]  /*4ee0*/  ISETP.GE.U32.AND P4, PT, R20, R15.reuse, PT ;  /* 0x0000000f1400720c */ /* 0x080fe20003f86070 */
[----:B------:R-:W-:Y:S01]  /*4ef0*/  @!P6 VIADD R8, R8, 0x1 ;  /* 0x000000010808e836 */ /* 0x000fe20000000000 */
[----:B------:R-:W-:Y:S02]  /*4f00*/  ISETP.GE.U32.AND P3, PT, R22, R15, PT ;  /* 0x0000000f1600720c */ /* 0x000fe40003f66070 */
[----:B------:R-:W-:Y:S02]  /*4f10*/  LOP3.LUT R15, R14, R11, RZ, 0x3c, !PT ;  /* 0x0000000b0e0f7212 */ /* 0x000fe400078e3cff */
[----:B------:R-:W-:-:S02]  /*4f20*/  ISETP.NE.AND P5, PT, R11, RZ, PT ;  /* 0x000000ff0b00720c */ /* 0x000fc40003fa5270 */
[----:B------:R-:W-:Y:S02]  /*4f30*/  ISETP.GE.AND P2, PT, R15, RZ, PT ;  /* 0x000000ff0f00720c */ /* 0x000fe40003f46270 */
[----:B------:R-:W-:Y:S02]  /*4f40*/  LOP3.LUT R15, RZ, R11, RZ, 0x33, !PT ;  /* 0x0000000bff0f7212 */ /* 0x000fe400078e33ff */
[----:B-1----:R-:W-:Y:S01]  /*4f50*/  IABS R20, R12 ;  /* 0x0000000c00147213 */ /* 0x002fe20000000000 */
[----:B------:R-:W-:Y:S02]  /*4f60*/  @P4 VIADD R16, R16, 0x1 ;  /* 0x0000000110104836 */ /* 0x000fe40000000000 */
[----:B------:R-:W-:Y:S02]  /*4f70*/  @P3 VIADD R8, R8, 0x1 ;  /* 0x0000000108083836 */ /* 0x000fe40000000000 */
[----:B0-----:R-:W-:Y:S02]  /*4f80*/  IMAD.MOV R19, RZ, RZ, -R9 ;  /* 0x000000ffff137224 */ /* 0x001fe400078e0a09 */
[----:B------:R-:W-:-:S02]  /*4f90*/  @!P1 IMAD.MOV R8, RZ, RZ, -R8 ;  /* 0x000000ffff089224 */ /* 0x000fc400078e0a08 */
[----:B------:R-:W-:Y:S01]  /*4fa0*/  @!P2 IADD3 R16, PT, PT, -R16, RZ, RZ ;  /* 0x000000ff1010a210 */ /* 0x000fe20007ffe1ff */
[----:B------:R-:W-:Y:S02]  /*4fb0*/  IMAD R19, R19, R18, RZ ;  /* 0x0000001213137224 */ /* 0x000fe400078e02ff */
[----:B------:R-:W-:Y:S01]  /*4fc0*/  SEL R17, R17, R8, !P5 ;  /* 0x0000000811117207 */ /* 0x000fe20006800000 */
[----:B------:R-:W-:Y:S01]  /*4fd0*/  IMAD.MOV.U32 R8, RZ, RZ, RZ ;  /* 0x000000ffff087224 */ /* 0x000fe200078e00ff */
[----:B------:R-:W-:Y:S01]  /*4fe0*/  SEL R15, R15, R16, !P5 ;  /* 0x000000100f0f7207 */ /* 0x000fe20006800000 */
[----:B------:R-:W-:Y:S01]  /*4ff0*/  IMAD.MOV.U32 R16, RZ, RZ, R20 ;  /* 0x000000ffff107224 */ /* 0x000fe200078e0014 */
[----:B------:R-:W-:Y:S01]  /*5000*/  IABS R21, R17 ;  /* 0x0000001100157213 */ /* 0x000fe20000000000 */
[----:B------:R-:W-:Y:S01]  /*5010*/  IMAD.HI.U32 R8, R9, R19, R8 ;  /* 0x0000001309087227 */ /* 0x000fe200078e0008 */
[----:B------:R-:W-:Y:S01]  /*5020*/  IABS R20, R15 ;  /* 0x0000000f00147213 */ /* 0x000fe20000000000 */
[----:B------:R-:W0:Y:S04]  /*5030*/  I2F.RP R23, R16 ;  /* 0x0000001000177306 */ /* 0x000e280000209400 */
[----:B------:R-:W-:-:S04]  /*5040*/  IMAD.MOV.U32 R9, RZ, RZ, R20 ;  /* 0x000000ffff097224 */ /* 0x000fc800078e0014 */
        /* <DEDUP_REMOVED lines=20> */
[----:B------:R-:W-:-:S02]  /*5190*/  LOP3.LUT R21, RZ, R6, RZ, 0x33, !PT ;  /* 0x00000006ff157212 */ /* 0x000fc400078e33ff */
        /* <DEDUP_REMOVED lines=8> */
[C---:B------:R-:W-:Y:S02]  /*5220*/  SEL R19, R21.reuse, R19, !P3 ;  /* 0x0000001315137207 */ /* 0x040fe40005800000 */
        /* <DEDUP_REMOVED lines=17> */
[----:B------:R-:W-:-:S10]  /*5340*/  IMAD R20, R11, R20, R10 ;  /* 0x000000140b147224 */ /* 0x000fd400078e020a */
        /* <DEDUP_REMOVED lines=18> */
[----:B------:R-:W-:-:S02]  /*5470*/  IMAD R13, R13, R16, R0 ;  /* 0x000000100d0d7224 */ /* 0x000fc400078e0200 */
[----:B------:R-:W-:Y:S02]  /*5480*/  @!P2 IMAD.MOV R8, RZ, RZ, -R8 ;  /* 0x000000ffff08a224 */ /* 0x000fe400078e0a08 */
[----:B------:R-:W-:Y:S02]  /*5490*/  IMAD.MOV R16, RZ, RZ, -R19 ;  /* 0x000000ffff107224 */ /* 0x000fe400078e0a13 */
[----:B------:R-:W-:Y:S01]  /*54a0*/  @!P1 IMAD.MOV R18, RZ, RZ, -R18 ;  /* 0x000000ffff129224 */ /* 0x000fe200078e0a12 */
[----:B------:R-:W-:Y:S01]  /*54b0*/  SEL R8, R23, R8, !P3 ;  /* 0x0000000817087207 */ /* 0x000fe20005800000 */
[----:B------:R-:W-:Y:S02]  /*54c0*/  IMAD R14, R11, R4, R14 ;  /* 0x000000040b0e7224 */ /* 0x000fe400078e020e */
[C---:B------:R-:W-:Y:S01]  /*54d0*/  IMAD R16, R6.reuse, R16, R15 ;  /* 0x0000001006107224 */ /* 0x040fe200078e020f */
[----:B------:R-:W-:Y:S01]  /*54e0*/  SEL R4, R23, R18, !P3 ;  /* 0x0000001217047207 */ /* 0x000fe20005800000 */
[----:B------:R-:W-:-:S02]  /*54f0*/  IMAD R11, R6, R22, R17 ;  /* 0x00000016060b7224 */ /* 0x000fc400078e0211 */
[----:B------:R-:W-:Y:S02]  /*5500*/  IMAD R10, R9, UR15, RZ ;  /* 0x0000000f090a7c24 */ /* 0x000fe4000f8e02ff */
[----:B------:R-:W-:Y:S02]  /*5510*/  IMAD R9, R14, UR14, RZ ;  /* 0x0000000e0e097c24 */ /* 0x000fe4000f8e02ff */
[----:B------:R-:W-:Y:S01]  /*5520*/  IMAD R6, R16, UR13, RZ ;  /* 0x0000000d10067c24 */ /* 0x000fe2000f8e02ff */
[----:B------:R-:W-:Y:S01]  /*5530*/  SHF.R.S32.HI R15, RZ, 0x1f, R10 ;  /* 0x0000001fff0f7819 */ /* 0x000fe2000001140a */
[----:B------:R-:W-:Y:S02]  /*5540*/  IMAD.MOV R18, RZ, RZ, -R8 ;  /* 0x000000ffff127224 */ /* 0x000fe400078e0a08 */
[----:B------:R-:W-:Y:S01]  /*5550*/  IMAD.MOV R23, RZ, RZ, -R4 ;  /* 0x000000ffff177224 */ /* 0x000fe200078e0a04 */
        /* <DEDUP_REMOVED lines=8> */
[----:B------:R-:W-:Y:S01]  /*55e0*/  IADD3.X R15, PT, PT, R6, R9, R15, P1, P2 ;  /* 0x00000009060f7210 */ /* 0x000fe20000fe440f */
[----:B------:R-:W-:-:S02]  /*55f0*/  IMAD R12, R12, R23, R21 ;  /* 0x000000170c0c7224 */ /* 0x000fc400078e0215 */
[----:B------:R-:W-:Y:S01]  /*5600*/  IMAD R8, R8, UR4, RZ ;  /* 0x0000000408087c24 */ /* 0x000fe2000f8e02ff */
[----:B------:R-:W-:Y:S01]  /*5610*/  IADD3 R13, P3, P4, R11, R14, R13 ;  /* 0x0000000e0b0d7210 */ /* 0x000fe20007c7e00d */
[----:B------:R-:W-:Y:S01]  /*5620*/  IMAD R19, R19, UR12, RZ ;  /* 0x0000000c13137c24 */ /* 0x000fe2000f8e02ff */
[----:B------:R-:W-:Y:S01]  /*5630*/  SHF.R.S32.HI R14, RZ, 0x1f, R14 ;  /* 0x0000001fff0e7819 */ /* 0x000fe2000001140e */
[----:B------:R-:W-:Y:S01]  /*5640*/  IMAD R4, R4, UR4, RZ ;  /* 0x0000000404047c24 */ /* 0x000fe2000f8e02ff */
[----:B------:R-:W-:Y:S01]  /*5650*/  SHF.R.S32.HI R11, RZ, 0x1f, R11 ;  /* 0x0000001fff0b7819 */ /* 0x000fe2000001140b */
[----:B------:R-:W-:Y:S01]  /*5660*/  IMAD R9, R12, UR12, RZ ;  /* 0x0000000c0c097c24 */ /* 0x000fe2000f8e02ff */
[----:B------:R-:W-:Y:S02]  /*5670*/  IADD3 R12, P1, P2, R8, R10, R19 ;  /* 0x0000000a080c7210 */ /* 0x000fe40007a3e013 */
[----:B------:R-:W-:Y:S02]  /*5680*/  IADD3.X R11, PT, PT, R11, R14, R16, P3, P4 ;  /* 0x0000000e0b0b7210 */ /* 0x000fe40001fe8410 */
[----:B------:R-:W-:-:S02]  /*5690*/  SHF.R.S32.HI R8, RZ, 0x1f, R8 ;  /* 0x0000001fff087819 */ /* 0x000fc40000011408 */
[----:B------:R-:W-:Y:S02]  /*56a0*/  SHF.R.S32.HI R19, RZ, 0x1f, R19 ;  /* 0x0000001fff137819 */ /* 0x000fe40000011413 */
[--C-:B------:R-:W-:Y:S02]  /*56b0*/  IADD3 R6, P3, P4, R4, R13, R9.reuse ;  /* 0x0000000d04067210 */ /* 0x100fe40007c7e009 */
[----:B------:R-:W-:Y:S02]  /*56c0*/  SHF.R.S32.HI R4, RZ, 0x1f, R4 ;  /* 0x0000001fff047819 */ /* 0x000fe40000011404 */
[----:B------:R-:W-:Y:S02]  /*56d0*/  SHF.R.S32.HI R9, RZ, 0x1f, R9 ;  /* 0x0000001fff097819 */ /* 0x000fe40000011409 */
[----:B------:R-:W-:Y:S02]  /*56e0*/  IADD3.X R19, PT, PT, R8, R15, R19, P1, P2 ;  /* 0x0000000f08137210 */ /* 0x000fe40000fe4413 */
[----:B------:R-:W-:-:S02]  /*56f0*/  LEA R8, P1, R12, UR6, 0x3 ;  /* 0x000000060c087c11 */ /* 0x000fc4000f8218ff */
[----:B------:R-:W-:Y:S02]  /*5700*/  IADD3.X R11, PT, PT, R4, R11, R9, P3, P4 ;  /* 0x0000000b040b7210 */ /* 0x000fe40001fe8409 */
[----:B------:R-:W-:Y:S02]  /*5710*/  LEA R10, P2, R6, UR6, 0x3 ;  /* 0x00000006060a7c11 */ /* 0x000fe4000f8418ff */
[----:B------:R-:W-:Y:S02]  /*5720*/  LEA.HI.X R9, R12, UR7, R19, 0x3, P1 ;  /* 0x000000070c097c11 */ /* 0x000fe400088f1c13 */
        /* <DEDUP_REMOVED lines=9> */
.L_x_800:
        /* <DEDUP_REMOVED lines=38> */
.L_x_808:
[----:B------:R-:W-:-:S07]  /*5a20*/  MOV R0, 0x5a40 ;  /* 0x00005a4000007802 */ /* 0x000fce0000000f00 */
[----:B------:R-:W-:Y:S05]  /*5a30*/  CALL.REL.NOINC `($__internal_27_$__cuda_sm20_div_u64) ;  /* 0x00000018000c7944 */ /* 0x000fea0003c00000 */
[----:B------:R-:W-:Y:S01]  /*5a40*/  IMAD.MOV.U32 R10, RZ, RZ, R2 ;  /* 0x000000ffff0a7224 */ /* 0x000fe200078e0002 */
[----:B------:R-:W-:-:S07]  /*5a50*/  MOV R11, R5 ;  /* 0x00000005000b7202 */ /* 0x000fce0000000f00 */
.L_x_809:
[----:B------:R-:W-:Y:S05]  /*5a60*/  BSYNC.RECONVERGENT B0 ;  /* 0x0000000000007941 */ /* 0x000fea0003800200 */
.L_x_807:
        /* <DEDUP_REMOVED lines=42> */
[----:B------:R-:W-:-:S05]  /*5d10*/  @P2 VIADD R13, R13, 0x1 ;  /* 0x000000010d0d2836 */ /* 0x000fca0000000000 */
[----:B------:R-:W-:Y:S01]  /*5d20*/  MOV R7, R13 ;  /* 0x0000000d00077202 */ /* 0x000fe20000000f00 */
[----:B------:R-:W-:-:S04]  /*5d30*/  IMAD R13, R12, R9, RZ ;  /* 0x000000090c0d7224 */ /* 0x000fc800078e02ff */
[----:B------:R-:W-:Y:S01]  /*5d40*/  @!P3 IMAD.MOV R7, RZ, RZ, -R7 ;  /* 0x000000ffff07b224 */ /* 0x000fe200078e0a07 */
[----:B------:R-:W-:Y:S01]  /*5d50*/  @!P1 LOP3.LUT R7, RZ, R5, RZ, 0x33, !PT ;  /* 0x00000005ff079212 */ /* 0x000fe200078e33ff */
[----:B------:R-:W-:Y:S01]  /*5d60*/  IMAD.HI.U32 R13, R11, R13, R10 ;  /* 0x0000000d0b0d7227 */ /* 0x000fe200078e000a */
[----:B0-----:R-:W-:Y:S02]  /*5d70*/  IABS R15, R2 ;  /* 0x00000002000f7213 */ /* 0x001fe40000000000 */
[----:B------:R-:W-:-:S03]  /*5d80*/  IABS R14, R7 ;  /* 0x00000007000e7213 */ /* 0x000fc60000000000 */
[----:B------:R-:W-:Y:S02]  /*5d90*/  IMAD.MOV.U32 R12, RZ, RZ, R15 ;  /* 0x000000ffff0c7224 */ /* 0x000fe400078e000f */
[----:B------:R-:W-:Y:S02]  /*5da0*/  IMAD.HI.U32 R10, R13, R14, RZ ;  /* 0x0000000e0d0a7227 */ /* 0x000fe400078e00ff */
[----:B------:R-:W0:Y:S01]  /*5db0*/  I2F.RP R15, R12 ;  /* 0x0000000c000f7306 */ /* 0x000e220000209400 */
[----:B------:R-:W3:Y:S01]  /*5dc0*/  LDC R13, c[0x0][0x3bc] ;  /* 0x0000ef00ff0d7b82 */ /* 0x000ee20000000800 */
        /* <DEDUP_REMOVED lines=9> */
[----:B0-----:R-:W-:Y:S01]  /*5e60*/  VIADD R11, R15, 0xffffffe ;  /* 0x0ffffffe0f0b7836 */ /* 0x001fe20000000000 */
[----:B---3--:R-:W-:Y:S02]  /*5e70*/  IABS R14, R13 ;  /* 0x0000000d000e7213 */ /* 0x008fe40000000000 */
[----:B------:R-:W-:-:S03]  /*5e80*/  ISETP.GE.AND P3, PT, R9, RZ, PT ;  /* 0x000000ff0900720c */ /* 0x000fc60003f66270 */
[----:B------:R-:W0:Y:S04]  /*5e90*/  F2I.FTZ.U32.TRUNC.NTZ R11, R11 ;  /* 0x0000000b000b7305 */ /* 0x000e28000021f000 */
[----:B------:R-:W-:-:S05]  /*5ea0*/  @P1 VIADD R10, R10, 0x1 ;  /* 0x000000010a0a1836 */ /* 0x000fca0000000000 */
[----:B------:R-:W-:Y:S01]  /*5eb0*/  MOV R9, R10 ;  /* 0x0000000a00097202 */ /* 0x000fe20000000f00 */
[----:B------:R-:W-:-:S04]  /*5ec0*/  IMAD.MOV.U32 R10, RZ, RZ, RZ ;  /* 0x000000ffff0a7224 */ /* 0x000fc800078e00ff */
[----:B------:R-:W-:Y:S01]  /*5ed0*/  @!P3 IMAD.MOV R9, RZ, RZ, -R9 ;  /* 0x000000ffff09b224 */ /* 0x000fe200078e0a09 */
[----:B------:R-:W-:Y:S01]  /*5ee0*/  @!P2 LOP3.LUT R9, RZ, R0, RZ, 0x33, !PT ;  /* 0x00000000ff09a212 */ /* 0x000fe200078e33ff */
[----:B0-----:R-:W-:-:S03]  /*5ef0*/  IMAD.MOV R15, RZ, RZ, -R11 ;  /* 0x000000ffff0f7224 */ /* 0x001fc600078e0a0b */
[----:B------:R-:W-:Y:S01]  /*5f00*/  IABS R16, R9 ;  /* 0x0000000900107213 */ /* 0x000fe20000000000 */
[----:B------:R-:W-:-:S04]  /*5f10*/  IMAD R15, R15, R12, RZ ;  /* 0x0000000c0f0f7224 */ /* 0x000fc800078e02ff */
        /* <DEDUP_REMOVED lines=9> */
[----:B------:R-:W-:Y:S01]  /*5fb0*/  ISETP.GE.AND P3, PT, R10, RZ, PT ;  /* 0x000000ff0a00720c */ /* 0x000fe20003f66270 */
[----:B------:R-:W-:-:S10]  /*5fc0*/  IMAD.MOV.U32 R10, RZ, RZ, RZ ;  /* 0x000000ffff0a7224 */ /* 0x000fd400078e00ff */
[----:B------:R-:W-:Y:S02]  /*5fd0*/  @!P2 IMAD.IADD R11, R11, 0x1, -R12 ;  /* 0x000000010b0ba824 */ /* 0x000fe400078e0a0c */
[----:B0-----:R-:W-:Y:S02]  /*5fe0*/  VIADD R17, R15, 0xffffffe ;  /* 0x0ffffffe0f117836 */ /* 0x001fe40000000000 */
[----:B------:R-:W-:Y:S01]  /*5ff0*/  @!P2 VIADD R16, R16, 0x1 ;  /* 0x000000011010a836 */ /* 0x000fe20000000000 */
[----:B------:R-:W-:Y:S02]  /*6000*/  ISETP.GE.U32.AND P1, PT, R11, R12, PT ;  /* 0x0000000c0b00720c */ /* 0x000fe40003f26070 */
[----:B------:R-:W0:Y:S01]  /*6010*/  F2I.FTZ.U32.TRUNC.NTZ R11, R17 ;  /* 0x00000011000b7305 */ /* 0x000e22000021f000 */
[----:B------:R-:W-:-:S10]  /*6020*/  ISETP.NE.AND P2, PT, R2, RZ, PT ;  /* 0x000000ff0200720c */ /* 0x000fd40003f45270 */
[----:B------:R-:W-:Y:S01]  /*6030*/  @P1 VIADD R16, R16, 0x1 ;  /* 0x0000000110101836 */ /* 0x000fe20000000000 */
[----:B0-----:R-:W-:-:S03]  /*6040*/  IADD3 R15, PT, PT, RZ, -R11, RZ ;  /* 0x8000000bff0f7210 */ /* 0x001fc60007ffe0ff */
        /* <DEDUP_REMOVED lines=48> */
[----:B---3--:R-:W0:Y:S04]  /*6350*/  DADD R10, RZ, R10 ;  /* 0x00000000ff0a7229 */ /* 0x008e28000000000a */
[----:B0-----:R0:W-:Y:S04]  /*6360*/  STG.E.64 desc[UR8][R12.64], R10 ;  /* 0x0000000a0c007986 */ /* 0x0011e8000c101b08 */
.L_x_811:
[----:B------:R-:W-:Y:S05]  /*6370*/  BSYNC.RECONVERGENT B0 ;  /* 0x0000000000007941 */ /* 0x000fea0003800200 */
.L_x_810:
        /* <DEDUP_REMOVED lines=14> */
.L_x_812:
[----:B-1----:R-:W1:Y:S01]  /*6460*/  LDC R14, c[0x0][0x3c4] ;  /* 0x0000f100ff0e7b82 */ /* 0x002e620000000800 */
[----:B------:R-:W-:-:S05]  /*6470*/  IABS R5, R4 ;  /* 0x0000000400057213 */ /* 0x000fca0000000000 */
[----:B------:R-:W-:Y:S02]  /*6480*/  IMAD.HI.U32 R2, R2, R5, RZ ;  /* 0x0000000502027227 */ /* 0x000fe400078e00ff */
[----:B0-----:R-:W0:Y:S02]  /*6490*/  LDC R13, c[0x0][0x3c8] ;  /* 0x0000f200ff0d7b82 */ /* 0x001e240000000800 */
[----:B------:R-:W-:-:S06]  /*64a0*/  IMAD.MOV R0, RZ, RZ, -R2 ;  /* 0x000000ffff007224 */ /* 0x000fcc00078e0a02 */
[----:B------:R-:W2:Y:S01]  /*64b0*/  LDC R12, c[0x0][0x3c0] ;  /* 0x0000f000ff0c7b82 */ /* 0x000ea20000000800 */
[----:B-1----:R-:W-:-:S04]  /*64c0*/  IABS R19, R14 ;  /* 0x0000000e00137213 */ /* 0x002fc80000000000 */
[----:B------:R-:W1:Y:S01]  /*64d0*/  I2F.RP R9, R19 ;  /* 0x0000001300097306 */ /* 0x000e620000209400 */
[-C--:B0-----:R-:W-:Y:S02]  /*64e0*/  IABS R8, R13.reuse ;  /* 0x0000000d00087213 */ /* 0x081fe40000000000 */
[----:B------:R-:W-:Y:S02]  /*64f0*/  ISETP.NE.AND P2, PT, R13, RZ, PT ;  /* 0x000000ff0d00720c */ /* 0x000fe40003f45270 */
[-C--:B------:R-:W-:Y:S01]  /*6500*/  LOP3.LUT R17, RZ, R13.reuse, RZ, 0x33, !PT ;  /* 0x0000000dff117212 */ /* 0x080fe200078e33ff */
[----:B------:R-:W-:Y:S01]  /*6510*/  IMAD R5, R8, R0, R5 ;  /* 0x0000000008057224 */ /* 0x000fe200078e0205 */
[----:B------:R-:W-:Y:S02]  /*6520*/  LOP3.LUT R0, R4, R13, RZ, 0x3c, !PT ;  /* 0x0000000d04007212 */ /* 0x000fe400078e3cff */
[----:B--2---:R-:W-:Y:S02]  /*6530*/  IABS R16, R12 ;  /* 0x0000000c00107213 */ /* 0x004fe40000000000 */
[----:B------:R-:W-:Y:S01]  /*6540*/  ISETP.GT.U32.AND P1, PT, R6, R5, PT ;  /* 0x000000050600720c */ /* 0x000fe20003f24070 */
[----:B-1----:R-:W0:Y:S01]  /*6550*/  MUFU.RCP R9, R9 ;  /* 0x0000000900097308 */ /* 0x002e220000001000 */
[----:B------:R-:W-:-:S11]  /*6560*/  ISETP.GE.AND P3, PT, R0, RZ, PT ;  /* 0x000000ff0000720c */ /* 0x000fd60003f66270 */
[----:B------:R-:W-:Y:S02]  /*6570*/  @!P1 IMAD.IADD R5, R5, 0x1, -R8 ;  /* 0x0000000105059824 */ /* 0x000fe400078e0a08 */
[----:B------:R-:W-:-:S03]  /*6580*/  @!P1 VIADD R2, R2, 0x1 ;  /* 0x0000000102029836 */ /* 0x000fc60000000000 */
[----:B------:R-:W-:Y:S02]  /*6590*/  ISETP.GE.U32.AND P0, PT, R5, R6, PT ;  /* 0x000000060500720c */ /* 0x000fe40003f06070 */
[----:B0-----:R-:W-:Y:S02]  /*65a0*/  IADD3 R20, PT, PT, R9, 0xffffffe, RZ ;  /* 0x0ffffffe09147810 */ /* 0x001fe40007ffe0ff */
[----:B------:R-:W-:Y:S01]  /*65b0*/  IABS R6, R13 ;  /* 0x0000000d00067213 */ /* 0x000fe20000000000 */
[----:B------:R-:W-:Y:S08]  /*65c0*/  I2F.RP R9, R16 ;  /* 0x0000001000097306 */ /* 0x000ff00000209400 */
[----:B------:R0:W1:Y:S01]  /*65d0*/  F2I.FTZ.U32.TRUNC.NTZ R21, R20 ;  /* 0x0000001400157305 */ /* 0x000062000021f000 */
[----:B------:R-:W-:-:S04]  /*65e0*/  @P0 VIADD R2, R2, 0x1 ;  /* 0x0000000102020836 */ /* 0x000fc80000000000 */
[----:B------:R-:W-:-:S03]  /*65f0*/  @!P3 IMAD.MOV R2, RZ, RZ, -R2 ;  /* 0x000000ffff02b224 */ /* 0x000fc600078e0a02 */
[----:B------:R-:W2:Y:S01]  /*6600*/  I2F.RP R15, R6 ;  /* 0x00000006000f7306 */ /* 0x000ea20000209400 */
[----:B0-----:R-:W-:Y:S01]  /*6610*/  IMAD.MOV.U32 R20, RZ, RZ, RZ ;  /* 0x000000ffff147224 */ /* 0x001fe200078e00ff */
[----:B------:R-:W-:Y:S01]  /*6620*/  SEL R17, R17, R2, !P2 ;  /* 0x0000000211117207 */ /* 0x000fe20005000000 */
[----:B-1----:R-:W-:-:S05]  /*6630*/  IMAD.MOV R0, RZ, RZ, -R21 ;  /* 0x000000ffff007224 */ /* 0x002fca00078e0a15 */
[----:B------:R-:W0:Y:S01]  /*6640*/  MUFU.RCP R9, R9 ;  /* 0x0000000900097308 */ /* 0x000e220000001000 */
[----:B------:R-:W-:Y:S01]  /*6650*/  IMAD R5, R0, R19, RZ ;  /* 0x0000001300057224 */ /* 0x000fe200078e02ff */
[----:B------:R-:W-:-:S03]  /*6660*/  IABS R0, R17 ;  /* 0x0000001100007213 */ /* 0x000fc60000000000 */
[----:B------:R-:W-:-:S03]  /*6670*/  IMAD.HI.U32 R20, R21, R5, R20 ;  /* 0x0000000515147227 */ /* 0x000fc600078e0014 */
[----:B--2---:R-:W1:Y:S01]  /*6680*/  MUFU.RCP R15, R15 ;  /* 0x0000000f000f7308 */ /* 0x004e620000001000 */
[----:B------:R-:W2:Y:S01]  /*6690*/  LDC R5, c[0x0][0x3bc] ;  /* 0x0000ef00ff057b82 */ /* 0x000ea20000000800 */
[----:B------:R-:W-:Y:S01]  /*66a0*/  LOP3.LUT R21, RZ, R14, RZ, 0x33, !PT ;  /* 0x0000000eff157212 */ /* 0x000fe200078e33ff */
[----:B------:R-:W-:-:S04]  /*66b0*/  IMAD.HI.U32 R8, R20, R0, RZ ;  /* 0x0000000014087227 */ /* 0x000fc800078e00ff */
[----:B------:R-:W-:Y:S01]  /*66c0*/  IMAD.MOV R2, RZ, RZ, -R8 ;  /* 0x000000ffff027224 */ /* 0x000fe200078e0a08 */
[----:B0-----:R-:W-:-:S03]  /*66d0*/  IADD3 R10, PT, PT, R9, 0xffffffe, RZ ;  /* 0x0ffffffe090a7810 */ /* 0x001fc60007ffe0ff */
[----:B------:R-:W-:Y:S01]  /*66e0*/  IMAD R0, R19, R2, R0 ;  /* 0x0000000213007224 */ /* 0x000fe200078e0200 */
[----:B------:R-:W-:Y:S01]  /*66f0*/  LOP3.LUT R2, R17, R14, RZ, 0x3c, !PT ;  /* 0x0000000e11027212 */ /* 0x000fe200078e3cff */
[----:B------:R0:W3:Y:S03]  /*6700*/  F2I.FTZ.U32.TRUNC.NTZ R9, R10 ;  /* 0x0000000a00097305 */ /* 0x0000e6000021f000 */
[----:B------:R-:W-:Y:S01]  /*6710*/  ISETP.GT.U32.AND P3, PT, R19, R0, PT ;  /* 0x000000001300720c */ /* 0x000fe20003f64070 */
[----:B-1----:R-:W-:Y:S01]  /*6720*/  VIADD R11, R15, 0xffffffe ;  /* 0x0ffffffe0f0b7836 */ /* 0x002fe20000000000 */
[----:B------:R-:W-:Y:S01]  /*6730*/  ISETP.GE.AND P4, PT, R2, RZ, PT ;  /* 0x000000ff0200720c */ /* 0x000fe20003f86270 */
[----:B0-----:R-:W-:-:S04]  /*6740*/  IMAD.MOV.U32 R10, RZ, RZ, RZ ;  /* 0x000000ffff0a7224 */ /* 0x001fc800078e00ff */
[----:B------:R-:W0:Y:S01]  /*6750*/  F2I.FTZ.U32.TRUNC.NTZ R11, R11 ;  /* 0x0000000b000b7305 */ /* 0x000e22000021f000 */
[----:B---3--:R-:W-:-:S05]  /*6760*/  IMAD.MOV R23, RZ, RZ, -R9 ;  /* 0x000000ffff177224 */ /* 0x008fca00078e0a09 */
[----:B------:R-:W-:Y:S02]  /*6770*/  @!P3 IMAD.IADD R0, R0, 0x1, -R19 ;  /* 0x000000010000b824 */ /* 0x000fe400078e0a13 */
[----:B------:R-:W-:Y:S02]  /*6780*/  @!P3 VIADD R8, R8, 0x1 ;  /* 0x000000010808b836 */ /* 0x000fe40000000000 */
[----:B------:R-:W-:Y:S01]  /*6790*/  IMAD R23, R23, R16, RZ ;  /* 0x0000001017177224 */ /* 0x000fe200078e02ff */
[----:B------:R-:W-:Y:S02]  /*67a0*/  ISETP.GE.U32.AND P1, PT, R0, R19, PT ;  /* 0x000000130000720c */ /* 0x000fe40003f26070 */
[----:B------:R-:W-:Y:S01]  /*67b0*/  IADD3 R0, P0, PT, R3, R4, RZ ;  /* 0x0000000403007210 */ /* 0x000fe20007f1e0ff */
[----:B0-----:R-:W-:-:S03]  /*67c0*/  IMAD.MOV R15, RZ, RZ, -R11 ;  /* 0x000000ffff0f7224 */ /* 0x001fc600078e0a0b */
[----:B------:R-:W-:Y:S01]  /*67d0*/  IABS R18, R0 ;  /* 0x0000000000127213 */ /* 0x000fe20000000000 */
[----:B------:R-:W-:-:S04]  /*67e0*/  IMAD R15, R15, R6, RZ ;  /* 0x000000060f0f7224 */ /* 0x000fc800078e02ff */
[----:B------:R-:W-:-:S04]  /*67f0*/  IMAD.HI.U32 R2, R11, R15, R10 ;  /* 0x0000000f0b027227 */ /* 0x000fc800078e000a */
[----:B------:R-:W-:Y:S01]  /*6800*/  @P1 VIADD R8, R8, 0x1 ;  /* 0x0000000108081836 */ /* 0x000fe20000000000 */
[----:B------:R-:W-:Y:S01]  /*6810*/  ISETP.NE.AND P1, PT, R14, RZ, PT ;  /* 0x000000ff0e00720c */ /* 0x000fe20003f25270 */
[----:B------:R-:W-:Y:S01]  /*6820*/  IMAD.MOV.U32 R15, RZ, RZ, R18 ;  /* 0x000000ffff0f7224 */ /* 0x000fe200078e0012 */
[----:B--2---:R-:W-:Y:S01]  /*6830*/  IABS R18, R5 ;  /* 0x0000000500127213 */ /* 0x004fe20000000000 */
[----:B------:R-:W-:Y:S02]  /*6840*/  @!P4 IMAD.MOV R8, RZ, RZ, -R8 ;  /* 0x000000ffff08c224 */ /* 0x000fe400078e0a08 */
[----:B------:R-:W-:Y:S01]  /*6850*/  IMAD.HI.U32 R11, R2, R15, RZ ;  /* 0x0000000f020b7227 */ /* 0x000fe200078e00ff */
[----:B------:R-:W0:Y:S02]  /*6860*/  I2F.RP R22, R18 ;  /* 0x0000001200167306 */ /* 0x000e240000209400 */
[----:B------:R-:W-:Y:S01]  /*6870*/  SEL R21, R21, R8, !P1 ;  /* 0x0000000815157207 */ /* 0x000fe20004800000 */
[----:B------:R-:W-:-:S02]  /*6880*/  IMAD.MOV R10, RZ, RZ, -R11 ;  /* 0x000000ffff0a7224 */ /* 0x000fc400078e0a0b */
[----:B------:R-:W-:Y:S01]  /*6890*/  IMAD.MOV.U32 R8, RZ, RZ, RZ ;  /* 0x000000ffff087224 */ /* 0x000fe200078e00ff */
[----:B------:R-:W-:Y:S01]  /*68a0*/  IABS R24, R21 ;  /* 0x0000001500187213 */ /* 0x000fe20000000000 */
[----:B------:R-:W-:Y:S02]  /*68b0*/  IMAD R15, R6, R10, R15 ;  /* 0x0000000a060f7224 */ /* 0x000fe400078e020f */
[----:B------:R-:W-:-:S03]  /*68c0*/  IMAD.HI.U32 R10, R9, R23, R8 ;  /* 0x00000017090a7227 */ /* 0x000fc600078e0008 */
[----:B------:R-:W-:Y:S01]  /*68d0*/  ISETP.GT.U32.AND P6, PT, R6, R15, PT ;  /* 0x0000000f0600720c */ /* 0x000fe20003fc4070 */
[----:B------:R-:W-:Y:S01]  /*68e0*/  IMAD.MOV.U32 R23, RZ, RZ, R24 ;  /* 0x000000ffff177224 */ /* 0x000fe200078e0018 */
[----:B0-----:R-:W0:Y:S03]  /*68f0*/  MUFU.RCP R22, R22 ;  /* 0x0000001600167308 */ /* 0x001e260000001000 */
[----:B------:R-:W-:-:S05]  /*6900*/  IMAD.HI.U32 R8, R10, R23, RZ ;  /* 0x000000170a087227 */ /* 0x000fca00078e00ff */
[----:B------:R-:W-:-:S03]  /*6910*/  IADD3 R9, PT, PT, -R8, RZ, RZ ;  /* 0x000000ff08097210 */ /* 0x000fc60007ffe1ff */
[----:B------:R-:W-:Y:S02]  /*6920*/  @!P6 IMAD.IADD R15, R15, 0x1, -R6 ;  /* 0x000000010f0fe824 */ /* 0x000fe400078e0a06 */
[----:B------:R-:W-:Y:S01]  /*6930*/  IMAD R23, R16, R9, R23 ;  /* 0x0000000910177224 */ /* 0x000fe200078e0217 */
[----:B------:R-:W-:Y:S01]  /*6940*/  LOP3.LUT R9, R0, R13, RZ, 0x3c, !PT ;  /* 0x0000000d00097212 */ /* 0x000fe200078e3cff */
[----:B------:R-:W-:Y:S01]  /*6950*/  @!P6 VIADD R11, R11, 0x1 ;  /* 0x000000010b0be836 */ /* 0x000fe20000000000 */
[----:B------:R-:W-:Y:S02]  /*6960*/  ISETP.GE.U32.AND P5, PT, R15, R6, PT ;  /* 0x000000060f00720c */ /* 0x000fe40003fa6070 */
[----:B------:R-:W-:Y:S02]  /*6970*/  ISETP.GT.U32.AND P3, PT, R16, R23, PT ;  /* 0x000000171000720c */ /* 0x000fe40003f64070 */
[----:B------:R-:W-:Y:S01]  /*6980*/  ISETP.GE.AND P4, PT, R9, RZ, PT ;  /* 0x000000ff0900720c */ /* 0x000fe20003f86270 */
[----:B0-----:R-:W-:Y:S01]  /*6990*/  VIADD R9, R22, 0xffffffe ;  /* 0x0ffffffe16097836 */ /* 0x001fe20000000000 */
[----:B------:R-:W-:-:S05]  /*69a0*/  LOP3.LUT R22, RZ, R13, RZ, 0x33, !PT ;  /* 0x0000000dff167212 */ /* 0x000fca00078e33ff */
[----:B------:R-:W0:Y:S02]  /*69b0*/  F2I.FTZ.U32.TRUNC.NTZ R9, R9 ;  /* 0x0000000900097305 */ /* 0x000e24000021f000 */
[----:B------:R-:W-:Y:S02]  /*69c0*/  @P5 VIADD R11, R11, 0x1 ;  /* 0x000000010b0b5836 */ /* 0x000fe40000000000 */
[----:B------:R-:W-:Y:S02]  /*69d0*/  @!P3 IMAD.IADD R23, R23, 0x1, -R16 ;  /* 0x000000011717b824 */ /* 0x000fe400078e0a10 */
[----:B------:R-:W-:Y:S01]  /*69e0*/  IMAD.MOV.U32 R15, RZ, RZ, R11 ;  /* 0x000000ffff0f7224 */ /* 0x000fe200078e000b */
[----:B------:R-:W-:Y:S01]  /*69f0*/  LOP3.LUT R11, R21, R12, RZ, 0x3c, !PT ;  /* 0x0000000c150b7212 */ /* 0x000fe200078e3cff */
[----:B------:R-:W-:Y:S01]  /*6a00*/  @!P3 VIADD R8, R8, 0x1 ;  /* 0x000000010808b836 */ /* 0x000fe20000000000 */
[----:B------:R-:W-:Y:S01]  /*6a10*/  ISETP.GE.U32.AND P5, PT, R23, R16, PT ;  /* 0x000000101700720c */ /* 0x000fe20003fa6070 */
[----:B------:R-:W-:Y:S01]  /*6a20*/  @!P4 IMAD.MOV R15, RZ, RZ, -R15 ;  /* 0x000000ffff0fc224 */ /* 0x000fe200078e0a0f */
[----:B------:R-:W-:-:S02]  /*6a30*/  ISETP.GE.AND P4, PT, R11, RZ, PT ;  /* 0x000000ff0b00720c */ /* 0x000fc40003f86270 */
[----:B------:R-:W-:Y:S02]  /*6a40*/  LOP3.LUT R23, RZ, R12, RZ, 0x33, !PT ;  /* 0x0000000cff177212 */ /* 0x000fe400078e33ff */
[----:B------:R-:W-:Y:S01]  /*6a50*/  SEL R15, R22, R15, !P2 ;  /* 0x0000000f160f7207 */ /* 0x000fe20005000000 */
[----:B0-----:R-:W-:Y:S01]  /*6a60*/  IMAD.MOV R25, RZ, RZ, -R9 ;  /* 0x000000ffff197224 */ /* 0x001fe200078e0a09 */
[----:B------:R-:W-:Y:S02]  /*6a70*/  ISETP.NE.AND P2, PT, R12, RZ, PT ;  /* 0x000000ff0c00720c */ /* 0x000fe40003f45270 */
[----:B------:R-:W-:Y:S01]  /*6a80*/  IABS R22, R15 ;  /* 0x0000000f00167213 */ /* 0x000fe20000000000 */
[----:B------:R-:W-:Y:S02]  /*6a90*/  IMAD R25, R25, R18, RZ ;  /* 0x0000001219197224 */ /* 0x000fe400078e02ff */
[----:B------:R-:W-:Y:S02]  /*6aa0*/  @P5 IADD3 R8, PT, PT, R8, 0x1, RZ ;  /* 0x0000000108085810 */ /* 0x000fe40007ffe0ff */
[----:B------:R-:W-:-:S04]  /*6ab0*/  IMAD.HI.U32 R11, R20, R22, RZ ;  /* 0x00000016140b7227 */ /* 0x000fc800078e00ff */
[----:B------:R-:W-:-:S05]  /*6ac0*/  @!P4 IMAD.MOV R8, RZ, RZ, -R8 ;  /* 0x000000ffff08c224 */ /* 0x000fca00078e0a08 */
[----:B------:R-:W-:Y:S01]  /*6ad0*/  SEL R20, R23, R8, !P2 ;  /* 0x0000000817147207 */ /* 0x000fe20005000000 */
[----:B------:R-:W-:-:S04]  /*6ae0*/  IMAD.MOV.U32 R8, RZ, RZ, RZ ;  /* 0x000000ffff087224 */ /* 0x000fc800078e00ff */
[----:B------:R-:W-:Y:S01]  /*6af0*/  IMAD.HI.U32 R24, R9, R25, R8 ;  /* 0x0000001909187227 */ /* 0x000fe200078e0008 */
[----:B------:R-:W-:-:S03]  /*6b00*/  IABS R9, R20 ;  /* 0x0000001400097213 */ /* 0x000fc60000000000 */
[----:B------:R-:W-:-:S04]  /*6b10*/  IMAD.MOV R8, RZ, RZ, -R11 ;  /* 0x000000ffff087224 */ /* 0x000fc800078e0a0b */
[----:B------:R-:W-:Y:S02]  /*6b20*/  IMAD R8, R19, R8, R22 ;  /* 0x0000000813087224 */ /* 0x000fe400078e0216 */
[----:B------:R-:W-:-:S03]  /*6b30*/  IMAD.HI.U32 R22, R24, R9, RZ ;  /* 0x0000000918167227 */ /* 0x000fc600078e00ff */
[----:B------:R-:W-:Y:S01]  /*6b40*/  ISETP.GT.U32.AND P6, PT, R19, R8, PT ;  /* 0x000000081300720c */ /* 0x000fe20003fc4070 */
[----:B------:R-:W-:-:S04]  /*6b50*/  IMAD.MOV R23, RZ, RZ, -R22 ;  /* 0x000000ffff177224 */ /* 0x000fc800078e0a16 */
[----:B------:R-:W-:-:S05]  /*6b60*/  IMAD R9, R18, R23, R9 ;  /* 0x0000001712097224 */ /* 0x000fca00078e0209 */
[----:B------:R-:W-:-:S03]  /*6b70*/  ISETP.GT.U32.AND P4, PT, R18, R9, PT ;  /* 0x000000091200720c */ /* 0x000fc60003f84070 */
[----:B------:R-:W-:Y:S02]  /*6b80*/  @!P6 IMAD.IADD R8, R8, 0x1, -R19 ;  /* 0x000000010808e824 */ /* 0x000fe400078e0a13 */
[----:B------:R-:W-:-:S03]  /*6b90*/  @!P6 VIADD R11, R11, 0x1 ;  /* 0x000000010b0be836 */ /* 0x000fc60000000000 */
[----:B------:R-:W-:Y:S02]  /*6ba0*/  ISETP.GE.U32.AND P3, PT, R8, R19, PT ;  /* 0x000000130800720c */ /* 0x000fe40003f66070 */
[----:B------:R-:W-:-:S03]  /*6bb0*/  LOP3.LUT R8, R15, R14, RZ, 0x3c, !PT ;  /* 0x0000000e0f087212 */ /* 0x000fc600078e3cff */
[----:B------:R-:W-:Y:S01]  /*6bc0*/  @!P4 IMAD.IADD R9, R9, 0x1, -R18 ;  /* 0x000000010909c824 */ /* 0x000fe200078e0a12 */
[----:B------:R-:W-:Y:S02]  /*6bd0*/  ISETP.GE.AND P5, PT, R8, RZ, PT ;  /* 0x000000ff0800720c */ /* 0x000fe40003fa6270 */
[----:B------:R-:W-:Y:S02]  /*6be0*/  LOP3.LUT R8, R20, R5, RZ, 0x3c, !PT ;  /* 0x0000000514087212 */ /* 0x000fe400078e3cff */
[----:B------:R-:W-:Y:S02]  /*6bf0*/  ISETP.GE.U32.AND P6, PT, R9, R18, PT ;  /* 0x000000120900720c */ /* 0x000fe40003fc6070 */
[----:B------:R-:W-:Y:S01]  /*6c00*/  @!P4 IADD3 R22, PT, PT, R22, 0x1, RZ ;  /* 0x000000011616c810 */ /* 0x000fe20007ffe0ff */
[----:B------:R-:W-:Y:S01]  /*6c10*/  @P3 VIADD R11, R11, 0x1 ;  /* 0x000000010b0b3836 */ /* 0x000fe20000000000 */
[----:B------:R-:W-:Y:S02]  /*6c20*/  ISETP.GE.AND P3, PT, R8, RZ, PT ;  /* 0x000000ff0800720c */ /* 0x000fe40003f66270 */
[----:B------:R-:W-:-:S03]  /*6c30*/  LOP3.LUT R8, RZ, R14, RZ, 0x33, !PT ;  /* 0x0000000eff087212 */ /* 0x000fc600078e33ff */
[----:B------:R-:W-:-:S04]  /*6c40*/  @!P5 IMAD.MOV R11, RZ, RZ, -R11 ;  /* 0x000000ffff0bd224 */ /* 0x000fc800078e0a0b */
[----:B------:R-:W-:Y:S01]  /*6c50*/  @P6 VIADD R22, R22, 0x1 ;  /* 0x0000000116166836 */ /* 0x000fe20000000000 */
[----:B------:R-:W-:Y:S02]  /*6c60*/  SEL R19, R8, R11, !P1 ;  /* 0x0000000b08137207 */ /* 0x000fe40004800000 */
[----:B------:R-:W0:Y:S01]  /*6c70*/  LDC.64 R8, c[0x0][0x410] ;  /* 0x00010400ff087b82 */ /* 0x000e220000000a00 */
[----:B------:R-:W-:Y:S01]  /*6c80*/  @!P3 IMAD.MOV R22, RZ, RZ, -R22 ;  /* 0x000000ffff16b224 */ /* 0x000fe200078e0a16 */
[----:B------:R-:W-:Y:S02]  /*6c90*/  ISETP.NE.AND P1, PT, R5, RZ, PT ;  /* 0x000000ff0500720c */ /* 0x000fe40003f25270 */
[----:B------:R-:W-:Y:S02]  /*6ca0*/  LOP3.LUT R11, RZ, R5, RZ, 0x33, !PT ;  /* 0x00000005ff0b7212 */ /* 0x000fe400078e33ff */
[----:B------:R-:W-:Y:S02]  /*6cb0*/  IABS R27, R19 ;  /* 0x00000013001b7213 */ /* 0x000fe40000000000 */
[----:B------:R-:W-:-:S03]  /*6cc0*/  SEL R22, R11, R22, !P1 ;  /* 0x000000160b167207 */ /* 0x000fc60004800000 */
[----:B------:R-:W-:-:S04]  /*6cd0*/  IMAD.HI.U32 R25, R10, R27, RZ ;  /* 0x0000001b0a197227 */ /* 0x000fc800078e00ff */
[----:B------:R-:W-:Y:S02]  /*6ce0*/  IMAD.MOV R23, RZ, RZ, -R22 ;  /* 0x000000ffff177224 */ /* 0x000fe400078e0a16 */
[----:B------:R-:W-:Y:S02]  /*6cf0*/  IMAD.MOV R10, RZ, RZ, -R25 ;  /* 0x000000ffff0a7224 */ /* 0x000fe400078e0a19 */
[----:B------:R-:W-:Y:S02]  /*6d00*/  IMAD R23, R5, R23, R20 ;  /* 0x0000001705177224 */ /* 0x000fe400078e0214 */
[----:B------:R-:W-:Y:S02]  /*6d10*/  IMAD R27, R16, R10, R27 ;  /* 0x0000000a101b7224 */ /* 0x000fe400078e021b */
[----:B0-----:R-:W-:-:S06]  /*6d20*/  IMAD.WIDE R10, R23, 0x8, R8 ;  /* 0x00000008170a7825 */ /* 0x001fcc00078e0208 */
[----:B------:R-:W2:Y:S01]  /*6d30*/  LDG.E.64 R10, desc[UR8][R10.64] ;  /* 0x000000080a0a7981 */ /* 0x000ea2000c1e1b00 */
[----:B------:R-:W-:Y:S01]  /*6d40*/  ISETP.GT.U32.AND P4, PT, R16, R27, PT ;  /* 0x0000001b1000720c */ /* 0x000fe20003f84070 */
[----:B------:R-:W-:Y:S02]  /*6d50*/  IMAD.MOV R20, RZ, RZ, -R20 ;  /* 0x000000ffff147224 */ /* 0x000fe400078e0a14 */
[----:B------:R-:W-:Y:S02]  /*6d60*/  IMAD R23, R23, UR12, RZ ;  /* 0x0000000c17177c24 */ /* 0x000fe4000f8e02ff */
[----:B------:R-:W-:-:S04]  /*6d70*/  IMAD R20, R12, R20, R21 ;  /* 0x000000140c147224 */ /* 0x000fc800078e0215 */
[----:B------:R-:W-:-:S04]  /*6d80*/  IMAD R20, R20, UR13, RZ ;  /* 0x0000000d14147c24 */ /* 0x000fc8000f8e02ff */
        /* <DEDUP_REMOVED lines=16> */
[----:B------:R-:W-:Y:S01]  /*6e90*/  ISETP.GE.U32.AND P2, PT, R25, R18, PT ;  /* 0x000000121900720c */ /* 0x000fe20003f46070 */
[----:B------:R-:W-:Y:S02]  /*6ea0*/  IMAD.MOV R18, RZ, RZ, -R17 ;  /* 0x000000ffff127224 */ /* 0x000fe400078e0a11 */
[----:B------:R-:W-:Y:S02]  /*6eb0*/  IMAD.MOV R25, RZ, RZ, -R21 ;  /* 0x000000ffff197224 */ /* 0x000fe400078e0a15 */
[----:B------:R-:W-:Y:S01]  /*6ec0*/  IMAD R4, R13, R18, R4 ;  /* 0x000000120d047224 */ /* 0x000fe200078e0204 */
[----:B------:R-:W-:Y:S01]  /*6ed0*/  LOP3.LUT R18, R16, R5, RZ, 0x3c, !PT ;  /* 0x0000000510127212 */ /* 0x000fe200078e3cff */
[----:B------:R-:W-:Y:S02]  /*6ee0*/  IMAD R25, R14, R25, R17 ;  /* 0x000000190e197224 */ /* 0x000fe400078e0211 */
[----:B------:R-:W-:Y:S01]  /*6ef0*/  IMAD R4, R4, UR15, RZ ;  /* 0x0000000f04047c24 */ /* 0x000fe2000f8e02ff */
[----:B------:R-:W-:Y:S01]  /*6f00*/  ISETP.GE.AND P4, PT, R18, RZ, PT ;  /* 0x000000ff1200720c */ /* 0x000fe20003f86270 */
[----:B------:R-:W-:Y:S01]  /*6f10*/  IMAD R21, R25, UR14, RZ ;  /* 0x0000000e19157c24 */ /* 0x000fe2000f8e02ff */
[----:B------:R-:W-:Y:S01]  /*6f20*/  LOP3.LUT R18, RZ, R5, RZ, 0x33, !PT ;  /* 0x00000005ff127212 */ /* 0x000fe200078e33ff */
[----:B------:R-:W-:Y:S01]  /*6f30*/  @P2 VIADD R24, R24, 0x1 ;  /* 0x0000000118182836 */ /* 0x000fe20000000000 */
[----:B------:R-:W-:-:S02]  /*6f40*/  SHF.R.S32.HI R17, RZ, 0x1f, R4 ;  /* 0x0000001fff117819 */ /* 0x000fc40000011404 */
[----:B------:R-:W-:Y:S02]  /*6f50*/  IADD3 R4, P2, P3, R20, R21, R4 ;  /* 0x0000001514047210 */ /* 0x000fe40007b5e004 */
[----:B------:R-:W-:Y:S01]  /*6f60*/  SHF.R.S32.HI R25, RZ, 0x1f, R21 ;  /* 0x0000001fff197819 */ /* 0x000fe20000011415 */
[----:B------:R-:W-:Y:S01]  /*6f70*/  IMAD R21, R22, UR4, RZ ;  /* 0x0000000416157c24 */ /* 0x000fe2000f8e02ff */
[----:B------:R-:W-:-:S03]  /*6f80*/  SHF.R.S32.HI R20, RZ, 0x1f, R20 ;  /* 0x0000001fff147819 */ /* 0x000fc60000011414 */
[----:B------:R-:W-:Y:S01]  /*6f90*/  @!P4 IMAD.MOV R24, RZ, RZ, -R24 ;  /* 0x000000ffff18c224 */ /* 0x000fe200078e0a18 */
[----:B------:R-:W-:-:S04]  /*6fa0*/  IADD3.X R20, PT, PT, R20, R25, R17, P2, P3 ;  /* 0x0000001914147210 */ /* 0x000fc800017e6411 */
[----:B------:R-:W-:Y:S02]  /*6fb0*/  SEL R17, R18, R24, !P1 ;  /* 0x0000001812117207 */ /* 0x000fe40004800000 */
[----:B------:R-:W-:Y:S02]  /*6fc0*/  IADD3 R18, P1, P2, R21, R4, R23 ;  /* 0x0000000415127210 */ /* 0x000fe40007a3e017 */
[----:B------:R-:W-:Y:S01]  /*6fd0*/  SHF.R.S32.HI R21, RZ, 0x1f, R21 ;  /* 0x0000001fff157819 */ /* 0x000fe20000011415 */
[----:B------:R-:W-:Y:S01]  /*6fe0*/  IMAD.MOV R22, RZ, RZ, -R17 ;  /* 0x000000ffff167224 */ /* 0x000fe200078e0a11 */
[----:B------:R-:W-:-:S04]  /*6ff0*/  SHF.R.S32.HI R4, RZ, 0x1f, R23 ;  /* 0x0000001fff047819 */ /* 0x000fc80000011417 */
[----:B------:R-:W-:Y:S01]  /*7000*/  IADD3.X R23, PT, PT, R21, R20, R4, P1, P2 ;  /* 0x0000001415177210 */ /* 0x000fe20000fe4404 */
[----:B------:R-:W-:Y:S01]  /*7010*/  IMAD R21, R5, R22, R16 ;  /* 0x0000001605157224 */ /* 0x000fe200078e0210 */
[----:B------:R-:W-:-:S03]  /*7020*/  LEA R4, P1, R18, UR6, 0x3 ;  /* 0x0000000612047c11 */ /* 0x000fc6000f8218ff */
[----:B------:R-:W-:Y:S01]  /*7030*/  IMAD.WIDE R8, R21, 0x8, R8 ;  /* 0x0000000815087825 */ /* 0x000fe200078e0208 */
        /* <DEDUP_REMOVED lines=35> */
        .weak           $__internal_27_$__cuda_sm20_div_u64
        .type           $__internal_27_$__cuda_sm20_div_u64,@function
        .size           $__internal_27_$__cuda_sm20_div_u64,(.L_x_889 - $__internal_27_$__cuda_sm20_div_u64)
$__internal_27_$__cuda_sm20_div_u64:
        /* <DEDUP_REMOVED lines=64> */
[----:B------:R-:W-:Y:S01]  /*7670*/  IMAD.MOV.U32 R10, RZ, RZ, R0 ;  /* 0x000000ffff0a7224 */ /* 0x000fe200078e0000 */
[----:B------:R-:W-:Y:S01]  /*7680*/  ISETP.GE.U32.AND.EX P0, PT, R11, UR4, PT, P0 ;  /* 0x000000040b007c0c */ /* 0x000fe2000bf06100 */
[----:B------:R-:W-:Y:S01]  /*7690*/  IMAD.MOV.U32 R11, RZ, RZ, 0x0 ;  /* 0x00000000ff0b7424 */ /* 0x000fe200078e00ff */
[----:B------:R-:W-:-:S02]  /*76a0*/  ISETP.NE.AND.EX P1, PT, RZ, UR4, PT, P1 ;  /* 0x00000004ff007c0c */ /* 0x000fc4000bf25310 */
[----:B------:R-:W-:Y:S02]  /*76b0*/  SEL R2, R2, R13, P0 ;  /* 0x0000000d02027207 */ /* 0x000fe40000000000 */
[----:B------:R-:W-:Y:S02]  /*76c0*/  SEL R5, R5, R12, P0 ;  /* 0x0000000c05057207 */ /* 0x000fe40000000000 */
[----:B------:R-:W-:Y:S02]  /*76d0*/  SEL R2, R2, 0xffffffff, P1 ;  /* 0xffffffff02027807 */ /* 0x000fe40000800000 */
[----:B------:R-:W-:Y:S01]  /*76e0*/  SEL R5, R5, 0xffffffff, P1 ;  /* 0xffffffff05057807 */ /* 0x000fe20000800000 */
[----:B------:R-:W-:Y:S06]  /*76f0*/  RET.REL.NODEC R10 `(_ZN2at6native51_GLOBAL__N__11011a27_18_DepthwiseConv3d_cu_35e0c7b528conv_depthwise3d_cuda_kernelIddLin1ELin1ELin1ELi1ELi1ELi1EEEvNS_27GenericPackedTensorAccessorIKT_Lm5ENS_16DefaultPtrTraitsEiEENS3_IS4_Lm5ES6_iEES7_PS5_iiiiiiiii) ;  /* 0xffffff880a407950 */ /* 0x000fec0003c3ffff */
.L_x_813:
        /* <DEDUP_REMOVED lines=16> */
.L_x_889:


//--------------------- .text._ZN2at6native51_GLOBAL__N__11011a27_18_DepthwiseConv3d_cu_35e0c7b528conv_depthwise3d_cuda_kernelIddLi3ELi3ELi3ELi1ELi1ELi1EEEvNS_27GenericPackedTensorAccessorIKT_Lm5ENS_16DefaultPtrTraitsEiEENS3_IS4_Lm5ES6_iEES7_PS5_iiiiiiiii --------------------------
	.section	.text._ZN2at6native51_GLOBAL__N__11011a27_18_DepthwiseConv3d_cu_35e0c7b528conv_depthwise3d_cuda_kernelIddLi3ELi3ELi3ELi1ELi1ELi1EEEvNS_27GenericPackedTensorAccessorIKT_Lm5ENS_16DefaultPtrTraitsEiEENS3_IS4_Lm5ES6_iEES7_PS5_iiiiiiiii,"ax",@progbits
	.align	128
.text._ZN2at6native51_GLOBAL__N__11011a27_18_DepthwiseConv3d_cu_35e0c7b528conv_depthwise3d_cuda_kernelIddLi3ELi3ELi3ELi1ELi1ELi1EEEvNS_27GenericPackedTensorAccessorIKT_Lm5ENS_16DefaultPtrTraitsEiEENS3_IS4_Lm5ES6_iEES7_PS5_iiiiiiiii:
        .type           _ZN2at6native51_GLOBAL__N__11011a27_18_DepthwiseConv3d_cu_35e0c7b528conv_depthwise3d_cuda_kernelIddLi3ELi3ELi3ELi1ELi1ELi1EEEvNS_27GenericPackedTensorAccessorIKT_Lm5ENS_16DefaultPtrTraitsEiEENS3_IS4_Lm5ES6_iEES7_PS5_iiiiiiiii,@function
        .size           _ZN2at6native51_GLOBAL__N__11011a27_18_DepthwiseConv3d_cu_35e0c7b528conv_depthwise3d_cuda_kernelIddLi3ELi3ELi3ELi1ELi1ELi1EEEvNS_27GenericPackedTensorAccessorIKT_Lm5ENS_16DefaultPtrTraitsEiEENS3_IS4_Lm5ES6_iEES7_PS5_iiiiiiiii,(.L_x_891 - _ZN2at6native51_GLOBAL__N__11011a27_18_DepthwiseConv3d_cu_35e0c7b528conv_depthwise3d_cuda_kernelIddLi3ELi3ELi3ELi1ELi1ELi1EEEvNS_27GenericPackedTensorAccessorIKT_Lm5ENS_16DefaultPtrTraitsEiEENS3_IS4_Lm5ES6_iEES7_PS5_iiiiiiiii)
        .other          _ZN2at6native51_GLOBAL__N__11011a27_18_DepthwiseConv3d_cu_35e0c7b528conv_depthwise3d_cuda_kernelIddLi3ELi3ELi3ELi1ELi1ELi1EEEvNS_27GenericPackedTensorAccessorIKT_Lm5ENS_16DefaultPtrTraitsEiEENS3_IS4_Lm5ES6_iEES7_PS5_iiiiiiiii,@"STO_CUDA_ENTRY STV_DEFAULT"
_ZN2at6native51_GLOBAL__N__11011a27_18_DepthwiseConv3d_cu_35e0c7b528conv_depthwise3d_cuda_kernelIddLi3ELi3ELi3ELi1ELi1ELi1EEEvNS_27GenericPackedTensorAccessorIKT_Lm5ENS_16DefaultPtrTraitsEiEENS3_IS4_Lm5ES6_iEES7_PS5_iiiiiiiii:
        /* <DEDUP_REMOVED lines=22> */
[----:B------:R-:W-:Y:S02]  /*0160*/  IMAD.MOV.U32 R5, RZ, RZ, R0 ;  /* 0x000000ffff057224 */ /* 0x000fe400078e0000 */
        /* <DEDUP_REMOVED lines=12> */
[----:B------:R-:W-:Y:S02]  /*0230*/  ISETP.NE.AND P1, PT, R6, RZ, PT ;  /* 0x000000ff0600720c */ /* 0x000fe40003f25270 */
[----:B------:R-:W-:Y:S01]  /*0240*/  ISETP.GE.U32.AND P0, PT, R4, R7, PT ;  /* 0x000000070400720c */ /* 0x000fe20003f06070 */
[----:B------:R-:W2:Y:S01]  /*0250*/  LDCU UR8, c[0x0][0x398] ;  /* 0x00007300ff0877ac */ /* 0x000ea20008000800 */
[----:B------:R-:W-:Y:S01]  /*0260*/  LOP3.LUT R4, R9, R6, RZ, 0x3c, !PT ;  /* 0x0000000609047212 */ /* 0x000fe200078e3cff */
[----:B------:R-:W3:Y:S03]  /*0270*/  LDCU UR7, c[0x0][0x370] ;  /* 0x00006e00ff0777ac */ /* 0x000ee60008000800 */
[----:B------:R-:W-:Y:S01]  /*0280*/  ISETP.GE.AND P2, PT, R4, RZ, PT ;  /* 0x000000ff0400720c */ /* 0x000fe20003f46270 */
[----:B------:R-:W-:Y:S01]  /*0290*/  IMAD.MOV.U32 R4, RZ, RZ, R2 ;  /* 0x000000ffff047224 */ /* 0x000fe200078e0002 */
[----:B0-----:R-:W-:-:S05]  /*02a0*/  UISETP.NE.U32.AND UP0, UPT, UR10, URZ, UPT ;  /* 0x000000ff0a00728c */ /* 0x001fca000bf05070 */
        /* <DEDUP_REMOVED lines=24> */
.L_x_816:
[----:B--2---:R-:W2:Y:S01]  /*0430*/  I2F.RP R5, R2 ;  /* 0x0000000200057306 */ /* 0x004ea20000209400 */
[----:B------:R-:W3:Y:S08]  /*0440*/  LDC R7, c[0x0][0x3c4] ;  /* 0x0000f100ff077b82 */ /* 0x000ef00000000800 */
[----:B------:R-:W4:Y:S01]  /*0450*/  LDC R9, c[0x0][0x3c8] ;  /* 0x0000f200ff097b82 */ /* 0x000f220000000800 */
[----:B--2---:R-:W2:Y:S07]  /*0460*/  MUFU.RCP R5, R5 ;  /* 0x0000000500057308 */ /* 0x004eae0000001000 */
[----:B------:R-:W5:Y:S01]  /*0470*/  LDC.64 R34, c[0x0][0x420] ;  /* 0x00010800ff227b82 */ /* 0x000f620000000a00 */
[----:B---3--:R-:W-:-:S07]  /*0480*/  IABS R16, R7 ;  /* 0x0000000700107213 */ /* 0x008fce0000000000 */
[----:B------:R-:W3:Y:S01]  /*0490*/  LDC.64 R28, c[0x0][0x428] ;  /* 0x00010a00ff1c7b82 */ /* 0x000ee20000000a00 */
[----:B------:R-:W1:Y:S01]  /*04a0*/  I2F.RP R8, R16 ;  /* 0x0000001000087306 */ /* 0x000e620000209400 */
[----:B--2---:R-:W-:Y:S01]  /*04b0*/  VIADD R10, R5, 0xffffffe ;  /* 0x0ffffffe050a7836 */ /* 0x004fe20000000000 */
[----:B------:R-:W-:Y:S02]  /*04c0*/  IABS R5, R4 ;  /* 0x0000000400057213 */ /* 0x000fe40000000000 */
[----:B----4-:R-:W-:-:S04]  /*04d0*/  IABS R12, R9 ;  /* 0x00000009000c7213 */ /* 0x010fc80000000000 */
[----:B------:R2:W4:Y:S08]  /*04e0*/  F2I.FTZ.U32.TRUNC.NTZ R11, R10 ;  /* 0x0000000a000b7305 */ /* 0x000530000021f000 */
[----:B-1----:R-:W1:Y:S01]  /*04f0*/  MUFU.RCP R8, R8 ;  /* 0x0000000800087308 */ /* 0x002e620000001000 */
[----:B--2---:R-:W-:Y:S02]  /*0500*/  IMAD.MOV.U32 R10, RZ, RZ, RZ ;  /* 0x000000ffff0a7224 */ /* 0x004fe400078e00ff */
[----:B----4-:R-:W-:-:S04]  /*0510*/  IMAD.MOV R13, RZ, RZ, -R11 ;  /* 0x000000ffff0d7224 */ /* 0x010fc800078e0a0b */
[----:B------:R-:W-:-:S04]  /*0520*/  IMAD R13, R13, R2, RZ ;  /* 0x000000020d0d7224 */ /* 0x000fc800078e02ff */
[----:B------:R-:W-:-:S06]  /*0530*/  IMAD.HI.U32 R6, R11, R13, R10 ;  /* 0x0000000d0b067227 */ /* 0x000fcc00078e000a */
[----:B------:R-:W-:-:S04]  /*0540*/  IMAD.HI.U32 R10, R6, R5, RZ ;  /* 0x00000005060a7227 */ /* 0x000fc800078e00ff */
[----:B------:R-:W-:-:S04]  /*0550*/  IMAD.MOV R6, RZ, RZ, -R10 ;  /* 0x000000ffff067224 */ /* 0x000fc800078e0a0a */
[----:B------:R-:W-:Y:S02]  /*0560*/  IMAD R5, R12, R6, R5 ;  /* 0x000000060c057224 */ /* 0x000fe400078e0205 */
[----:B------:R-:W2:Y:S03]  /*0570*/  LDC R6, c[0x0][0x3c0] ;  /* 0x0000f000ff067b82 */ /* 0x000ea60000000800 */
[----:B------:R-:W-:-:S13]  /*0580*/  ISETP.GT.U32.AND P1, PT, R2, R5, PT ;  /* 0x000000050200720c */ /* 0x000fda0003f24070 */
[----:B------:R-:W-:Y:S02]  /*0590*/  @!P1 IMAD.IADD R5, R5, 0x1, -R12 ;  /* 0x0000000105059824 */ /* 0x000fe400078e0a0c */
[----:B-1----:R-:W-:Y:S02]  /*05a0*/  VIADD R12, R8, 0xffffffe ;  /* 0x0ffffffe080c7836 */ /* 0x002fe40000000000 */
[----:B------:R-:W-:Y:S01]  /*05b0*/  @!P1 VIADD R10, R10, 0x1 ;  /* 0x000000010a0a9836 */ /* 0x000fe20000000000 */
[----:B------:R-:W-:Y:S01]  /*05c0*/  ISETP.GE.U32.AND P0, PT, R5, R2, PT ;  /* 0x000000020500720c */ /* 0x000fe20003f06070 */
[----:B------:R1:W4:Y:S01]  /*05d0*/  F2I.FTZ.U32.TRUNC.NTZ R13, R12 ;  /* 0x0000000c000d7305 */ /* 0x000322000021f000 */
[----:B------:R-:W-:Y:S02]  /*05e0*/  LOP3.LUT R5, R4, R9, RZ, 0x3c, !PT ;  /* 0x0000000904057212 */ /* 0x000fe400078e3cff */
[----:B------:R-:W-:Y:S02]  /*05f0*/  ISETP.NE.AND P1, PT, R9, RZ, PT ;  /* 0x000000ff0900720c */ /* 0x000fe40003f25270 */
[----:B------:R-:W-:-:S02]  /*0600*/  ISETP.GE.AND P2, PT, R5, RZ, PT ;  /* 0x000000ff0500720c */ /* 0x000fc40003f46270 */
[----:B--2---:R-:W-:Y:S01]  /*0610*/  IABS R8, R6 ;  /* 0x0000000600087213 */ /* 0x004fe20000000000 */
[----:B-1----:R-:W-:-:S03]  /*0620*/  IMAD.MOV.U32 R12, RZ, RZ, RZ ;  /* 0x000000ffff0c7224 */ /* 0x002fc600078e00ff */
[----:B------:R-:W1:Y:S01]  /*0630*/  I2F.RP R14, R8 ;  /* 0x00000008000e7306 */ /* 0x000e620000209400 */
[----:B------:R-:W-:Y:S02]  /*0640*/  @P0 VIADD R10, R10, 0x1 ;  /* 0x000000010a0a0836 */ /* 0x000fe40000000000 */
[----:B----4-:R-:W-:-:S04]  /*0650*/  IMAD.MOV R5, RZ, RZ, -R13 ;  /* 0x000000ffff057224 */ /* 0x010fc800078e0a0d */
[----:B------:R-:W-:Y:S01]  /*0660*/  @!P2 IMAD.MOV R10, RZ, RZ, -R10 ;  /* 0x000000ffff0aa224 */ /* 0x000fe200078e0a0a */
[----:B------:R-:W-:Y:S01]  /*0670*/  @!P1 LOP3.LUT R10, RZ, R9, RZ, 0x33, !PT ;  /* 0x00000009ff0a9212 */ /* 0x000fe200078e33ff */
[----:B------:R-:W-:-:S03]  /*0680*/  IMAD R5, R5, R16, RZ ;  /* 0x0000001005057224 */ /* 0x000fc600078e02ff */
[----:B------:R-:W-:Y:S01]  /*0690*/  IABS R11, R10 ;  /* 0x0000000a000b7213 */ /* 0x000fe20000000000 */
[----:B------:R-:W-:Y:S01]  /*06a0*/  IMAD.HI.U32 R12, R13, R5, R12 ;  /* 0x000000050d0c7227 */ /* 0x000fe200078e000c */
[----:B-1----:R-:W1:Y:S03]  /*06b0*/  MUFU.RCP R14, R14 ;  /* 0x0000000e000e7308 */ /* 0x002e660000001000 */
[----:B------:R-:W-:-:S04]  /*06c0*/  IMAD.MOV.U32 R5, RZ, RZ, R11 ;  /* 0x000000ffff057224 */ /* 0x000fc800078e000b */
[----:B------:R-:W-:-:S04]  /*06d0*/  IMAD.HI.U32 R11, R12, R5, RZ ;  /* 0x000000050c0b7227 */ /* 0x000fc800078e00ff */
[----:B------:R-:W-:-:S04]  /*06e0*/  IMAD.MOV R12, RZ, RZ, -R11 ;  /* 0x000000ffff0c7224 */ /* 0x000fc800078e0a0b */
[----:B------:R-:W-:Y:S01]  /*06f0*/  IMAD R5, R16, R12, R5 ;  /* 0x0000000c10057224 */ /* 0x000fe200078e0205 */
[----:B------:R-:W-:Y:S01]  /*0700*/  LOP3.LUT R12, R10, R7, RZ, 0x3c, !PT ;  /* 0x000000070a0c7212 */ /* 0x000fe200078e3cff */
[----:B-1----:R-:W-:-:S03]  /*0710*/  VIADD R13, R14, 0xffffffe ;  /* 0x0ffffffe0e0d7836 */ /* 0x002fc60000000000 */
[----:B------:R-:W-:Y:S02]  /*0720*/  ISETP.GT.U32.AND P1, PT, R16, R5, PT ;  /* 0x000000051000720c */ /* 0x000fe40003f24070 */
[----:B------:R-:W-:Y:S01]  /*0730*/  ISETP.GE.AND P2, PT, R12, RZ, PT ;  /* 0x000000ff0c00720c */ /* 0x000fe20003f46270 */
[----:B------:R-:W-:Y:S01]  /*0740*/  IMAD.MOV.U32 R12, RZ, RZ, RZ ;  /* 0x000000ffff0c7224 */ /* 0x000fe200078e00ff */
[----:B------:R-:W1:Y:S09]  /*0750*/  F2I.FTZ.U32.TRUNC.NTZ R13, R13 ;  /* 0x0000000d000d7305 */ /* 0x000e72000021f000 */
[----:B------:R-:W-:-:S02]  /*0760*/  @!P1 IMAD.IADD R5, R5, 0x1, -R16 ;  /* 0x0000000105059824 */ /* 0x000fc400078e0a10 */
[----:B------:R-:W-:Y:S01]  /*0770*/  @!P1 VIADD R11, R11, 0x1 ;  /* 0x000000010b0b9836 */ /* 0x000fe20000000000 */
[----:B------:R-:W-:Y:S02]  /*0780*/  ISETP.NE.AND P1, PT, R7, RZ, PT ;  /* 0x000000ff0700720c */ /* 0x000fe40003f25270 */
[----:B------:R-:W-:Y:S02]  /*0790*/  ISETP.GE.U32.AND P0, PT, R5, R16, PT ;  /* 0x000000100500720c */ /* 0x000fe40003f06070 */
[----:B------:R-:W2:Y:S01]  /*07a0*/  LDC R5, c[0x0][0x3bc] ;  /* 0x0000ef00ff057b82 */ /* 0x000ea20000000800 */
[----:B-1----:R-:W-:-:S04]  /*07b0*/  IMAD.MOV R15, RZ, RZ, -R13 ;  /* 0x000000ffff0f7224 */ /* 0x002fc800078e0a0d */
[----:B------:R-:W-:-:S04]  /*07c0*/  IMAD R15, R15, R8, RZ ;  /* 0x000000080f0f7224 */ /* 0x000fc800078e02ff */
[----:B------:R-:W-:-:S04]  /*07d0*/  IMAD.HI.U32 R12, R13, R15, R12 ;  /* 0x0000000f0d0c7227 */ /* 0x000fc800078e000c */
[----:B------:R-:W-:-:S04]  /*07e0*/  @P0 VIADD R11, R11, 0x1 ;  /* 0x000000010b0b0836 */ /* 0x000fc80000000000 */
[----:B------:R-:W-:Y:S01]  /*07f0*/  @!P2 IMAD.MOV R11, RZ, RZ, -R11 ;  /* 0x000000ffff0ba224 */ /* 0x000fe200078e0a0b */
[----:B------:R-:W-:-:S04]  /*0800*/  @!P1 LOP3.LUT R11, RZ, R7, RZ, 0x33, !PT ;  /* 0x00000007ff0b9212 */ /* 0x000fc800078e33ff */
[----:B------:R-:W-:Y:S02]  /*0810*/  IABS R16, R11 ;  /* 0x0000000b00107213 */ /* 0x000fe40000000000 */
[----:B--2---:R-:W-:-:S03]  /*0820*/  IABS R14, R5 ;  /* 0x00000005000e7213 */ /* 0x004fc60000000000 */
[----:B------:R-:W-:Y:S01]  /*0830*/  IMAD.MOV.U32 R13, RZ, RZ, R16 ;  /* 0x000000ffff0d7224 */ /* 0x000fe200078e0010 */
        /* <DEDUP_REMOVED lines=11> */
[----:B------:R-:W-:Y:S01]  /*08f0*/  LOP3.LUT R8, R11, R6, RZ, 0x3c, !PT ;  /* 0x000000060b087212 */ /* 0x000fe200078e3cff */
[----:B------:R1:W2:Y:S03]  /*0900*/  F2I.FTZ.U32.TRUNC.NTZ R17, R16 ;  /* 0x0000001000117305 */ /* 0x0002a6000021f000 */
[----:B------:R-:W-:Y:S01]  /*0910*/  ISETP.GE.AND P2, PT, R8, RZ, PT ;  /* 0x000000ff0800720c */ /* 0x000fe20003f46270 */
[----:B-1----:R-:W-:-:S06]  /*0920*/  IMAD.MOV.U32 R16, RZ, RZ, RZ ;  /* 0x000000ffff107224 */ /* 0x002fcc00078e00ff */
[----:B------:R-:W-:Y:S02]  /*0930*/  @P0 VIADD R12, R12, 0x1 ;  /* 0x000000010c0c0836 */ /* 0x000fe40000000000 */
[----:B--2---:R-:W-:-:S04]  /*0940*/  IMAD.MOV R13, RZ, RZ, -R17 ;  /* 0x000000ffff0d7224 */ /* 0x004fc800078e0a11 */
[----:B------:R-:W-:Y:S01]  /*0950*/  @!P2 IMAD.MOV R12, RZ, RZ, -R12 ;  /* 0x000000ffff0ca224 */ /* 0x000fe200078e0a0c */
[----:B------:R-:W-:Y:S01]  /*0960*/  @!P1 LOP3.LUT R12, RZ, R6, RZ, 0x33, !PT ;  /* 0x00000006ff0c9212 */ /* 0x000fe200078e33ff */
[----:B------:R-:W-:-:S03]  /*0970*/  IMAD R13, R13, R14, RZ ;  /* 0x0000000e0d0d7224 */ /* 0x000fc600078e02ff */
[----:B------:R-:W-:Y:S01]  /*0980*/  IABS R15, R12 ;  /* 0x0000000c000f7213 */ /* 0x000fe20000000000 */
[----:B------:R-:W-:Y:S01]  /*0990*/  IMAD.HI.U32 R16, R17, R13, R16 ;  /* 0x0000000d11107227 */ /* 0x000fe200078e0010 */
[----:B------:R-:W-:-:S05]  /*09a0*/  IABS R13, R0 ;  /* 0x00000000000d7213 */ /* 0x000fca0000000000 */
[----:B------:R-:W-:Y:S02]  /*09b0*/  IMAD.HI.U32 R8, R16, R15, RZ ;  /* 0x0000000f10087227 */ /* 0x000fe400078e00ff */
[----:B------:R-:W1:Y:S02]  /*09c0*/  I2F.RP R16, R13 ;  /* 0x0000000d00107306 */ /* 0x000e640000209400 */
[----:B------:R-:W-:-:S04]  /*09d0*/  IMAD.MOV R17, RZ, RZ, -R8 ;  /* 0x000000ffff117224 */ /* 0x000fc800078e0a08 */
[----:B------:R-:W-:-:S05]  /*09e0*/  IMAD R15, R14, R17, R15 ;  /* 0x000000110e0f7224 */ /* 0x000fca00078e020f */
[----:B------:R-:W-:Y:S01]  /*09f0*/  ISETP.GT.U32.AND P1, PT, R14, R15, PT ;  /* 0x0000000f0e00720c */ /* 0x000fe20003f24070 */
[----:B-1----:R-:W1:-:S12]  /*0a00*/  MUFU.RCP R16, R16 ;  /* 0x0000001000107308 */ /* 0x002e580000001000 */
[----:B------:R-:W-:Y:S02]  /*0a10*/  @!P1 IMAD.IADD R15, R15, 0x1, -R14 ;  /* 0x000000010f0f9824 */ /* 0x000fe400078e0a0e */
[----:B------:R-:W-:Y:S01]  /*0a20*/  @!P1 VIADD R8, R8, 0x1 ;  /* 0x0000000108089836 */ /* 0x000fe20000000000 */
[----:B------:R-:W-:Y:S02]  /*0a30*/  ISETP.NE.AND P1, PT, R5, RZ, PT ;  /* 0x000000ff0500720c */ /* 0x000fe40003f25270 */
[----:B------:R-:W-:Y:S02]  /*0a40*/  ISETP.GE.U32.AND P0, PT, R15, R14, PT ;  /* 0x0000000e0f00720c */ /* 0x000fe40003f06070 */
[----:B------:R-:W-:Y:S01]  /*0a50*/  LOP3.LUT R14, R12, R5, RZ, 0x3c, !PT ;  /* 0x000000050c0e7212 */ /* 0x000fe200078e3cff */
[----:B-1----:R-:W-:-:S03]  /*0a60*/  VIADD R15, R16, 0xffffffe ;  /* 0x0ffffffe100f7836 */ /* 0x002fc60000000000 */
[----:B------:R-:W-:-:S03]  /*0a70*/  ISETP.GE.AND P2, PT, R14, RZ, PT ;  /* 0x000000ff0e00720c */ /* 0x000fc60003f46270 */
[----:B------:R-:W1:Y:S04]  /*0a80*/  F2I.FTZ.U32.TRUNC.NTZ R15, R15 ;  /* 0x0000000f000f7305 */ /* 0x000e68000021f000 */
[----:B------:R-:W-:-:S06]  /*0a90*/  @P0 VIADD R8, R8, 0x1 ;  /* 0x0000000108080836 */ /* 0x000fcc0000000000 */
[----:B------:R-:W-:Y:S01]  /*0aa0*/  @!P2 IMAD.MOV R8, RZ, RZ, -R8 ;  /* 0x000000ffff08a224 */ /* 0x000fe200078e0a08 */
[----:B------:R-:W-:-:S05]  /*0ab0*/  @!P1 LOP3.LUT R8, RZ, R5, RZ, 0x33, !PT ;  /* 0x00000005ff089212 */ /* 0x000fca00078e33ff */
[----:B------:R-:W-:Y:S02]  /*0ac0*/  IMAD.MOV R14, RZ, RZ, -R8 ;  /* 0x000000ffff0e7224 */ /* 0x000fe400078e0a08 */
[----:B-1----:R-:W-:Y:S02]  /*0ad0*/  IMAD.MOV R16, RZ, RZ, -R15 ;  /* 0x000000ffff107224 */ /* 0x002fe400078e0a0f */
[--C-:B------:R-:W-:Y:S01]  /*0ae0*/  IMAD R5, R5, R14, R12.reuse ;  /* 0x0000000e05057224 */ /* 0x100fe200078e020c */
[----:B------:R-:W-:Y:S01]  /*0af0*/  IABS R14, R0 ;  /* 0x00000000000e7213 */ /* 0x000fe20000000000 */
[----:B------:R-:W-:Y:S02]  /*0b00*/  IMAD R17, R16, R13, RZ ;  /* 0x0000000d10117224 */ /* 0x000fe400078e02ff */
[----:B------:R-:W-:Y:S01]  /*0b10*/  IMAD.MOV R12, RZ, RZ, -R12 ;  /* 0x000000ffff0c7224 */ /* 0x000fe200078e0a0c */
[----:B------:R-:W-:Y:S01]  /*0b20*/  IABS R16, R5 ;  /* 0x0000000500107213 */ /* 0x000fe20000000000 */
[----:B------:R-:W-:-:S02]  /*0b30*/  IMAD.MOV R18, RZ, RZ, -R14 ;  /* 0x000000ffff127224 */ /* 0x000fc400078e0a0e */
[----:B------:R-:W-:Y:S02]  /*0b40*/  IMAD.MOV.U32 R14, RZ, RZ, RZ ;  /* 0x000000ffff0e7224 */ /* 0x000fe400078e00ff */
[----:B------:R-:W-:Y:S02]  /*0b50*/  IMAD R6, R6, R12, R11 ;  /* 0x0000000c06067224 */ /* 0x000fe400078e020b */
[----:B------:R-:W-:-:S04]  /*0b60*/  IMAD.HI.U32 R14, R15, R17, R14 ;  /* 0x000000110f0e7227 */ /* 0x000fc800078e000e */
[----:B------:R-:W-:Y:S02]  /*0b70*/  IMAD.MOV.U32 R15, RZ, RZ, R16 ;  /* 0x000000ffff0f7224 */ /* 0x000fe400078e0010 */
[----:B------:R-:W-:Y:S02]  /*0b80*/  IMAD.MOV.U32 R16, RZ, RZ, R18 ;  /* 0x000000ffff107224 */ /* 0x000fe400078e0012 */
[----:B------:R-:W-:-:S04]  /*0b90*/  IMAD.HI.U32 R14, R14, R15, RZ ;  /* 0x0000000f0e0e7227 */ /* 0x000fc800078e00ff */
[----:B------:R-:W-:Y:S02]  /*0ba0*/  IMAD R16, R14, R16, R15 ;  /* 0x000000100e107224 */ /* 0x000fe400078e020f */
[----:B------:R-:W-:Y:S02]  /*0bb0*/  IMAD.MOV R15, RZ, RZ, -R11 ;  /* 0x000000ffff0f7224 */ /* 0x000fe400078e0a0b */
[----:B-----5:R-:W-:Y:S01]  /*0bc0*/  IMAD R35, R6, UR26, -R35 ;  /* 0x0000001a06237c24 */ /* 0x020fe2000f8e0a23 */
[----:B------:R-:W-:Y:S01]  /*0bd0*/  ISETP.GT.U32.AND P1, PT, R13, R16, PT ;  /* 0x000000100d00720c */ /* 0x000fe20003f24070 */
[----:B------:R-:W-:-:S04]  /*0be0*/  IMAD R7, R7, R15, R10 ;  /* 0x0000000f07077224 */ /* 0x000fc800078e020a */
[----:B---3--:R-:W-:-:S04]  /*0bf0*/  IMAD R28, R7, UR27, -R28 ;  /* 0x0000001b071c7c24 */ /* 0x008fc8000f8e0a1c */
[----:B------:R-:W-:-:S04]  /*0c00*/  IMAD R11, R28, UR14, RZ ;  /* 0x0000000e1c0b7c24 */ /* 0x000fc8000f8e02ff */
[----:B------:R-:W-:Y:S02]  /*0c10*/  @!P1 IMAD.IADD R16, R16, 0x1, -R13 ;  /* 0x0000000110109824 */ /* 0x000fe400078e0a0d */
[----:B------:R-:W-:Y:S01]  /*0c20*/  @!P1 VIADD R14, R14, 0x1 ;  /* 0x000000010e0e9836 */ /* 0x000fe20000000000 */
[----:B------:R-:W-:Y:S02]  /*0c30*/  ISETP.NE.AND P1, PT, R0, RZ, PT ;  /* 0x000000ff0000720c */ /* 0x000fe40003f25270 */
[----:B------:R-:W-:Y:S01]  /*0c40*/  ISETP.GE.U32.AND P0, PT, R16, R13, PT ;  /* 0x0000000d1000720c */ /* 0x000fe20003f06070 */
[----:B------:R-:W-:Y:S01]  /*0c50*/  IMAD.MOV R13, RZ, RZ, -R10 ;  /* 0x000000ffff0d7224 */ /* 0x000fe200078e0a0a */
[----:B------:R-:W-:Y:S01]  /*0c60*/  LOP3.LUT R16, R5, R0, RZ, 0x3c, !PT ;  /* 0x0000000005107212 */ /* 0x000fe200078e3cff */
[----:B------:R-:W-:Y:S02]  /*0c70*/  IMAD R10, R35, UR13, RZ ;  /* 0x0000000d230a7c24 */ /* 0x000fe4000f8e02ff */
[----:B------:R-:W-:Y:S01]  /*0c80*/  IMAD R9, R9, R13, R4 ;  /* 0x0000000d09097224 */ /* 0x000fe200078e0204 */
[----:B------:R-:W-:Y:S01]  /*0c90*/  ISETP.GE.AND P2, PT, R16, RZ, PT ;  /* 0x000000ff1000720c */ /* 0x000fe20003f46270 */
[----:B------:R-:W1:Y:S01]  /*0ca0*/  LDC.64 R12, c[0x0][0x3e0] ;  /* 0x0000f800ff0c7b82 */ /* 0x000e620000000a00 */
[----:B------:R-:W-:Y:S01]  /*0cb0*/  SHF.R.S32.HI R16, RZ, 0x1f, R11 ;  /* 0x0000001fff107819 */ /* 0x000fe2000001140b */
[----:B------:R-:W-:-:S04]  /*0cc0*/  IMAD R29, R9, R34, -R29 ;  /* 0x00000022091d7224 */ /* 0x000fc800078e0a1d */
[----:B------:R-:W-:Y:S01]  /*0cd0*/  @P0 VIADD R14, R14, 0x1 ;  /* 0x000000010e0e0836 */ /* 0x000fe20000000000 */
[----:B0-----:R-:W-:Y:S01]  /*0ce0*/  ISETP.GE.AND P0, PT, R28, UR17, PT ;  /* 0x000000111c007c0c */ /* 0x001fe2000bf06270 */
[C---:B------:R-:W-:Y:S01]  /*0cf0*/  IMAD R15, R29.reuse, UR15, RZ ;  /* 0x0000000f1d0f7c24 */ /* 0x040fe2000f8e02ff */
[----:B------:R-:W-:Y:S02]  /*0d00*/  LOP3.LUT R19, R29, R35, R28, 0xfe, !PT ;  /* 0x000000231d137212 */ /* 0x000fe400078efe1c */
[----:B------:R-:W-:Y:S01]  /*0d10*/  ISETP.GE.OR P0, PT, R35, UR16, P0 ;  /* 0x0000001023007c0c */ /* 0x000fe20008706670 */
[----:B------:R-:W-:Y:S01]  /*0d20*/  @!P2 IMAD.MOV R14, RZ, RZ, -R14 ;  /* 0x000000ffff0ea224 */ /* 0x000fe200078e0a0e */
[----:B------:R-:W-:Y:S02]  /*0d30*/  @!P1 LOP3.LUT R14, RZ, R0, RZ, 0x33, !PT ;  /* 0x00000000ff0e9212 */ /* 0x000fe400078e33ff */
[--C-:B------:R-:W-:Y:S02]  /*0d40*/  SHF.R.S32.HI R17, RZ, 0x1f, R15.reuse ;  /* 0x0000001fff117819 */ /* 0x100fe4000001140f */
[----:B------:R-:W-:Y:S01]  /*0d50*/  IADD3 R18, P2, P3, R10, R11, R15 ;  /* 0x0000000b0a127210 */ /* 0x000fe20007b5e00f */
[----:B------:R-:W-:Y:S01]  /*0d60*/  IMAD R11, R14, UR12, RZ ;  /* 0x0000000c0e0b7c24 */ /* 0x000fe2000f8e02ff */
[----:B------:R-:W-:Y:S01]  /*0d70*/  SHF.R.S32.HI R15, RZ, 0x1f, R10 ;  /* 0x0000001fff0f7819 */ /* 0x000fe2000001140a */
[----:B------:R-:W-:Y:S01]  /*0d80*/  IMAD R10, R8, UR19, RZ ;  /* 0x00000013080a7c24 */ /* 0x000fe2000f8e02ff */
[----:B------:R-:W-:-:S02]  /*0d90*/  ISETP.LT.OR P0, PT, R19, RZ, P0 ;  /* 0x000000ff1300720c */ /* 0x000fc40000701670 */
[----:B------:R-:W-:Y:S02]  /*0da0*/  IADD3.X R16, PT, PT, R15, R16, R17, P2, P3 ;  /* 0x000000100f107210 */ /* 0x000fe400017e6411 */
[--C-:B------:R-:W-:Y:S02]  /*0db0*/  IADD3 R15, P2, P3, R11, R18, R10.reuse ;  /* 0x000000120b0f7210 */ /* 0x100fe40007b5e00a */
[----:B------:R-:W-:Y:S02]  /*0dc0*/  SHF.R.S32.HI R10, RZ, 0x1f, R10 ;  /* 0x0000001fff0a7819 */ /* 0x000fe4000001140a */
[----:B------:R-:W-:Y:S02]  /*0dd0*/  SHF.R.S32.HI R11, RZ, 0x1f, R11 ;  /* 0x0000001fff0b7819 */ /* 0x000fe4000001140b */
[----:B------:R-:W-:Y:S02]  /*0de0*/  ISETP.GE.OR P1, PT, R29, UR18, P0 ;  /* 0x000000121d007c0c */ /* 0x000fe40008726670 */
[----:B------:R-:W-:Y:S01]  /*0df0*/  IADD3.X R10, PT, PT, R11, R16, R10, P2, P3 ;  /* 0x000000100b0a7210 */ /* 0x000fe200017e640a */
[----:B------:R-:W-:Y:S01]  /*0e00*/  IMAD R11, R5, UR25, RZ ;  /* 0x00000019050b7c24 */ /* 0x000fe2000f8e02ff */
[----:B------:R-:W-:-:S03]  /*0e10*/  LEA R14, P0, R15, UR28, 0x3 ;  /* 0x0000001c0f0e7c11 */ /* 0x000fc6000f8018ff */
[----:B-1----:R-:W-:Y:S01]  /*0e20*/  IMAD.WIDE R12, R11, 0x8, R12 ;  /* 0x000000080b0c7825 */ /* 0x002fe200078e020c */
[----:B------:R-:W-:Y:S02]  /*0e30*/  LEA.HI.X R15, R15, UR29, R10, 0x3, P0 ;  /* 0x0000001d0f0f7c11 */ /* 0x000fe400080f1c0a */
[----:B------:R-:W-:-:S03]  /*0e40*/  LOP3.LUT R10, R35, R28, RZ, 0xfc, !PT ;  /* 0x0000001c230a7212 */ /* 0x000fc600078efcff */
[----:B------:R-:W2:Y:S04]  /*0e50*/  @!P1 LDG.E.64 R26, desc[UR10][R12.64] ;  /* 0x0000000a0c1a9981 */ /* 0x000ea8000c1e1b00 */
[----:B------:R-:W2:Y:S01]  /*0e60*/  @!P1 LDG.E.64 R24, desc[UR10][R14.64] ;  /* 0x0000000a0e189981 */ /* 0x000ea2000c1e1b00 */
[----:B------:R-:W-:Y:S01]  /*0e70*/  ISETP.GT.AND P3, PT, R10, -0x1, PT ;  /* 0xffffffff0a00780c */ /* 0x000fe20003f64270 */
[----:B------:R-:W-:-:S03]  /*0e80*/  VIADD R31, R29, 0x1 ;  /* 0x000000011d1f7836 */ /* 0x000fc60000000000 */
[----:B------:R-:W-:-:S04]  /*0e90*/  ISETP.LT.OR P0, PT, R29, -0x1, !P3 ;  /* 0xffffffff1d00780c */ /* 0x000fc80005f01670 */
[----:B------:R-:W-:-:S04]  /*0ea0*/  ISETP.GE.OR P0, PT, R35, UR16, P0 ;  /* 0x0000001023007c0c */ /* 0x000fc80008706670 */
[----:B------:R-:W-:-:S04]  /*0eb0*/  ISETP.GE.OR P0, PT, R28, UR17, P0 ;  /* 0x000000111c007c0c */ /* 0x000fc80008706670 */
[----:B------:R-:W-:Y:S02]  /*0ec0*/  ISETP.GE.OR P2, PT, R31, UR18, P0 ;  /* 0x000000121f007c0c */ /* 0x000fe40008746670 */
[----:B------:R-:W-:-:S11]  /*0ed0*/  ISETP.LT.OR P0, PT, R29, -0x2, !P3 ;  /* 0xfffffffe1d00780c */ /* 0x000fd60005f01670 */
[----:B------:R-:W3:Y:S04]  /*0ee0*/  @!P2 LDG.E.64 R22, desc[UR10][R12.64+0x8] ;  /* 0x0000080a0c16a981 */ /* 0x000ee8000c1e1b00 */
[----:B------:R-:W3:Y:S01]  /*0ef0*/  @!P2 LDG.E.64 R20, desc[UR10][R14.64+0x8] ;  /* 0x0000080a0e14a981 */ /* 0x000ee2000c1e1b00 */
[----:B------:R-:W-:Y:S01]  /*0f00*/  ISETP.GE.OR P0, PT, R35, UR16, P0 ;  /* 0x0000001023007c0c */ /* 0x000fe20008706670 */
[----:B------:R-:W-:-:S03]  /*0f10*/  VIADD R30, R29, 0x2 ;  /* 0x000000021d1e7836 */ /* 0x000fc60000000000 */
[----:B------:R-:W-:-:S04]  /*0f20*/  ISETP.GE.OR P0, PT, R28, UR17, P0 ;  /* 0x000000111c007c0c */ /* 0x000fc80008706670 */
[----:B------:R-:W-:-:S13]  /*0f30*/  ISETP.GE.OR P0, PT, R30, UR18, P0 ;  /* 0x000000121e007c0c */ /* 0x000fda0008706670 */
[----:B------:R-:W4:Y:S04]  /*0f40*/  @!P0 LDG.E.64 R18, desc[UR10][R12.64+0x10] ;  /* 0x0000100a0c128981 */ /* 0x000f28000c1e1b00 */
[----:B------:R0:W4:Y:S01]  /*0f50*/  @!P0 LDG.E.64 R16, desc[UR10][R14.64+0x10] ;  /* 0x0000100a0e108981 */ /* 0x000122000c1e1b00 */
[----:B------:R-:W-:Y:S01]  /*0f60*/  CS2R R10, SRZ ;  /* 0x00000000000a7805 */ /* 0x000fe2000001ff00 */
[----:B------:R-:W-:-:S05]  /*0f70*/  VIADD R32, R28, 0x1 ;  /* 0x000000011c207836 */ /* 0x000fca0000000000 */
[----:B--2---:R1:W3:Y:S01]  /*0f80*/  @!P1 DFMA R10, R26, R24, RZ ;  /* 0x000000181a0a922b */ /* 0x0042e200000000ff */
[----:B------:R-:W-:Y:S01]  /*0f90*/  ISETP.GT.AND P1, PT, R28, -0x2, PT ;  /* 0xfffffffe1c00780c */ /* 0x000fe20003f24270 */
[----:B-1----:R-:W-:Y:S02]  /*0fa0*/  IMAD.U32 R25, RZ, RZ, UR18 ;  /* 0x00000012ff197e24 */ /* 0x002fe4000f8e00ff */
[----:B------:R-:W-:Y:S01]  /*0fb0*/  IMAD.U32 R24, RZ, RZ, UR9 ;  /* 0x00000009ff187e24 */ /* 0x000fe2000f8e00ff */
[----:B------:R-:W-:-:S04]  /*0fc0*/  ISETP.GT.AND P3, PT, R35, -0x1, P1 ;  /* 0xffffffff2300780c */ /* 0x000fc80000f64270 */
[C---:B------:R-:W-:Y:S02]  /*0fd0*/  ISETP.LT.OR P4, PT, R29.reuse, RZ, !P3 ;  /* 0x000000ff1d00720c */ /* 0x040fe40005f81670 */
[----:B------:R-:W-:Y:S02]  /*0fe0*/  ISETP.LT.OR P5, PT, R29, -0x1, !P3 ;  /* 0xffffffff1d00780c */ /* 0x000fe40005fa1670 */
[C---:B------:R-:W-:Y:S02]  /*0ff0*/  ISETP.GE.OR P4, PT, R35.reuse, UR16, P4 ;  /* 0x0000001023007c0c */ /* 0x040fe4000a786670 */
[----:B------:R-:W-:Y:S02]  /*1000*/  ISETP.GE.OR P5, PT, R35, UR16, P5 ;  /* 0x0000001023007c0c */ /* 0x000fe4000afa6670 */
[C---:B------:R-:W-:Y:S02]  /*1010*/  ISETP.GE.OR P4, PT, R32.reuse, UR17, P4 ;  /* 0x0000001120007c0c */ /* 0x040fe4000a786670 */
[----:B------:R-:W-:-:S02]  /*1020*/  ISETP.GE.OR P6, PT, R32, UR17, P5 ;  /* 0x0000001120007c0c */ /* 0x000fc4000afc6670 */
[----:B------:R-:W-:Y:S02]  /*1030*/  ISETP.GE.OR P5, PT, R29, UR18, P4 ;  /* 0x000000121d007c0c */ /* 0x000fe4000a7a6670 */
[----:B------:R-:W-:Y:S02]  /*1040*/  ISETP.GE.OR P6, PT, R31, UR18, P6 ;  /* 0x000000121f007c0c */ /* 0x000fe4000b7c6670 */
[----:B0-----:R-:W-:-:S04]  /*1050*/  LEA R14, P4, R25, R14, 0x3 ;  /* 0x0000000e190e7211 */ /* 0x001fc800078818ff */
[----:B------:R-:W-:-:S05]  /*1060*/  LEA.HI.X R15, R25, R15, R24, 0x3, P4 ;  /* 0x0000000f190f7211 */ /* 0x000fca00020f1c18 */
[----:B------:R-:W2:Y:S04]  /*1070*/  @!P5 LDG.E.64 R26, desc[UR10][R12.64+0x18] ;  /* 0x0000180a0c1ad981 */ /* 0x000ea8000c1e1b00 */
[----:B------:R-:W2:Y:S01]  /*1080*/  @!P5 LDG.E.64 R24, desc[UR10][R14.64] ;  /* 0x0000000a0e18d981 */ /* 0x000ea2000c1e1b00 */
[----:B------:R-:W-:-:S04]  /*1090*/  ISETP.LT.OR P3, PT, R29, -0x2, !P3 ;  /* 0xfffffffe1d00780c */ /* 0x000fc80005f61670 */
[----:B------:R-:W-:-:S15]  /*10a0*/  ISETP.GE.OR P3, PT, R35, UR16, P3 ;  /* 0x0000001023007c0c */ /* 0x000fde0009f66670 */
[----:B------:R-:W-:-:S06]  /*10b0*/  NOP ;  /* 0x0000000000007918 */ /* 0x000fcc0000000000 */
[----:B---3--:R0:W4:Y:S02]  /*10c0*/  @!P2 DFMA R10, R22, R20, R10 ;  /* 0x00000014160aa22b */ /* 0x008124000000000a */
[----:B0-----:R-:W3:Y:S04]  /*10d0*/  @!P6 LDG.E.64 R22, desc[UR10][R12.64+0x20] ;  /* 0x0000200a0c16e981 */ /* 0x001ee8000c1e1b00 */
[----:B------:R-:W3:Y:S01]  /*10e0*/  @!P6 LDG.E.64 R20, desc[UR10][R14.64+0x8] ;  /* 0x0000080a0e14e981 */ /* 0x000ee2000c1e1b00 */
[----:B------:R-:W-:-:S04]  /*10f0*/  ISETP.GE.OR P3, PT, R32, UR17, P3 ;  /* 0x0000001120007c0c */ /* 0x000fc80009f66670 */
[----:B------:R-:W-:-:S15]  /*1100*/  ISETP.GE.OR P4, PT, R30, UR18, P3 ;  /* 0x000000121e007c0c */ /* 0x000fde0009f86670 */
[----:B------:R-:W-:-:S15]  /*1110*/  NOP ;  /* 0x0000000000007918 */ /* 0x000fde0000000000 */
[----:B------:R-:W-:-:S15]  /*1120*/  NOP ;  /* 0x0000000000007918 */ /* 0x000fde0000000000 */
[----:B------:R-:W-:-:S08]  /*1130*/  NOP ;  /* 0x0000000000007918 */ /* 0x000fd00000000000 */
[----:B----4-:R0:W2:Y:S02]  /*1140*/  @!P0 DFMA R10, R18, R16, R10 ;  /* 0x00000010120a822b */ /* 0x0100a4000000000a */
[----:B0-----:R0:W4:Y:S04]  /*1150*/  @!P4 LDG.E.64 R16, desc[UR10][R14.64+0x10] ;  /* 0x0000100a0e10c981 */ /* 0x001128000c1e1b00 */
[----:B------:R-:W4:Y:S01]  /*1160*/  @!P4 LDG.E.64 R18, desc[UR10][R12.64+0x28] ;  /* 0x0000280a0c12c981 */ /* 0x000f22000c1e1b00 */
[----:B------:R-:W-:-:S04]  /*1170*/  ISETP.GT.AND P2, PT, R28, -0x3, PT ;  /* 0xfffffffd1c00780c */ /* 0x000fc80003f44270 */
[----:B------:R-:W-:Y:S01]  /*1180*/  ISETP.GT.AND P0, PT, R35, -0x1, P2 ;  /* 0xffffffff2300780c */ /* 0x000fe20001704270 */
[----:B------:R-:W-:-:S03]  /*1190*/  VIADD R31, R28, 0x2 ;  /* 0x000000021c1f7836 */ /* 0x000fc60000000000 */
[----:B------:R-:W-:-:S04]  /*11a0*/  ISETP.LT.OR P3, PT, R29, RZ, !P0 ;  /* 0x000000ff1d00720c */ /* 0x000fc80004761670 */
[----:B------:R-:W-:-:S04]  /*11b0*/  ISETP.GE.OR P3, PT, R35, UR16, P3 ;  /* 0x0000001023007c0c */ /* 0x000fc80009f66670 */
[----:B------:R-:W-:-:S15]  /*11c0*/  ISETP.GE.OR P3, PT, R31, UR17, P3 ;  /* 0x000000111f007c0c */ /* 0x000fde0009f66670 */
[----:B------:R-:W-:-:S15]  /*11d0*/  NOP ;  /* 0x0000000000007918 */ /* 0x000fde0000000000 */
[----:B------:R-:W-:-:S11]  /*11e0*/  NOP ;  /* 0x0000000000007918 */ /* 0x000fd60000000000 */
[----:B--2---:R1:W3:Y:S02]  /*11f0*/  @!P5 DFMA R10, R26, R24, R10 ;  /* 0x000000181a0ad22b */ /* 0x0042e4000000000a */
[----:B-1----:R-:W-:-:S15]  /*1200*/  VIADD R25, R29, 0x1 ;  /* 0x000000011d197836 */ /* 0x002fde0000000000 */
[----:B------:R-:W-:-:S15]  /*1210*/  NOP ;  /* 0x0000000000007918 */ /* 0x000fde0000000000 */
[----:B------:R-:W-:-:S15]  /*1220*/  NOP ;  /* 0x0000000000007918 */ /* 0x000fde0000000000 */
[----:B------:R-:W-:-:S15]  /*1230*/  NOP ;  /* 0x0000000000007918 */ /* 0x000fde0000000000 */
[----:B------:R-:W-:-:S02]  /*1240*/  NOP ;  /* 0x0000000000007918 */ /* 0x000fc40000000000 */
[----:B---3--:R1:W4:Y:S02]  /*1250*/  @!P6 DFMA R10, R22, R20, R10 ;  /* 0x00000014160ae22b */ /* 0x008324000000000a */
[----:B-1----:R-:W-:Y:S01]  /*1260*/  IMAD.U32 R21, RZ, RZ, UR18 ;  /* 0x00000012ff157e24 */ /* 0x002fe2000f8e00ff */
[----:B------:R-:W-:Y:S01]  /*1270*/  ISETP.GE.OR P6, PT, R29, UR18, P3 ;  /* 0x000000121d007c0c */ /* 0x000fe20009fc6670 */
[----:B------:R-:W-:-:S03]  /*1280*/  IMAD.U32 R20, RZ, RZ, UR9 ;  /* 0x00000009ff147e24 */ /* 0x000fc6000f8e00ff */
[----:B0-----:R-:W-:-:S04]  /*1290*/  LEA R14, P3, R21, R14, 0x3 ;  /* 0x0000000e150e7211 */ /* 0x001fc800078618ff */
[----:B------:R-:W-:Y:S02]  /*12a0*/  LEA.HI.X R15, R21, R15, R20, 0x3, P3 ;  /* 0x0000000f150f7211 */ /* 0x000fe400018f1c14 */
[----:B------:R-:W-:-:S03]  /*12b0*/  ISETP.LT.OR P3, PT, R29, -0x1, !P0 ;  /* 0xffffffff1d00780c */ /* 0x000fc60004761670 */
[----:B------:R-:W2:Y:S01]  /*12c0*/  @!P6 LDG.E.64 R36, desc[UR10][R12.64+0x30] ;  /* 0x0000300a0c24e981 */ /* 0x000ea2000c1e1b00 */
[----:B------:R-:W-:-:S03]  /*12d0*/  ISETP.GE.OR P3, PT, R35, UR16, P3 ;  /* 0x0000001023007c0c */ /* 0x000fc60009f66670 */
[----:B------:R-:W2:Y:S01]  /*12e0*/  @!P6 LDG.E.64 R26, desc[UR10][R14.64] ;  /* 0x0000000a0e1ae981 */ /* 0x000ea2000c1e1b00 */
[----:B------:R-:W-:-:S04]  /*12f0*/  ISETP.GE.OR P3, PT, R31, UR17, P3 ;  /* 0x000000111f007c0c */ /* 0x000fc80009f66670 */
[----:B------:R-:W-:-:S13]  /*1300*/  ISETP.GE.OR P3, PT, R25, UR18, P3 ;  /* 0x0000001219007c0c */ /* 0x000fda0009f66670 */
[----:B------:R-:W3:-:S15]  /*1310*/  @!P3 LDG.E.64 R20, desc[UR10][R12.64+0x38] ;  /* 0x0000380a0c14b981 */ /* 0x000ede000c1e1b00 */
[----:B------:R-:W-:-:S11]  /*1320*/  NOP ;  /* 0x0000000000007918 */ /* 0x000fd60000000000 */
[----:B----4-:R0:W2:Y:S02]  /*1330*/  @!P4 DFMA R10, R18, R16, R10 ;  /* 0x00000010120ac22b */ /* 0x0100a4000000000a */
[----:B0-----:R-:W3:Y:S01]  /*1340*/  @!P3 LDG.E.64 R18, desc[UR10][R14.64+0x8] ;  /* 0x0000080a0e12b981 */ /* 0x001ee2000c1e1b00 */
[----:B------:R-:W-:-:S04]  /*1350*/  ISETP.LT.OR P0, PT, R29, -0x2, !P0 ;  /* 0xfffffffe1d00780c */ /* 0x000fc80004701670 */
[----:B------:R-:W-:-:S04]  /*1360*/  ISETP.GE.OR P0, PT, R35, UR16, P0 ;  /* 0x0000001023007c0c */ /* 0x000fc80008706670 */
[----:B------:R-:W-:-:S04]  /*1370*/  ISETP.GE.OR P0, PT, R31, UR17, P0 ;  /* 0x000000111f007c0c */ /* 0x000fc80008706670 */
[----:B------:R-:W-:-:S13]  /*1380*/  ISETP.GE.OR P5, PT, R30, UR18, P0 ;  /* 0x000000121e007c0c */ /* 0x000fda00087a6670 */
[----:B------:R-:W4:Y:S04]  /*1390*/  @!P5 LDG.E.64 R16, desc[UR10][R14.64+0x10] ;  /* 0x0000100a0e10d981 */ /* 0x000f28000c1e1b00 */
[----:B------:R-:W4:Y:S01]  /*13a0*/  @!P5 LDG.E.64 R22, desc[UR10][R12.64+0x40] ;  /* 0x0000400a0c16d981 */ /* 0x000f22000c1e1b00 */
[----:B------:R-:W-:Y:S01]  /*13b0*/  ISETP.GT.AND P0, PT, R28, -0x1, PT ;  /* 0xffffffff1c00780c */ /* 0x000fe20003f04270 */
[----:B------:R-:W-:Y:S01]  /*13c0*/  VIADD R24, R35, 0x1 ;  /* 0x0000000123187836 */ /* 0x000fe20000000000 */
[----:B------:R-:W-:Y:S02]  /*13d0*/  USHF.L.U32 UR8, UR5, 0x3, URZ ;  /* 0x0000000305087899 */ /* 0x000fe400080006ff */
[----:B------:R-:W-:-:S15]  /*13e0*/  USHF.L.U64.HI UR24, UR5, 0x3, UR7 ;  /* 0x0000000305187899 */ /* 0x000fde0008010207 */
[----:B------:R-:W-:-:S12]  /*13f0*/  NOP ;  /* 0x0000000000007918 */ /* 0x000fd80000000000 */
[----:B--2---:R-:W3:Y:S01]  /*1400*/  @!P6 DFMA R10, R36, R26, R10 ;  /* 0x0000001a240ae22b */ /* 0x004ee2000000000a */
[----:B------:R-:W-:-:S04]  /*1410*/  ISETP.GT.AND P6, PT, R35, -0x2, P0 ;  /* 0xfffffffe2300780c */ /* 0x000fc800007c4270 */
[----:B------:R-:W-:-:S04]  /*1420*/  ISETP.LT.OR P4, PT, R29, RZ, !P6 ;  /* 0x000000ff1d00720c */ /* 0x000fc80007781670 */
[----:B------:R-:W-:-:S04]  /*1430*/  ISETP.GE.OR P4, PT, R24, UR16, P4 ;  /* 0x0000001018007c0c */ /* 0x000fc8000a786670 */
[----:B------:R-:W-:-:S04]  /*1440*/  ISETP.GE.OR P4, PT, R28, UR17, P4 ;  /* 0x000000111c007c0c */ /* 0x000fc8000a786670 */
[----:B------:R-:W-:-:S15]  /*1450*/  ISETP.GE.OR P4, PT, R29, UR18, P4 ;  /* 0x000000121d007c0c */ /* 0x000fde000a786670 */
[----:B------:R-:W-:-:S15]  /*1460*/  NOP ;  /* 0x0000000000007918 */ /* 0x000fde0000000000 */
[----:B------:R-:W-:-:S15]  /*1470*/  NOP ;  /* 0x0000000000007918 */ /* 0x000fde0000000000 */
[----:B------:R-:W-:-:S02]  /*1480*/  NOP ;  /* 0x0000000000007918 */ /* 0x000fc40000000000 */
[----:B---3--:R0:W4:Y:S02]  /*1490*/  @!P3 DFMA R10, R20, R18, R10 ;  /* 0x00000012140ab22b */ /* 0x008124000000000a */
[----:B0-----:R-:W-:Y:S01]  /*14a0*/  IADD3 R20, P3, PT, R14, UR8, RZ ;  /* 0x000000080e147c10 */ /* 0x001fe2000ff7e0ff */
[----:B------:R-:W2:Y:S03]  /*14b0*/  @!P4 LDG.E.64 R18, desc[UR10][R12.64+0x48] ;  /* 0x0000480a0c12c981 */ /* 0x000ea6000c1e1b00 */
[----:B------:R-:W-:-:S05]  /*14c0*/  IADD3.X R21, PT, PT, R15, UR24, RZ, P3, !PT ;  /* 0x000000180f157c10 */ /* 0x000fca0009ffe4ff */
[----:B------:R-:W2:Y:S01]  /*14d0*/  @!P4 LDG.E.64 R14, desc[UR10][R20.64] ;  /* 0x0000000a140ec981 */ /* 0x000ea2000c1e1b00 */
[----:B------:R-:W-:-:S04]  /*14e0*/  ISETP.LT.OR P3, PT, R29, -0x1, !P6 ;  /* 0xffffffff1d00780c */ /* 0x000fc80007761670 */
[----:B------:R-:W-:-:S04]  /*14f0*/  ISETP.GE.OR P3, PT, R24, UR16, P3 ;  /* 0x0000001018007c0c */ /* 0x000fc80009f66670 */
[----:B------:R-:W-:-:S04]  /*1500*/  ISETP.GE.OR P3, PT, R28, UR17, P3 ;  /* 0x000000111c007c0c */ /* 0x000fc80009f66670 */
[----:B------:R-:W-:-:S15]  /*1510*/  ISETP.GE.OR P3, PT, R25, UR18, P3 ;  /* 0x0000001219007c0c */ /* 0x000fde0009f66670 */
[----:B------:R-:W-:-:S15]  /*1520*/  NOP ;  /* 0x0000000000007918 */ /* 0x000fde0000000000 */
[----:B------:R-:W-:-:S10]  /*1530*/  NOP ;  /* 0x0000000000007918 */ /* 0x000fd40000000000 */
[----:B----4-:R0:W2:Y:S02]  /*1540*/  @!P5 DFMA R10, R22, R16, R10 ;  /* 0x00000010160ad22b */ /* 0x0100a4000000000a */
[----:B0-----:R-:W3:Y:S04]  /*1550*/  @!P3 LDG.E.64 R22, desc[UR10][R12.64+0x50] ;  /* 0x0000500a0c16b981 */ /* 0x001ee8000c1e1b00 */
[----:B------:R-:W3:Y:S01]  /*1560*/  @!P3 LDG.E.64 R16, desc[UR10][R20.64+0x8] ;  /* 0x0000080a1410b981 */ /* 0x000ee2000c1e1b00 */
[----:B------:R-:W-:-:S04]  /*1570*/  ISETP.LT.OR P6, PT, R29, -0x2, !P6 ;  /* 0xfffffffe1d00780c */ /* 0x000fc800077c1670 */
[----:B------:R-:W-:-:S04]  /*1580*/  ISETP.GE.OR P6, PT, R24, UR16, P6 ;  /* 0x0000001018007c0c */ /* 0x000fc8000b7c6670 */
[----:B------:R-:W-:-:S04]  /*1590*/  ISETP.GE.OR P5, PT, R28, UR17, P6 ;  /* 0x000000111c007c0c */ /* 0x000fc8000b7a6670 */
[----:B------:R-:W-:Y:S02]  /*15a0*/  ISETP.GE.OR P5, PT, R30, UR18, P5 ;  /* 0x000000121e007c0c */ /* 0x000fe4000afa6670 */
[----:B------:R-:W-:-:S15]  /*15b0*/  VIMNMX R33, PT, PT, R28, R35, PT ;  /* 0x000000231c217248 */ /* 0x000fde0003fe0100 */
[----:B------:R-:W-:-:S15]  /*15c0*/  NOP ;  /* 0x0000000000007918 */ /* 0x000fde0000000000 */
[----:B------:R-:W-:-:S13]  /*15d0*/  NOP ;  /* 0x0000000000007918 */ /* 0x000fda0000000000 */
[----:B--2---:R0:W3:Y:S02]  /*15e0*/  @!P4 DFMA R10, R18, R14, R10 ;  /* 0x0000000e120ac22b */ /* 0x0040e4000000000a */
[----:B0-----:R-:W2:Y:S04]  /*15f0*/  @!P5 LDG.E.64 R18, desc[UR10][R12.64+0x58] ;  /* 0x0000580a0c12d981 */ /* 0x001ea8000c1e1b00 */
[----:B------:R0:W2:Y:S01]  /*1600*/  @!P5 LDG.E.64 R14, desc[UR10][R20.64+0x10] ;  /* 0x0000100a140ed981 */ /* 0x0000a2000c1e1b00 */
[----:B------:R-:W-:-:S04]  /*1610*/  ISETP.GE.AND P4, PT, R29, RZ, PT ;  /* 0x000000ff1d00720c */ /* 0x000fc80003f86270 */
[----:B------:R-:W-:-:S04]  /*1620*/  ISETP.LT.OR P6, PT, R33, -0x1, !P4 ;  /* 0xffffffff2100780c */ /* 0x000fc800067c1670 */
[----:B------:R-:W-:-:S04]  /*1630*/  ISETP.GE.OR P6, PT, R24, UR16, P6 ;  /* 0x0000001018007c0c */ /* 0x000fc8000b7c6670 */
[----:B------:R-:W-:-:S04]  /*1640*/  ISETP.GE.OR P6, PT, R32, UR17, P6 ;  /* 0x0000001120007c0c */ /* 0x000fc8000b7c6670 */
[----:B------:R-:W-:-:S15]  /*1650*/  ISETP.GE.OR P6, PT, R29, UR18, P6 ;  /* 0x000000121d007c0c */ /* 0x000fde000b7c6670 */
[----:B------:R-:W-:-:S15]  /*1660*/  NOP ;  /* 0x0000000000007918 */ /* 0x000fde0000000000 */
[----:B------:R-:W-:-:S11]  /*1670*/  NOP ;  /* 0x0000000000007918 */ /* 0x000fd60000000000 */
[----:B---3--:R1:W2:Y:S02]  /*1680*/  @!P3 DFMA R10, R22, R16, R10 ;  /* 0x00000010160ab22b */ /* 0x0082a4000000000a */
[----:B-1----:R-:W-:Y:S01]  /*1690*/  IMAD.U32 R17, RZ, RZ, UR18 ;  /* 0x00000012ff117e24 */ /* 0x002fe2000f8e00ff */
[----:B------:R-:W3:Y:S04]  /*16a0*/  @!P6 LDG.E.64 R22, desc[UR10][R12.64+0x60] ;  /* 0x0000600a0c16e981 */ /* 0x000ee8000c1e1b00 */
[----:B------:R-:W-:Y:S01]  /*16b0*/  LEA R16, P3, R17, R20, 0x3 ;  /* 0x0000001411107211 */ /* 0x000fe200078618ff */
[----:B0-----:R-:W-:-:S05]  /*16c0*/  IMAD.U32 R20, RZ, RZ, UR9 ;  /* 0x00000009ff147e24 */ /* 0x001fca000f8e00ff */
[----:B------:R-:W-:-:S05]  /*16d0*/  LEA.HI.X R17, R17, R21, R20, 0x3, P3 ;  /* 0x0000001511117211 */ /* 0x000fca00018f1c14 */
[----:B------:R-:W3:Y:S01]  /*16e0*/  @!P6 LDG.E.64 R20, desc[UR10][R16.64] ;  /* 0x0000000a1014e981 */ /* 0x000ee2000c1e1b00 */
[----:B------:R-:W-:-:S15]  /*16f0*/  ISETP.GT.AND P3, PT, R33, -0x2, PT ;  /* 0xfffffffe2100780c */ /* 0x000fde0003f64270 */
[----:B------:R-:W-:-:S15]  /*1700*/  NOP ;  /* 0x0000000000007918 */ /* 0x000fde0000000000 */
[----:B------:R-:W-:-:S15]  /*1710*/  NOP ;  /* 0x0000000000007918 */ /* 0x000fde0000000000 */
[----:B--2---:R0:W3:Y:S01]  /*1720*/  @!P5 DFMA R10, R18, R14, R10 ;  /* 0x0000000e120ad22b */ /* 0x0040e2000000000a */
[----:B------:R-:W-:-:S04]  /*1730*/  ISETP.LT.OR P5, PT, R29, -0x1, !P3 ;  /* 0xffffffff1d00780c */ /* 0x000fc80005fa1670 */
[----:B------:R-:W-:-:S04]  /*1740*/  ISETP.GE.OR P5, PT, R24, UR16, P5 ;  /* 0x0000001018007c0c */ /* 0x000fc8000afa6670 */
[----:B------:R-:W-:-:S04]  /*1750*/  ISETP.GE.OR P5, PT, R32, UR17, P5 ;  /* 0x0000001120007c0c */ /* 0x000fc8000afa6670 */
[----:B------:R-:W-:-:S13]  /*1760*/  ISETP.GE.OR P5, PT, R25, UR18, P5 ;  /* 0x0000001219007c0c */ /* 0x000fda000afa6670 */
[----:B0-----:R-:W2:Y:S04]  /*1770*/  @!P5 LDG.E.64 R18, desc[UR10][R12.64+0x68] ;  /* 0x0000680a0c12d981 */ /* 0x001ea8000c1e1b00 */
[----:B------:R-:W2:Y:S01]  /*1780*/  @!P5 LDG.E.64 R14, desc[UR10][R16.64+0x8] ;  /* 0x0000080a100ed981 */ /* 0x000ea2000c1e1b00 */
[----:B------:R-:W-:-:S04]  /*1790*/  ISETP.LT.OR P3, PT, R29, -0x2, !P3 ;  /* 0xfffffffe1d00780c */ /* 0x000fc80005f61670 */
[----:B------:R-:W-:-:S04]  /*17a0*/  ISETP.GE.OR P3, PT, R24, UR16, P3 ;  /* 0x0000001018007c0c */ /* 0x000fc80009f66670 */
[----:B------:R-:W-:-:S04]  /*17b0*/  ISETP.GE.OR P3, PT, R32, UR17, P3 ;  /* 0x0000001120007c0c */ /* 0x000fc80009f66670 */
[----:B------:R-:W-:-:S15]  /*17c0*/  ISETP.GE.OR P3, PT, R30, UR18, P3 ;  /* 0x000000121e007c0c */ /* 0x000fde0009f66670 */
[----:B------:R-:W-:-:S06]  /*17d0*/  NOP ;  /* 0x0000000000007918 */ /* 0x000fcc0000000000 */
[----:B---3--:R0:W2:Y:S02]  /*17e0*/  @!P6 DFMA R10, R22, R20, R10 ;  /* 0x00000014160ae22b */ /* 0x0080a4000000000a */
[----:B0-----:R-:W3:Y:S04]  /*17f0*/  @!P3 LDG.E.64 R20, desc[UR10][R16.64+0x10] ;  /* 0x0000100a1014b981 */ /* 0x001ee8000c1e1b00 */
[----:B------:R-:W3:Y:S01]  /*1800*/  @!P3 LDG.E.64 R22, desc[UR10][R12.64+0x70] ;  /* 0x0000700a0c16b981 */ /* 0x000ee2000c1e1b00 */
[----:B------:R-:W-:-:S15]  /*1810*/  ISETP.GT.AND P2, PT, R35, -0x2, P2 ;  /* 0xfffffffe2300780c */ /* 0x000fde0001744270 */
[----:B------:R-:W-:-:S15]  /*1820*/  NOP ;  /* 0x0000000000007918 */ /* 0x000fde0000000000 */
[----:B------:R-:W-:-:S15]  /*1830*/  NOP ;  /* 0x0000000000007918 */ /* 0x000fde0000000000 */
[----:B------:R-:W-:-:S12]  /*1840*/  NOP ;  /* 0x0000000000007918 */ /* 0x000fd80000000000 */
[----:B--2---:R0:W3:Y:S01]  /*1850*/  @!P5 DFMA R10, R18, R14, R10 ;  /* 0x0000000e120ad22b */ /* 0x0040e2000000000a */
[----:B------:R-:W-:-:S04]  /*1860*/  ISETP.LT.OR P5, PT, R29, RZ, !P2 ;  /* 0x000000ff1d00720c */ /* 0x000fc800057a1670 */
[----:B------:R-:W-:Y:S01]  /*1870*/  ISETP.GE.OR P5, PT, R24, UR16, P5 ;  /* 0x0000001018007c0c */ /* 0x000fe2000afa6670 */
[----:B0-----:R-:W-:-:S03]  /*1880*/  IMAD.U32 R15, RZ, RZ, UR18 ;  /* 0x00000012ff0f7e24 */ /* 0x001fc6000f8e00ff */
[----:B------:R-:W-:Y:S01]  /*1890*/  ISETP.GE.OR P5, PT, R31, UR17, P5 ;  /* 0x000000111f007c0c */ /* 0x000fe2000afa6670 */
[----:B------:R-:W-:-:S03]  /*18a0*/  IMAD.U32 R18, RZ, RZ, UR9 ;  /* 0x00000009ff127e24 */ /* 0x000fc6000f8e00ff */
[----:B------:R-:W-:Y:S02]  /*18b0*/  ISETP.GE.OR P5, PT, R29, UR18, P5 ;  /* 0x000000121d007c0c */ /* 0x000fe4000afa6670 */
[----:B------:R-:W-:-:S04]  /*18c0*/  LEA R14, P6, R15, R16, 0x3 ;  /* 0x000000100f0e7211 */ /* 0x000fc800078c18ff */
[----:B------:R-:W-:-:S07]  /*18d0*/  LEA.HI.X R15, R15, R17, R18, 0x3, P6 ;  /* 0x000000110f0f7211 */ /* 0x000fce00030f1c12 */
[----:B------:R-:W2:Y:S04]  /*18e0*/  @!P5 LDG.E.64 R16, desc[UR10][R12.64+0x78] ;  /* 0x0000780a0c10d981 */ /* 0x000ea8000c1e1b00 */
        /* <DEDUP_REMOVED lines=9> */
[----:B------:R-:W-:Y:S02]  /*1980*/  ISETP.LT.OR P2, PT, R29, -0x2, !P2 ;  /* 0xfffffffe1d00780c */ /* 0x000fe40005741670 */
[C---:B------:R-:W-:Y:S02]  /*1990*/  ISETP.GT.AND P0, PT, R35.reuse, -0x3, P0 ;  /* 0xfffffffd2300780c */ /* 0x040fe40000704270 */
[----:B------:R-:W-:Y:S01]  /*19a0*/  ISETP.GE.OR P2, PT, R24, UR16, P2 ;  /* 0x0000001018007c0c */ /* 0x000fe20009746670 */
[----:B------:R-:W-:Y:S01]  /*19b0*/  VIADD R34, R35, 0x2 ;  /* 0x0000000223227836 */ /* 0x000fe20000000000 */
[----:B------:R-:W-:-:S02]  /*19c0*/  ISETP.LT.OR P3, PT, R29, RZ, !P0 ;  /* 0x000000ff1d00720c */ /* 0x000fc40004761670 */
[----:B------:R-:W-:Y:S02]  /*19d0*/  ISETP.GE.OR P2, PT, R31, UR17, P2 ;  /* 0x000000111f007c0c */ /* 0x000fe40009746670 */
[----:B------:R-:W-:Y:S02]  /*19e0*/  ISETP.GE.OR P3, PT, R34, UR16, P3 ;  /* 0x0000001022007c0c */ /* 0x000fe40009f66670 */
[----:B------:R-:W-:Y:S02]  /*19f0*/  ISETP.GE.OR P2, PT, R30, UR18, P2 ;  /* 0x000000121e007c0c */ /* 0x000fe40009746670 */
[----:B------:R-:W-:-:S11]  /*1a00*/  ISETP.GE.OR P3, PT, R28, UR17, P3 ;  /* 0x000000111c007c0c */ /* 0x000fd60009f66670 */
[----:B------:R0:W4:Y:S04]  /*1a10*/  @!P2 LDG.E.64 R24, desc[UR10][R14.64+0x10] ;  /* 0x0000100a0e18a981 */ /* 0x000128000c1e1b00 */
[----:B------:R-:W4:Y:S01]  /*1a20*/  @!P2 LDG.E.64 R26, desc[UR10][R12.64+0x88] ;  /* 0x0000880a0c1aa981 */ /* 0x000f22000c1e1b00 */
[----:B------:R-:W-:-:S15]  /*1a30*/  VIADD R36, R29, 0x1 ;  /* 0x000000011d247836 */ /* 0x000fde0000000000 */
[----:B------:R-:W-:-:S12]  /*1a40*/  NOP ;  /* 0x0000000000007918 */ /* 0x000fd80000000000 */
[----:B--2---:R1:W3:Y:S01]  /*1a50*/  @!P5 DFMA R10, R16, R18, R10 ;  /* 0x00000012100ad22b */ /* 0x0042e2000000000a */
[----:B------:R-:W-:Y:S02]  /*1a60*/  ISETP.GE.OR P5, PT, R29, UR18, P3 ;  /* 0x000000121d007c0c */ /* 0x000fe40009fa6670 */
[----:B0-----:R-:W-:-:S04]  /*1a70*/  IADD3 R14, P3, PT, R14, UR8, RZ ;  /* 0x000000080e0e7c10 */ /* 0x001fc8000ff7e0ff */
[----:B------:R-:W-:-:S07]  /*1a80*/  IADD3.X R15, PT, PT, R15, UR24, RZ, P3, !PT ;  /* 0x000000180f0f7c10 */ /* 0x000fce0009ffe4ff */
[----:B-1----:R-:W2:Y:S04]  /*1a90*/  @!P5 LDG.E.64 R18, desc[UR10][R12.64+0x90] ;  /* 0x0000900a0c12d981 */ /* 0x002ea8000c1e1b00 */
[----:B------:R-:W2:Y:S01]  /*1aa0*/  @!P5 LDG.E.64 R16, desc[UR10][R14.64] ;  /* 0x0000000a0e10d981 */ /* 0x000ea2000c1e1b00 */
[----:B------:R-:W-:-:S04]  /*1ab0*/  ISETP.LT.OR P3, PT, R29, -0x1, !P0 ;  /* 0xffffffff1d00780c */ /* 0x000fc80004761670 */
[----:B------:R-:W-:-:S04]  /*1ac0*/  ISETP.GE.OR P3, PT, R34, UR16, P3 ;  /* 0x0000001022007c0c */ /* 0x000fc80009f66670 */
[----:B------:R-:W-:-:S04]  /*1ad0*/  ISETP.GE.OR P3, PT, R28, UR17, P3 ;  /* 0x000000111c007c0c */ /* 0x000fc80009f66670 */
[----:B------:R-:W-:-:S15]  /*1ae0*/  ISETP.GE.OR P3, PT, R36, UR18, P3 ;  /* 0x0000001224007c0c */ /* 0x000fde0009f66670 */
[----:B------:R-:W-:-:S15]  /*1af0*/  NOP ;  /* 0x0000000000007918 */ /* 0x000fde0000000000 */
[----:B------:R-:W-:-:S03]  /*1b00*/  NOP ;  /* 0x0000000000007918 */ /* 0x000fc60000000000 */
[----:B---3--:R0:W4:Y:S02]  /*1b10*/  @!P6 DFMA R10, R20, R22, R10 ;  /* 0x00000016140ae22b */ /* 0x008124000000000a */
[----:B0-----:R-:W3:Y:S04]  /*1b20*/  @!P3 LDG.E.64 R22, desc[UR10][R12.64+0x98] ;  /* 0x0000980a0c16b981 */ /* 0x001ee8000c1e1b00 */
[----:B------:R-:W3:Y:S01]  /*1b30*/  @!P3 LDG.E.64 R20, desc[UR10][R14.64+0x8] ;  /* 0x0000080a0e14b981 */ /* 0x000ee2000c1e1b00 */
[----:B------:R-:W-:-:S04]  /*1b40*/  ISETP.LT.OR P0, PT, R29, -0x2, !P0 ;  /* 0xfffffffe1d00780c */ /* 0x000fc80004701670 */
[----:B------:R-:W-:-:S04]  /*1b50*/  ISETP.GE.OR P0, PT, R34, UR16, P0 ;  /* 0x0000001022007c0c */ /* 0x000fc80008706670 */
[----:B------:R-:W-:-:S15]  /*1b60*/  ISETP.GE.OR P0, PT, R28, UR17, P0 ;  /* 0x000000111c007c0c */ /* 0x000fde0008706670 */
[----:B------:R-:W-:-:S15]  /*1b70*/  NOP ;  /* 0x0000000000007918 */ /* 0x000fde0000000000 */
[----:B------:R-:W-:-:S15]  /*1b80*/  NOP ;  /* 0x0000000000007918 */ /* 0x000fde0000000000 */
[----:B------:R-:W-:-:S04]  /*1b90*/  NOP ;  /* 0x0000000000007918 */ /* 0x000fc80000000000 */
[----:B----4-:R0:W2:Y:S01]  /*1ba0*/  @!P2 DFMA R10, R26, R24, R10 ;  /* 0x000000181a0aa22b */ /* 0x0100a2000000000a */
[----:B------:R-:W-:Y:S01]  /*1bb0*/  ISETP.GT.AND P2, PT, R35, -0x3, P1 ;  /* 0xfffffffd2300780c */ /* 0x000fe20000f44270 */
[----:B0-----:R-:W-:Y:S02]  /*1bc0*/  IMAD.U32 R25, RZ, RZ, UR18 ;  /* 0x00000012ff197e24 */ /* 0x001fe4000f8e00ff */
[----:B------:R-:W-:-:S03]  /*1bd0*/  IMAD.U32 R26, RZ, RZ, UR9 ;  /* 0x00000009ff1a7e24 */ /* 0x000fc6000f8e00ff */
[----:B------:R-:W-:-:S04]  /*1be0*/  LEA R24, P1, R25, R14, 0x3 ;  /* 0x0000000e19187211 */ /* 0x000fc800078218ff */
[----:B------:R-:W-:-:S15]  /*1bf0*/  LEA.HI.X R25, R25, R15, R26, 0x3, P1 ;  /* 0x0000000f19197211 */ /* 0x000fde00008f1c1a */
[----:B------:R-:W-:-:S15]  /*1c00*/  NOP ;  /* 0x0000000000007918 */ /* 0x000fde0000000000 */
[----:B------:R-:W-:-:S15]  /*1c10*/  NOP ;  /* 0x0000000000007918 */ /* 0x000fde0000000000 */
[----:B------:R-:W-:-:S08]  /*1c20*/  NOP ;  /* 0x0000000000007918 */ /* 0x000fd00000000000 */
[----:B--2---:R0:W3:Y:S01]  /*1c30*/  @!P5 DFMA R10, R18, R16, R10 ;  /* 0x00000010120ad22b */ /* 0x0040e2000000000a */
[----:B------:R-:W-:Y:S02]  /*1c40*/  ISETP.GE.OR P5, PT, R30, UR18, P0 ;  /* 0x000000121e007c0c */ /* 0x000fe400087a6670 */
[----:B------:R-:W-:-:S04]  /*1c50*/  ISETP.LT.OR P0, PT, R29, RZ, !P2 ;  /* 0x000000ff1d00720c */ /* 0x000fc80005701670 */
[----:B------:R-:W-:-:S07]  /*1c60*/  ISETP.GE.OR P0, PT, R34, UR16, P0 ;  /* 0x0000001022007c0c */ /* 0x000fce0008706670 */
[----:B0-----:R-:W2:Y:S04]  /*1c70*/  @!P5 LDG.E.64 R18, desc[UR10][R12.64+0xa0] ;  /* 0x0000a00a0c12d981 */ /* 0x001ea8000c1e1b00 */
[----:B------:R-:W2:Y:S01]  /*1c80*/  @!P5 LDG.E.64 R16, desc[UR10][R14.64+0x10] ;  /* 0x0000100a0e10d981 */ /* 0x000ea2000c1e1b00 */
[----:B------:R-:W-:-:S04]  /*1c90*/  ISETP.GE.OR P0, PT, R32, UR17, P0 ;  /* 0x0000001120007c0c */ /* 0x000fc80008706670 */
[----:B------:R-:W-:-:S13]  /*1ca0*/  ISETP.GE.OR P0, PT, R29, UR18, P0 ;  /* 0x000000121d007c0c */ /* 0x000fda0008706670 */
[----:B------:R-:W4:-:S15]  /*1cb0*/  @!P0 LDG.E.64 R14, desc[UR10][R24.64] ;  /* 0x0000000a180e8981 */ /* 0x000f1e000c1e1b00 */
[----:B------:R-:W-:-:S13]  /*1cc0*/  NOP ;  /* 0x0000000000007918 */ /* 0x000fda0000000000 */
[----:B---3--:R0:W2:Y:S02]  /*1cd0*/  @!P3 DFMA R10, R22, R20, R10 ;  /* 0x00000014160ab22b */ /* 0x0080a4000000000a */
[----:B0-----:R-:W4:Y:S01]  /*1ce0*/  @!P0 LDG.E.64 R20, desc[UR10][R12.64+0xa8] ;  /* 0x0000a80a0c148981 */ /* 0x001f22000c1e1b00 */
[----:B------:R-:W-:Y:S02]  /*1cf0*/  ISETP.GT.AND P1, PT, R33, -0x3, PT ;  /* 0xfffffffd2100780c */ /* 0x000fe40003f24270 */
[----:B------:R-:W-:Y:S02]  /*1d00*/  ISETP.LT.OR P6, PT, R29, -0x1, !P2 ;  /* 0xffffffff1d00780c */ /* 0x000fe400057c1670 */
[----:B------:R-:W-:Y:S02]  /*1d10*/  ISETP.LT.OR P3, PT, R33, -0x2, !P4 ;  /* 0xfffffffe2100780c */ /* 0x000fe40006761670 */
[C---:B------:R-:W-:Y:S02]  /*1d20*/  ISETP.GE.OR P4, PT, R34.reuse, UR16, P6 ;  /* 0x0000001022007c0c */ /* 0x040fe4000b786670 */
[----:B------:R-:W-:-:S02]  /*1d30*/  ISETP.GE.OR P3, PT, R34, UR16, P3 ;  /* 0x0000001022007c0c */ /* 0x000fc40009f66670 */
[----:B------:R-:W-:Y:S02]  /*1d40*/  ISETP.GE.OR P4, PT, R32, UR17, P4 ;  /* 0x0000001120007c0c */ /* 0x000fe4000a786670 */
[----:B------:R-:W-:Y:S02]  /*1d50*/  ISETP.GE.OR P3, PT, R31, UR17, P3 ;  /* 0x000000111f007c0c */ /* 0x000fe40009f66670 */
[----:B------:R-:W-:Y:S02]  /*1d60*/  ISETP.GE.OR P4, PT, R36, UR18, P4 ;  /* 0x0000001224007c0c */ /* 0x000fe4000a786670 */
[----:B------:R-:W-:-:S11]  /*1d70*/  ISETP.GE.OR P3, PT, R29, UR18, P3 ;  /* 0x000000121d007c0c */ /* 0x000fd60009f66670 */
[----:B------:R-:W3:-:S15]  /*1d80*/  @!P4 LDG.E.64 R26, desc[UR10][R24.64+0x8] ;  /* 0x0000080a181ac981 */ /* 0x000ede000c1e1b00 */
[----:B------:R-:W-:-:S15]  /*1d90*/  NOP ;  /* 0x0000000000007918 */ /* 0x000fde0000000000 */
[----:B------:R-:W-:-:S04]  /*1da0*/  NOP ;  /* 0x0000000000007918 */ /* 0x000fc80000000000 */
[----:B--2---:R0:W4:Y:S01]  /*1db0*/  @!P5 DFMA R10, R18, R16, R10 ;  /* 0x00000010120ad22b */ /* 0x004122000000000a */
[C---:B------:R-:W-:Y:S02]  /*1dc0*/  ISETP.LT.OR P5, PT, R29.reuse, -0x2, !P2 ;  /* 0xfffffffe1d00780c */ /* 0x040fe400057a1670 */
[C---:B------:R-:W-:Y:S02]  /*1dd0*/  ISETP.LT.OR P2, PT, R29.reuse, -0x1, !P1 ;  /* 0xffffffff1d00780c */ /* 0x040fe40004f41670 */
[----:B------:R-:W-:Y:S02]  /*1de0*/  ISETP.LT.OR P1, PT, R29, -0x2, !P1 ;  /* 0xfffffffe1d00780c */ /* 0x000fe40004f21670 */
[C---:B------:R-:W-:Y:S02]  /*1df0*/  ISETP.GE.OR P5, PT, R34.reuse, UR16, P5 ;  /* 0x0000001022007c0c */ /* 0x040fe4000afa6670 */
[C---:B------:R-:W-:Y:S02]  /*1e00*/  ISETP.GE.OR P2, PT, R34.reuse, UR16, P2 ;  /* 0x0000001022007c0c */ /* 0x040fe40009746670 */
[----:B------:R-:W-:-:S02]  /*1e10*/  ISETP.GE.OR P1, PT, R34, UR16, P1 ;  /* 0x0000001022007c0c */ /* 0x000fc40008f26670 */
[----:B------:R-:W-:Y:S02]  /*1e20*/  ISETP.GE.OR P5, PT, R32, UR17, P5 ;  /* 0x0000001120007c0c */ /* 0x000fe4000afa6670 */
[C---:B------:R-:W-:Y:S01]  /*1e30*/  ISETP.GE.OR P2, PT, R31.reuse, UR17, P2 ;  /* 0x000000111f007c0c */ /* 0x040fe20009746670 */
[----:B0-----:R-:W-:Y:S01]  /*1e40*/  IMAD.U32 R17, RZ, RZ, UR18 ;  /* 0x00000012ff117e24 */ /* 0x001fe2000f8e00ff */
[----:B------:R-:W-:Y:S02]  /*1e50*/  ISETP.GE.OR P1, PT, R31, UR17, P1 ;  /* 0x000000111f007c0c */ /* 0x000fe40008f26670 */
[----:B------:R-:W-:Y:S02]  /*1e60*/  ISETP.GE.OR P5, PT, R30, UR18, P5 ;  /* 0x000000121e007c0c */ /* 0x000fe4000afa6670 */
[----:B------:R-:W-:Y:S01]  /*1e70*/  ISETP.GE.OR P2, PT, R36, UR18, P2 ;  /* 0x0000001224007c0c */ /* 0x000fe20009746670 */
[----:B------:R-:W-:Y:S01]  /*1e80*/  IMAD.U32 R18, RZ, RZ, UR9 ;  /* 0x00000009ff127e24 */ /* 0x000fe2000f8e00ff */
[----:B------:R-:W-:Y:S01]  /*1e90*/  ISETP.GE.OR P1, PT, R30, UR18, P1 ;  /* 0x000000121e007c0c */ /* 0x000fe20008f26670 */
[----:B------:R-:W0:Y:S01]  /*1ea0*/  LDC.64 R36, c[0x0][0x410] ;  /* 0x00010400ff247b82 */ /* 0x000e220000000a00 */
[----:B------:R-:W-:-:S04]  /*1eb0*/  LEA R16, P6, R17, R24, 0x3 ;  /* 0x0000001811107211 */ /* 0x000fc800078c18ff */
[----:B------:R-:W-:-:S03]  /*1ec0*/  LEA.HI.X R17, R17, R25, R18, 0x3, P6 ;  /* 0x0000001911117211 */ /* 0x000fc600030f1c12 */
[----:B------:R-:W2:Y:S04]  /*1ed0*/  @!P5 LDG.E.64 R22, desc[UR10][R12.64+0xb8] ;  /* 0x0000b80a0c16d981 */ /* 0x000ea8000c1e1b00 */
[----:B------:R-:W2:Y:S04]  /*1ee0*/  @!P5 LDG.E.64 R34, desc[UR10][R24.64+0x10] ;  /* 0x0000100a1822d981 */ /* 0x000ea8000c1e1b00 */
[----:B------:R-:W5:Y:S04]  /*1ef0*/  @!P3 LDG.E.64 R32, desc[UR10][R16.64] ;  /* 0x0000000a1020b981 */ /* 0x000f68000c1e1b00 */
[----:B------:R-:W5:Y:S04]  /*1f00*/  @!P2 LDG.E.64 R18, desc[UR10][R12.64+0xc8] ;  /* 0x0000c80a0c12a981 */ /* 0x000f68000c1e1b00 */
[----:B------:R-:W5:Y:S04]  /*1f10*/  @!P2 LDG.E.64 R30, desc[UR10][R16.64+0x8] ;  /* 0x0000080a101ea981 */ /* 0x000f68000c1e1b00 */
[----:B------:R-:W5:Y:S04]  /*1f20*/  @!P1 LDG.E.64 R28, desc[UR10][R12.64+0xd0] ;  /* 0x0000d00a0c1c9981 */ /* 0x000f68000c1e1b00 */
[----:B------:R-:W5:Y:S08]  /*1f30*/  @!P1 LDG.E.64 R16, desc[UR10][R16.64+0x10] ;  /* 0x0000100a10109981 */ /* 0x000f70000c1e1b00 */
[----:B----4-:R1:W3:Y:S02]  /*1f40*/  @!P0 DFMA R10, R20, R14, R10 ;  /* 0x0000000e140a822b */ /* 0x0102e4000000000a */
[----:B-1----:R-:W3:Y:S04]  /*1f50*/  @!P4 LDG.E.64 R14, desc[UR10][R12.64+0xb0] ;  /* 0x0000b00a0c0ec981 */ /* 0x002ee8000c1e1b00 */
[----:B------:R1:W5:Y:S01]  /*1f60*/  @!P3 LDG.E.64 R20, desc[UR10][R12.64+0xc0] ;  /* 0x0000c00a0c14b981 */ /* 0x000362000c1e1b00 */
[----:B0-----:R-:W-:-:S06]  /*1f70*/  IMAD.WIDE R36, R5, 0x8, R36 ;  /* 0x0000000805247825 */ /* 0x001fcc00078e0224 */
[----:B------:R-:W4:Y:S01]  /*1f80*/  LDG.E.64 R36, desc[UR10][R36.64] ;  /* 0x0000000a24247981 */ /* 0x000f22000c1e1b00 */
[----:B------:R-:W-:Y:S02]  /*1f90*/  IMAD R9, R9, UR23, RZ ;  /* 0x0000001709097c24 */ /* 0x000fe4000f8e02ff */
[----:B------:R-:W-:Y:S02]  /*1fa0*/  IMAD R7, R7, UR22, RZ ;  /* 0x0000001607077c24 */ /* 0x000fe4000f8e02ff */
[----:B------:R-:W-:Y:S01]  /*1fb0*/  IMAD R6, R6, UR21, RZ ;  /* 0x0000001506067c24 */ /* 0x000fe2000f8e02ff */
[----:B-1----:R-:W-:Y:S01]  /*1fc0*/  SHF.R.S32.HI R12, RZ, 0x1f, R9 ;  /* 0x0000001fff0c7819 */ /* 0x002fe20000011409 */
[----:B------:R-:W-:Y:S02]  /*1fd0*/  IMAD R8, R8, UR32, RZ ;  /* 0x0000002008087c24 */ /* 0x000fe4000f8e02ff */
[----:B------:R-:W-:Y:S01]  /*1fe0*/  IMAD R5, R5, UR20, RZ ;  /* 0x0000001405057c24 */ /* 0x000fe2000f8e02ff */
[----:B------:R-:W-:-:S15]  /*1ff0*/  USHF.R.S32.HI UR8, URZ, 0x1f, UR4 ;  /* 0x0000001fff087899 */ /* 0x000fde0008011404 */
[----:B------:R-:W-:-:S15]  /*2000*/  NOP ;  /* 0x0000000000007918 */ /* 0x000fde0000000000 */
[----:B------:R-:W-:-:S11]  /*2010*/  NOP ;  /* 0x0000000000007918 */ /* 0x000fd60000000000 */
[----:B---3--:R-:W2:-:S15]  /*2020*/  @!P4 DFMA R10, R14, R26, R10 ;  /* 0x0000001a0e0ac22b */ /* 0x008e9e000000000a */
[----:B------:R-:W-:-:S15]  /*2030*/  NOP ;  /* 0x0000000000007918 */ /* 0x000fde0000000000 */
[----:B------:R-:W-:-:S15]  /*2040*/  NOP ;  /* 0x0000000000007918 */ /* 0x000fde0000000000 */
[----:B------:R-:W-:-:S15]  /*2050*/  NOP ;  /* 0x0000000000007918 */ /* 0x000fde0000000000 */
[----:B------:R-:W-:-:S04]  /*2060*/  NOP ;  /* 0x0000000000007918 */ /* 0x000fc80000000000 */
[----:B--2---:R-:W5:-:S15]  /*2070*/  @!P5 DFMA R10, R22, R34, R10 ;  /* 0x00000022160ad22b */ /* 0x004f5e000000000a */
[----:B------:R-:W-:-:S15]  /*2080*/  NOP ;  /* 0x0000000000007918 */ /* 0x000fde0000000000 */
[----:B------:R-:W-:-:S15]  /*2090*/  NOP ;  /* 0x0000000000007918 */ /* 0x000fde0000000000 */
[----:B------:R-:W-:-:S15]  /*20a0*/  NOP ;  /* 0x0000000000007918 */ /* 0x000fde0000000000 */
[----:B------:R-:W-:-:S04]  /*20b0*/  NOP ;  /* 0x0000000000007918 */ /* 0x000fc80000000000 */
[----:B-----5:R-:W0:-:S15]  /*20c0*/  @!P3 DFMA R10, R20, R32, R10 ;  /* 0x00000020140ab22b */ /* 0x020e1e000000000a */
[----:B------:R-:W-:-:S15]  /*20d0*/  NOP ;  /* 0x0000000000007918 */ /* 0x000fde0000000000 */
[----:B------:R-:W-:-:S15]  /*20e0*/  NOP ;  /* 0x0000000000007918 */ /* 0x000fde0000000000 */
[----:B------:R-:W-:-:S15]  /*20f0*/  NOP ;  /* 0x0000000000007918 */ /* 0x000fde0000000000 */
[----:B------:R-:W-:-:S04]  /*2100*/  NOP ;  /* 0x0000000000007918 */ /* 0x000fc80000000000 */
[----:B0-----:R-:W0:-:S15]  /*2110*/  @!P2 DFMA R10, R18, R30, R10 ;  /* 0x0000001e120aa22b */ /* 0x001e1e000000000a */
[----:B------:R-:W-:-:S15]  /*2120*/  NOP ;  /* 0x0000000000007918 */ /* 0x000fde0000000000 */
[----:B------:R-:W-:-:S15]  /*2130*/  NOP ;  /* 0x0000000000007918 */ /* 0x000fde0000000000 */
[----:B------:R-:W-:-:S15]  /*2140*/  NOP ;  /* 0x0000000000007918 */ /* 0x000fde0000000000 */
[----:B------:R-:W-:-:S04]  /*2150*/  NOP ;  /* 0x0000000000007918 */ /* 0x000fc80000000000 */
[----:B0-----:R-:W4:Y:S01]  /*2160*/  @!P1 DFMA R10, R28, R16, R10 ;  /* 0x000000101c0a922b */ /* 0x001f22000000000a */
        /* <DEDUP_REMOVED lines=13> */
[----:B------:R-:W-:-:S15]  /*2240*/  ISETP.GE.AND.EX P0, PT, R3, UR8, PT, P0 ;  /* 0x0000000803007c0c */ /* 0x000fde000bf06300 */
[----:B------:R-:W-:-:S12]  /*2250*/  NOP ;  /* 0x0000000000007918 */ /* 0x000fd80000000000 */
[----:B----4-:R-:W0:Y:S02]  /*2260*/  DADD R36, R36, R10 ;  /* 0x0000000024247229 */ /* 0x010e24000000000a */
[----:B0-----:R2:W-:Y:S01]  /*2270*/  STG.E.64 desc[UR10][R6.64], R36 ;  /* 0x0000002406007986 */ /* 0x0015e2000c101b0a */
[----:B------:R-:W-:Y:S05]  /*2280*/  @!P0 BRA `(.L_x_816) ;  /* 0xffffffe000688947 */ /* 0x000fea000383ffff */
[----:B------:R-:W-:Y:S05]  /*2290*/  BSYNC.RECONVERGENT B0 ;  /* 0x0000000000007941 */ /* 0x000fea0003800200 */
.L_x_815:
[----:B------:R-:W-:Y:S05]  /*22a0*/  EXIT ;  /* 0x000000000000794d */ /* 0x000fea0003800000 */
.L_x_814:
        /* <DEDUP_REMOVED lines=13> */
.L_x_818:
[----:B------:R-:W2:Y:S01]  /*2380*/  I2F.RP R5, R2 ;  /* 0x0000000200057306 */ /* 0x000ea20000209400 */
[----:B------:R-:W3:Y:S01]  /*2390*/  LDC R7, c[0x0][0x3c4] ;  /* 0x0000f100ff077b82 */ /* 0x000ee20000000800 */
[----:B------:R-:W-:-:S07]  /*23a0*/  ISETP.NE.AND P3, PT, R0, RZ, PT ;  /* 0x000000ff0000720c */ /* 0x000fce0003f65270 */
[----:B------:R-:W4:Y:S01]  /*23b0*/  LDC R15, c[0x0][0x3c8] ;  /* 0x0000f200ff0f7b82 */ /* 0x000f220000000800 */
[----:B--2---:R-:W2:Y:S01]  /*23c0*/  MUFU.RCP R5, R5 ;  /* 0x0000000500057308 */ /* 0x004ea20000001000 */
[----:B---3--:R-:W-:Y:S01]  /*23d0*/  IABS R12, R7 ;  /* 0x00000007000c7213 */ /* 0x008fe20000000000 */
[----:B--2---:R-:W-:Y:S01]  /*23e0*/  VIADD R8, R5, 0xffffffe ;  /* 0x0ffffffe05087836 */ /* 0x004fe20000000000 */
[----:B------:R-:W-:Y:S02]  /*23f0*/  IABS R5, R4 ;  /* 0x0000000400057213 */ /* 0x000fe40000000000 */
[----:B----4-:R-:W-:-:S03]  /*2400*/  IABS R10, R15 ;  /* 0x0000000f000a7213 */ /* 0x010fc60000000000 */
[----:B------:R2:W3:Y:S02]  /*2410*/  F2I.FTZ.U32.TRUNC.NTZ R9, R8 ;  /* 0x0000000800097305 */ /* 0x0004e4000021f000 */
[----:B--2---:R-:W-:Y:S02]  /*2420*/  IMAD.MOV.U32 R8, RZ, RZ, RZ ;  /* 0x000000ffff087224 */ /* 0x004fe400078e00ff */
[----:B---3--:R-:W-:-:S04]  /*2430*/  IMAD.MOV R11, RZ, RZ, -R9 ;  /* 0x000000ffff0b7224 */ /* 0x008fc800078e0a09 */
[----:B------:R-:W-:-:S04]  /*2440*/  IMAD R11, R11, R2, RZ ;  /* 0x000000020b0b7224 */ /* 0x000fc800078e02ff */
[----:B------:R-:W-:Y:S02]  /*2450*/  IMAD.HI.U32 R6, R9, R11, R8 ;  /* 0x0000000b09067227 */ /* 0x000fe400078e0008 */
[----:B------:R-:W2:Y:S04]  /*2460*/  I2F.RP R9, R12 ;  /* 0x0000000c00097306 */ /* 0x000ea80000209400 */
[----:B------:R-:W-:-:S04]  /*2470*/  IMAD.HI.U32 R6, R6, R5, RZ ;  /* 0x0000000506067227 */ /* 0x000fc800078e00ff */
        /* <DEDUP_REMOVED lines=19> */
[----:B------:R-:W-:-:S03]  /*25b0*/  IMAD R5, R5, R12, RZ ;  /* 0x0000000c05057224 */ /* 0x000fc600078e02ff */
[----:B------:R-:W-:Y:S01]  /*25c0*/  IABS R13, R6 ;  /* 0x00000006000d7213 */ /* 0x000fe20000000000 */
[----:B------:R-:W-:-:S04]  /*25d0*/  IMAD.HI.U32 R10, R11, R5, R10 ;  /* 0x000000050b0a7227 */ /* 0x000fc800078e000a */
[----:B------:R-:W-:Y:S02]  /*25e0*/  IMAD.MOV.U32 R5, RZ, RZ, R13 ;  /* 0x000000ffff057224 */ /* 0x000fe400078e000d */
[----:B------:R-:W2:Y:S01]  /*25f0*/  I2F.RP R13, R9 ;  /* 0x00000009000d7306 */ /* 0x000ea20000209400 */
[----:B------:R-:W-:Y:S02]  /*2600*/  IMAD.MOV R28, RZ, RZ, -R6 ;  /* 0x000000ffff1c7224 */ /* 0x000fe400078e0a06 */
[----:B------:R-:W-:-:S04]  /*2610*/  IMAD.HI.U32 R17, R10, R5, RZ ;  /* 0x000000050a117227 */ /* 0x000fc800078e00ff */
[----:B------:R-:W-:Y:S02]  /*2620*/  IMAD.MOV R10, RZ, RZ, -R17 ;  /* 0x000000ffff0a7224 */ /* 0x000fe400078e0a11 */
[----:B------:R-:W-:Y:S02]  /*2630*/  IMAD R28, R15, R28, R4 ;  /* 0x0000001c0f1c7224 */ /* 0x000fe400078e0204 */
[----:B------:R-:W-:Y:S01]  /*2640*/  IMAD R5, R12, R10, R5 ;  /* 0x0000000a0c057224 */ /* 0x000fe200078e0205 */
[----:B------:R-:W-:Y:S01]  /*2650*/  LOP3.LUT R10, R6, R7, RZ, 0x3c, !PT ;  /* 0x00000007060a7212 */ /* 0x000fe200078e3cff */
[----:B--2---:R-:W2:Y:S03]  /*2660*/  MUFU.RCP R13, R13 ;  /* 0x0000000d000d7308 */ /* 0x004ea60000001000 */
[----:B------:R-:W-:Y:S02]  /*2670*/  ISETP.GT.U32.AND P1, PT, R12, R5, PT ;  /* 0x000000050c00720c */ /* 0x000fe40003f24070 */
[----:B------:R-:W-:-:S11]  /*2680*/  ISETP.GE.AND P2, PT, R10, RZ, PT ;  /* 0x000000ff0a00720c */ /* 0x000fd60003f46270 */
[----:B------:R-:W-:Y:S02]  /*2690*/  @!P1 IMAD.IADD R5, R5, 0x1, -R12 ;  /* 0x0000000105059824 */ /* 0x000fe400078e0a0c */
[----:B------:R-:W-:Y:S01]  /*26a0*/  @!P1 VIADD R17, R17, 0x1 ;  /* 0x0000000111119836 */ /* 0x000fe20000000000 */
[----:B------:R-:W-:Y:S01]  /*26b0*/  ISETP.NE.AND P1, PT, R7, RZ, PT ;  /* 0x000000ff0700720c */ /* 0x000fe20003f25270 */
[----:B--2---:R-:W-:Y:S01]  /*26c0*/  VIADD R11, R13, 0xffffffe ;  /* 0x0ffffffe0d0b7836 */ /* 0x004fe20000000000 */
[----:B------:R-:W-:Y:S02]  /*26d0*/  ISETP.GE.U32.AND P0, PT, R5, R12, PT ;  /* 0x0000000c0500720c */ /* 0x000fe40003f06070 */
[----:B------:R-:W2:Y:S03]  /*26e0*/  LDC R5, c[0x0][0x3bc] ;  /* 0x0000ef00ff057b82 */ /* 0x000ea60000000800 */
[----:B------:R-:W3:Y:S08]  /*26f0*/  F2I.FTZ.U32.TRUNC.NTZ R11, R11 ;  /* 0x0000000b000b7305 */ /* 0x000ef0000021f000 */
[----:B------:R-:W-:-:S04]  /*2700*/  @P0 VIADD R17, R17, 0x1 ;  /* 0x0000000111110836 */ /* 0x000fc80000000000 */
[----:B------:R-:W-:Y:S01]  /*2710*/  @!P2 IMAD.MOV R17, RZ, RZ, -R17 ;  /* 0x000000ffff11a224 */ /* 0x000fe200078e0a11 */
[----:B------:R-:W-:Y:S01]  /*2720*/  @!P1 LOP3.LUT R17, RZ, R7, RZ, 0x33, !PT ;  /* 0x00000007ff119212 */ /* 0x000fe200078e33ff */
[----:B---3--:R-:W-:-:S03]  /*2730*/  IMAD.MOV R10, RZ, RZ, -R11 ;  /* 0x000000ffff0a7224 */ /* 0x008fc600078e0a0b */
[----:B------:R-:W-:Y:S01]  /*2740*/  IABS R14, R17 ;  /* 0x00000011000e7213 */ /* 0x000fe20000000000 */
[----:B------:R-:W-:Y:S02]  /*2750*/  IMAD R13, R10, R9, RZ ;  /* 0x000000090a0d7224 */ /* 0x000fe400078e02ff */
[----:B------:R-:W-:Y:S01]  /*2760*/  IMAD.MOV.U32 R10, RZ, RZ, RZ ;  /* 0x000000ffff0a7224 */ /* 0x000fe200078e00ff */
[----:B--2---:R-:W-:-:S03]  /*2770*/  IABS R12, R5 ;  /* 0x00000005000c7213 */ /* 0x004fc60000000000 */
[----:B------:R-:W-:Y:S01]  /*2780*/  IMAD.HI.U32 R13, R11, R13, R10 ;  /* 0x0000000d0b0d7227 */ /* 0x000fe200078e000a */
[----:B------:R-:W2:Y:S03]  /*2790*/  I2F.RP R16, R12 ;  /* 0x0000000c00107306 */ /* 0x000ea60000209400 */
[----:B------:R-:W-:-:S04]  /*27a0*/  IMAD.MOV.U32 R10, RZ, RZ, R14 ;  /* 0x000000ffff0a7224 */ /* 0x000fc800078e000e */
[----:B------:R-:W-:-:S04]  /*27b0*/  IMAD.HI.U32 R14, R13, R10, RZ ;  /* 0x0000000a0d0e7227 */ /* 0x000fc800078e00ff */
[----:B------:R-:W-:-:S04]  /*27c0*/  IMAD.MOV R11, RZ, RZ, -R14 ;  /* 0x000000ffff0b7224 */ /* 0x000fc800078e0a0e */
[C---:B------:R-:W-:Y:S01]  /*27d0*/  IMAD R10, R9.reuse, R11, R10 ;  /* 0x0000000b090a7224 */ /* 0x040fe200078e020a */
[----:B--2---:R-:W2:Y:S04]  /*27e0*/  MUFU.RCP R16, R16 ;  /* 0x0000001000107308 */ /* 0x004ea80000001000 */
[----:B------:R-:W-:-:S13]  /*27f0*/  ISETP.GT.U32.AND P1, PT, R9, R10, PT ;  /* 0x0000000a0900720c */ /* 0x000fda0003f24070 */
[----:B------:R-:W-:Y:S02]  /*2800*/  @!P1 IMAD.IADD R10, R10, 0x1, -R9 ;  /* 0x000000010a0a9824 */ /* 0x000fe400078e0a09 */
[----:B--2---:R-:W-:Y:S01]  /*2810*/  VIADD R11, R16, 0xffffffe ;  /* 0x0ffffffe100b7836 */ /* 0x004fe20000000000 */
[----:B------:R-:W-:Y:S01]  /*2820*/  IABS R16, R0 ;  /* 0x0000000000107213 */ /* 0x000fe20000000000 */
[----:B------:R-:W-:Y:S01]  /*2830*/  @!P1 VIADD R14, R14, 0x1 ;  /* 0x000000010e0e9836 */ /* 0x000fe20000000000 */
[----:B------:R-:W-:Y:S01]  /*2840*/  ISETP.GE.U32.AND P0, PT, R10, R9, PT ;  /* 0x000000090a00720c */ /* 0x000fe20003f06070 */
[----:B------:R-:W-:Y:S01]  /*2850*/  IMAD.MOV.U32 R10, RZ, RZ, RZ ;  /* 0x000000ffff0a7224 */ /* 0x000fe200078e00ff */
[----:B------:R-:W-:Y:S01]  /*2860*/  LOP3.LUT R9, R17, R8, RZ, 0x3c, !PT ;  /* 0x0000000811097212 */ /* 0x000fe200078e3cff */
[----:B------:R-:W2:Y:S01]  /*2870*/  F2I.FTZ.U32.TRUNC.NTZ R11, R11 ;  /* 0x0000000b000b7305 */ /* 0x000ea2000021f000 */
[----:B------:R-:W-:Y:S02]  /*2880*/  ISETP.NE.AND P1, PT, R8, RZ, PT ;  /* 0x000000ff0800720c */ /* 0x000fe40003f25270 */
[----:B------:R-:W-:-:S07]  /*2890*/  ISETP.GE.AND P2, PT, R9, RZ, PT ;  /* 0x000000ff0900720c */ /* 0x000fce0003f46270 */
        /* <DEDUP_REMOVED lines=8> */
[----:B------:R-:W2:Y:S02]  /*2920*/  I2F.RP R13, R16 ;  /* 0x00000010000d7306 */ /* 0x000ea40000209400 */
[----:B------:R-:W-:-:S04]  /*2930*/  IMAD.HI.U32 R9, R10, R11, RZ ;  /* 0x0000000b0a097227 */ /* 0x000fc800078e00ff */
[----:B------:R-:W-:-:S04]  /*2940*/  IMAD.MOV R10, RZ, RZ, -R9 ;  /* 0x000000ffff0a7224 */ /* 0x000fc800078e0a09 */
[----:B------:R-:W-:Y:S01]  /*2950*/  IMAD R11, R12, R10, R11 ;  /* 0x0000000a0c0b7224 */ /* 0x000fe200078e020b */
[----:B------:R-:W-:-:S04]  /*2960*/  LOP3.LUT R10, R14, R5, RZ, 0x3c, !PT ;  /* 0x000000050e0a7212 */ /* 0x000fc800078e3cff */
[----:B------:R-:W-:Y:S01]  /*2970*/  ISETP.GT.U32.AND P1, PT, R12, R11, PT ;  /* 0x0000000b0c00720c */ /* 0x000fe20003f24070 */
[----:B--2---:R-:W2:Y:S01]  /*2980*/  MUFU.RCP R13, R13 ;  /* 0x0000000d000d7308 */ /* 0x004ea20000001000 */
[----:B------:R-:W-:-:S11]  /*2990*/  ISETP.GE.AND P2, PT, R10, RZ, PT ;  /* 0x000000ff0a00720c */ /* 0x000fd60003f46270 */
[----:B------:R-:W-:Y:S02]  /*29a0*/  @!P1 IMAD.IADD R11, R11, 0x1, -R12 ;  /* 0x000000010b0b9824 */ /* 0x000fe400078e0a0c */
[----:B------:R-:W-:Y:S01]  /*29b0*/  @!P1 VIADD R9, R9, 0x1 ;  /* 0x0000000109099836 */ /* 0x000fe20000000000 */
[----:B------:R-:W-:Y:S02]  /*29c0*/  ISETP.NE.AND P1, PT, R5, RZ, PT ;  /* 0x000000ff0500720c */ /* 0x000fe40003f25270 */
[----:B------:R-:W-:Y:S01]  /*29d0*/  ISETP.GE.U32.AND P0, PT, R11, R12, PT ;  /* 0x0000000c0b00720c */ /* 0x000fe20003f06070 */
[----:B--2---:R-:W-:-:S06]  /*29e0*/  VIADD R11, R13, 0xffffffe ;  /* 0x0ffffffe0d0b7836 */ /* 0x004fcc0000000000 */
[----:B------:R-:W2:Y:S06]  /*29f0*/  F2I.FTZ.U32.TRUNC.NTZ R11, R11 ;  /* 0x0000000b000b7305 */ /* 0x000eac000021f000 */
[----:B------:R-:W-:-:S04]  /*2a00*/  @P0 VIADD R9, R9, 0x1 ;  /* 0x0000000109090836 */ /* 0x000fc80000000000 */
[----:B------:R-:W-:Y:S01]  /*2a10*/  @!P2 IMAD.MOV R9, RZ, RZ, -R9 ;  /* 0x000000ffff09a224 */ /* 0x000fe200078e0a09 */
[----:B------:R-:W-:Y:S01]  /*2a20*/  @!P1 LOP3.LUT R9, RZ, R5, RZ, 0x33, !PT ;  /* 0x00000005ff099212 */ /* 0x000fe200078e33ff */
[----:B--2---:R-:W-:-:S04]  /*2a30*/  IMAD.MOV R13, RZ, RZ, -R11 ;  /* 0x000000ffff0d7224 */ /* 0x004fc800078e0a0b */
[----:B------:R-:W-:Y:S02]  /*2a40*/  IMAD.MOV R10, RZ, RZ, -R9 ;  /* 0x000000ffff0a7224 */ /* 0x000fe400078e0a09 */
[----:B------:R-:W-:Y:S02]  /*2a50*/  IMAD R13, R13, R16, RZ ;  /* 0x000000100d0d7224 */ /* 0x000fe400078e02ff */
        /* <DEDUP_REMOVED lines=9> */
[----:B------:R-:W-:Y:S01]  /*2af0*/  IMAD.HI.U32 R18, R10, R19, RZ ;  /* 0x000000130a127227 */ /* 0x000fe200078e00ff */
[----:B------:R-:W2:Y:S03]  /*2b00*/  LDC.64 R12, c[0x0][0x428] ;  /* 0x00010a00ff0c7b82 */ /* 0x000ea60000000a00 */
[----:B------:R-:W-:-:S05]  /*2b10*/  IMAD R19, R18, R11, R19 ;  /* 0x0000000b12137224 */ /* 0x000fca00078e0213 */
[----:B------:R-:W-:Y:S01]  /*2b20*/  ISETP.GT.U32.AND P1, PT, R16, R19, PT ;  /* 0x000000131000720c */ /* 0x000fe20003f24070 */
[----:B------:R-:W2:-:S12]  /*2b30*/  LDC.64 R10, c[0x0][0x420] ;  /* 0x00010800ff0a7b82 */ /* 0x000e980000000a00 */
[----:B------:R-:W-:Y:S02]  /*2b40*/  @!P1 IMAD.IADD R19, R19, 0x1, -R16 ;  /* 0x0000000113139824 */ /* 0x000fe400078e0a10 */
[----:B------:R-:W-:-:S03]  /*2b50*/  @!P1 VIADD R18, R18, 0x1 ;  /* 0x0000000112129836 */ /* 0x000fc60000000000 */
[----:B------:R-:W-:Y:S01]  /*2b60*/  ISETP.GE.U32.AND P0, PT, R19, R16, PT ;  /* 0x000000101300720c */ /* 0x000fe20003f06070 */
[----:B------:R-:W-:Y:S01]  /*2b70*/  IMAD.MOV R16, RZ, RZ, -R17 ;  /* 0x000000ffff107224 */ /* 0x000fe200078e0a11 */
[----:B------:R-:W-:-:S03]  /*2b80*/  LOP3.LUT R19, R5, R0, RZ, 0x3c, !PT ;  /* 0x0000000005137212 */ /* 0x000fc600078e3cff */
[----:B------:R-:W-:Y:S01]  /*2b90*/  IMAD R7, R7, R16, R6 ;  /* 0x0000001007077224 */ /* 0x000fe200078e0206 */
[----:B------:R-:W-:Y:S01]  /*2ba0*/  ISETP.GE.AND P2, PT, R19, RZ, PT ;  /* 0x000000ff1300720c */ /* 0x000fe20003f46270 */
[----:B--2---:R-:W-:Y:S02]  /*2bb0*/  IMAD R6, R28, R10, -R13 ;  /* 0x0000000a1c067224 */ /* 0x004fe400078e0a0d */
[----:B------:R-:W-:Y:S02]  /*2bc0*/  IMAD R31, R7, UR25, -R12 ;  /* 0x00000019071f7c24 */ /* 0x000fe4000f8e0a0c */
[----:B------:R-:W-:Y:S01]  /*2bd0*/  IMAD R34, R8, UR24, -R11 ;  /* 0x0000001808227c24 */ /* 0x000fe2000f8e0a0b */
[----:B------:R-:W2:Y:S01]  /*2be0*/  LDC.64 R12, c[0x0][0x3e0] ;  /* 0x0000f800ff0c7b82 */ /* 0x000ea20000000a00 */
[----:B------:R-:W-:Y:S01]  /*2bf0*/  @P0 VIADD R18, R18, 0x1 ;  /* 0x0000000112120836 */ /* 0x000fe20000000000 */
[C---:B0-----:R-:W-:Y:S01]  /*2c00*/  ISETP.GE.AND P0, PT, R31.reuse, UR17, PT ;  /* 0x000000111f007c0c */ /* 0x041fe2000bf06270 */
[C---:B-1----:R-:W-:Y:S01]  /*2c10*/  IMAD R14, R6.reuse, UR15, RZ ;  /* 0x0000000f060e7c24 */ /* 0x042fe2000f8e02ff */
[----:B------:R-:W-:Y:S01]  /*2c20*/  LOP3.LUT R19, R6, R34, R31, 0xfe, !PT ;  /* 0x0000002206137212 */ /* 0x000fe200078efe1f */
[----:B------:R-:W-:Y:S01]  /*2c30*/  IMAD R11, R31, UR14, RZ ;  /* 0x0000000e1f0b7c24 */ /* 0x000fe2000f8e02ff */
[C---:B------:R-:W-:Y:S01]  /*2c40*/  ISETP.GE.OR P0, PT, R34.reuse, UR16, P0 ;  /* 0x0000001022007c0c */ /* 0x040fe20008706670 */
[----:B------:R-:W-:Y:S01]  /*2c50*/  IMAD R10, R34, UR13, RZ ;  /* 0x0000000d220a7c24 */ /* 0x000fe2000f8e02ff */
[----:B------:R-:W-:Y:S01]  /*2c60*/  SHF.R.S32.HI R16, RZ, 0x1f, R14 ;  /* 0x0000001fff107819 */ /* 0x000fe2000001140e */
[----:B------:R-:W-:Y:S01]  /*2c70*/  @!P2 IMAD.MOV R18, RZ, RZ, -R18 ;  /* 0x000000ffff12a224 */ /* 0x000fe200078e0a12 */
[----:B------:R-:W-:-:S02]  /*2c80*/  @!P3 LOP3.LUT R18, RZ, R0, RZ, 0x33, !PT ;  /* 0x00000000ff12b212 */ /* 0x000fc400078e33ff */
[----:B------:R-:W-:Y:S02]  /*2c90*/  IADD3 R17, P1, P2, R10, R11, R14 ;  /* 0x0000000b0a117210 */ /* 0x000fe40007a3e00e */
[----:B------:R-:W-:Y:S01]  /*2ca0*/  SHF.R.S32.HI R15, RZ, 0x1f, R11 ;  /* 0x0000001fff0f7819 */ /* 0x000fe2000001140b */
[----:B------:R-:W-:Y:S01]  /*2cb0*/  IMAD R11, R18, UR12, RZ ;  /* 0x0000000c120b7c24 */ /* 0x000fe2000f8e02ff */
[----:B------:R-:W-:Y:S01]  /*2cc0*/  SHF.R.S32.HI R14, RZ, 0x1f, R10 ;  /* 0x0000001fff0e7819 */ /* 0x000fe2000001140a */
[----:B------:R-:W-:Y:S01]  /*2cd0*/  IMAD R10, R9, UR19, RZ ;  /* 0x00000013090a7c24 */ /* 0x000fe2000f8e02ff */
[----:B------:R-:W-:Y:S02]  /*2ce0*/  ISETP.LT.OR P0, PT, R19, RZ, P0 ;  /* 0x000000ff1300720c */ /* 0x000fe40000701670 */
[----:B------:R-:W-:Y:S02]  /*2cf0*/  IADD3.X R14, PT, PT, R14, R15, R16, P1, P2 ;  /* 0x0000000f0e0e7210 */ /* 0x000fe40000fe4410 */
[----:B------:R-:W-:-:S02]  /*2d00*/  IADD3 R15, P1, P2, R11, R17, R10 ;  /* 0x000000110b0f7210 */ /* 0x000fc40007a3e00a */
[----:B------:R-:W-:Y:S02]  /*2d10*/  SHF.R.S32.HI R10, RZ, 0x1f, R10 ;  /* 0x0000001fff0a7819 */ /* 0x000fe4000001140a */
[----:B------:R-:W-:Y:S02]  /*2d20*/  SHF.R.S32.HI R11, RZ, 0x1f, R11 ;  /* 0x0000001fff0b7819 */ /* 0x000fe4000001140b */
[----:B------:R-:W-:Y:S02]  /*2d30*/  ISETP.GE.OR P0, PT, R6, UR18, P0 ;  /* 0x0000001206007c0c */ /* 0x000fe40008706670 */
[----:B------:R-:W-:Y:S01]  /*2d40*/  IADD3.X R10, PT, PT, R11, R14, R10, P1, P2 ;  /* 0x0000000e0b0a7210 */ /* 0x000fe20000fe440a */
[----:B------:R-:W-:Y:S01]  /*2d50*/  IMAD R11, R5, UR26, RZ ;  /* 0x0000001a050b7c24 */ /* 0x000fe2000f8e02ff */
[----:B------:R-:W-:-:S03]  /*2d60*/  LEA R14, P1, R15, UR28, 0x3 ;  /* 0x0000001c0f0e7c11 */ /* 0x000fc6000f8218ff */
[----:B--2---:R-:W-:Y:S01]  /*2d70*/  IMAD.WIDE R12, R11, 0x8, R12 ;  /* 0x000000080b0c7825 */ /* 0x004fe200078e020c */
        /* <DEDUP_REMOVED lines=182> */
[----:B------:R-:W-:Y:S02]  /*38e0*/  ISETP.GT.AND P3, PT, R34, -0x3, P1 ;  /* 0xfffffffd2200780c */ /* 0x000fe40000f64270 */
[----:B------:R-:W-:Y:S01]  /*38f0*/  ISETP.GE.OR P2, PT, R24, UR16, P2 ;  /* 0x0000001018007c0c */ /* 0x000fe20009746670 */
[----:B------:R-:W-:Y:S01]  /*3900*/  VIADD R35, R34, 0x2 ;  /* 0x0000000222237836 */ /* 0x000fe20000000000 */
[----:B------:R-:W-:-:S02]  /*3910*/  ISETP.LT.OR P1, PT, R6, RZ, !P3 ;  /* 0x000000ff0600720c */ /* 0x000fc40005f21670 */
[----:B------:R-:W-:Y:S02]  /*3920*/  ISETP.GE.OR P2, PT, R30, UR17, P2 ;  /* 0x000000111e007c0c */ /* 0x000fe40009746670 */
[----:B------:R-:W-:Y:S02]  /*3930*/  ISETP.GE.OR P1, PT, R35, UR16, P1 ;  /* 0x0000001023007c0c */ /* 0x000fe40008f26670 */
[----:B------:R-:W-:Y:S02]  /*3940*/  ISETP.GE.OR P2, PT, R29, UR18, P2 ;  /* 0x000000121d007c0c */ /* 0x000fe40009746670 */
[----:B------:R-:W-:Y:S01]  /*3950*/  ISETP.GE.OR P1, PT, R31, UR17, P1 ;  /* 0x000000111f007c0c */ /* 0x000fe20008f26670 */
[----:B------:R-:W-:Y:S02]  /*3960*/  USHF.L.U32 UR8, UR5, 0x3, URZ ;  /* 0x0000000305087899 */ /* 0x000fe400080006ff */
[----:B------:R-:W-:-:S08]  /*3970*/  USHF.L.U64.HI UR27, UR5, 0x3, UR7 ;  /* 0x00000003051b7899 */ /* 0x000fd00008010207 */
[----:B------:R0:W4:Y:S04]  /*3980*/  @!P2 LDG.E.64 R24, desc[UR10][R14.64+0x10] ;  /* 0x0000100a0e18a981 */ /* 0x000128000c1e1b00 */
[----:B------:R-:W4:Y:S01]  /*3990*/  @!P2 LDG.E.64 R26, desc[UR10][R12.64+0x88] ;  /* 0x0000880a0c1aa981 */ /* 0x000f22000c1e1b00 */
[----:B------:R-:W-:-:S15]  /*39a0*/  VIADD R36, R6, 0x1 ;  /* 0x0000000106247836 */ /* 0x000fde0000000000 */
[----:B------:R-:W-:-:S12]  /*39b0*/  NOP ;  /* 0x0000000000007918 */ /* 0x000fd80000000000 */
[----:B--2---:R1:W3:Y:S01]  /*39c0*/  @!P5 DFMA R10, R16, R18, R10 ;  /* 0x00000012100ad22b */ /* 0x0042e2000000000a */
[----:B------:R-:W-:Y:S02]  /*39d0*/  ISETP.GE.OR P5, PT, R6, UR18, P1 ;  /* 0x0000001206007c0c */ /* 0x000fe40008fa6670 */
[----:B0-----:R-:W-:-:S04]  /*39e0*/  IADD3 R14, P1, PT, R14, UR8, RZ ;  /* 0x000000080e0e7c10 */ /* 0x001fc8000ff3e0ff */
[----:B------:R-:W-:Y:S02]  /*39f0*/  IADD3.X R15, PT, PT, R15, UR27, RZ, P1, !PT ;  /* 0x0000001b0f0f7c10 */ /* 0x000fe40008ffe4ff */
[----:B------:R-:W-:-:S05]  /*3a00*/  ISETP.LT.OR P1, PT, R6, -0x1, !P3 ;  /* 0xffffffff0600780c */ /* 0x000fca0005f21670 */
[----:B-1----:R-:W2:Y:S04]  /*3a10*/  @!P5 LDG.E.64 R18, desc[UR10][R12.64+0x90] ;  /* 0x0000900a0c12d981 */ /* 0x002ea8000c1e1b00 */
[----:B------:R-:W2:Y:S01]  /*3a20*/  @!P5 LDG.E.64 R16, desc[UR10][R14.64] ;  /* 0x0000000a0e10d981 */ /* 0x000ea2000c1e1b00 */
[----:B------:R-:W-:-:S04]  /*3a30*/  ISETP.GE.OR P1, PT, R35, UR16, P1 ;  /* 0x0000001023007c0c */ /* 0x000fc80008f26670 */
[----:B------:R-:W-:-:S04]  /*3a40*/  ISETP.GE.OR P1, PT, R31, UR17, P1 ;  /* 0x000000111f007c0c */ /* 0x000fc80008f26670 */
[----:B------:R-:W-:-:S15]  /*3a50*/  ISETP.GE.OR P1, PT, R36, UR18, P1 ;  /* 0x0000001224007c0c */ /* 0x000fde0008f26670 */
[----:B------:R-:W-:-:S15]  /*3a60*/  NOP ;  /* 0x0000000000007918 */ /* 0x000fde0000000000 */
[----:B------:R-:W-:-:S07]  /*3a70*/  NOP ;  /* 0x0000000000007918 */ /* 0x000fce0000000000 */
[----:B---3--:R0:W4:Y:S02]  /*3a80*/  @!P6 DFMA R10, R20, R22, R10 ;  /* 0x00000016140ae22b */ /* 0x008124000000000a */
[----:B0-----:R-:W3:Y:S04]  /*3a90*/  @!P1 LDG.E.64 R22, desc[UR10][R12.64+0x98] ;  /* 0x0000980a0c169981 */ /* 0x001ee8000c1e1b00 */
[----:B------:R-:W3:Y:S01]  /*3aa0*/  @!P1 LDG.E.64 R20, desc[UR10][R14.64+0x8] ;  /* 0x0000080a0e149981 */ /* 0x000ee2000c1e1b00 */
[----:B------:R-:W-:-:S04]  /*3ab0*/  ISETP.LT.OR P3, PT, R6, -0x2, !P3 ;  /* 0xfffffffe0600780c */ /* 0x000fc80005f61670 */
[----:B------:R-:W-:-:S04]  /*3ac0*/  ISETP.GE.OR P3, PT, R35, UR16, P3 ;  /* 0x0000001023007c0c */ /* 0x000fc80009f66670 */
[----:B------:R-:W-:-:S04]  /*3ad0*/  ISETP.GE.OR P3, PT, R31, UR17, P3 ;  /* 0x000000111f007c0c */ /* 0x000fc80009f66670 */
[----:B------:R-:W-:-:S15]  /*3ae0*/  ISETP.GE.OR P3, PT, R29, UR18, P3 ;  /* 0x000000121d007c0c */ /* 0x000fde0009f66670 */
[----:B------:R-:W-:-:S15]  /*3af0*/  NOP ;  /* 0x0000000000007918 */ /* 0x000fde0000000000 */
[----:B------:R-:W-:-:S15]  /*3b00*/  NOP ;  /* 0x0000000000007918 */ /* 0x000fde0000000000 */
[----:B----4-:R0:W2:Y:S01]  /*3b10*/  @!P2 DFMA R10, R26, R24, R10 ;  /* 0x000000181a0aa22b */ /* 0x0100a2000000000a */
[----:B------:R-:W-:-:S04]  /*3b20*/  ISETP.GT.AND P2, PT, R34, -0x3, P0 ;  /* 0xfffffffd2200780c */ /* 0x000fc80000744270 */
[----:B------:R-:W-:-:S04]  /*3b30*/  ISETP.LT.OR P0, PT, R6, RZ, !P2 ;  /* 0x000000ff0600720c */ /* 0x000fc80005701670 */
[----:B------:R-:W-:Y:S01]  /*3b40*/  ISETP.GE.OR P0, PT, R35, UR16, P0 ;  /* 0x0000001023007c0c */ /* 0x000fe20008706670 */
[----:B0-----:R-:W-:-:S03]  /*3b50*/  IMAD.U32 R25, RZ, RZ, UR18 ;  /* 0x00000012ff197e24 */ /* 0x001fc6000f8e00ff */
[----:B------:R-:W-:Y:S01]  /*3b60*/  ISETP.GE.OR P0, PT, R32, UR17, P0 ;  /* 0x0000001120007c0c */ /* 0x000fe20008706670 */
[----:B------:R-:W-:-:S03]  /*3b70*/  IMAD.U32 R26, RZ, RZ, UR9 ;  /* 0x00000009ff1a7e24 */ /* 0x000fc6000f8e00ff */
[----:B------:R-:W-:-:S15]  /*3b80*/  ISETP.GE.OR P0, PT, R6, UR18, P0 ;  /* 0x0000001206007c0c */ /* 0x000fde0008706670 */
[----:B------:R-:W-:-:S15]  /*3b90*/  NOP ;  /* 0x0000000000007918 */ /* 0x000fde0000000000 */
[----:B------:R-:W-:-:S15]  /*3ba0*/  NOP ;  /* 0x0000000000007918 */ /* 0x000fde0000000000 */
[----:B------:R-:W-:-:S02]  /*3bb0*/  NOP ;  /* 0x0000000000007918 */ /* 0x000fc40000000000 */
[----:B--2---:R0:W3:Y:S02]  /*3bc0*/  @!P5 DFMA R10, R18, R16, R10 ;  /* 0x00000010120ad22b */ /* 0x0040e4000000000a */
[----:B0-----:R-:W2:Y:S04]  /*3bd0*/  @!P3 LDG.E.64 R18, desc[UR10][R12.64+0xa0] ;  /* 0x0000a00a0c12b981 */ /* 0x001ea8000c1e1b00 */
[----:B------:R-:W2:Y:S01]  /*3be0*/  @!P3 LDG.E.64 R16, desc[UR10][R14.64+0x10] ;  /* 0x0000100a0e10b981 */ /* 0x000ea2000c1e1b00 */
[----:B------:R-:W-:-:S04]  /*3bf0*/  LEA R24, P5, R25, R14, 0x3 ;  /* 0x0000000e19187211 */ /* 0x000fc800078a18ff */
[----:B------:R-:W-:-:S05]  /*3c00*/  LEA.HI.X R25, R25, R15, R26, 0x3, P5 ;  /* 0x0000000f19197211 */ /* 0x000fca00028f1c1a */
[----:B------:R-:W4:-:S15]  /*3c10*/  @!P0 LDG.E.64 R14, desc[UR10][R24.64] ;  /* 0x0000000a180e8981 */ /* 0x000f1e000c1e1b00 */
[----:B------:R-:W-:-:S15]  /*3c20*/  NOP ;  /* 0x0000000000007918 */ /* 0x000fde0000000000 */
[----:B------:R-:W-:-:S15]  /*3c30*/  NOP ;  /* 0x0000000000007918 */ /* 0x000fde0000000000 */
[----:B------:R-:W-:-:S03]  /*3c40*/  NOP ;  /* 0x0000000000007918 */ /* 0x000fc60000000000 */
[----:B---3--:R0:W2:Y:S02]  /*3c50*/  @!P1 DFMA R10, R22, R20, R10 ;  /* 0x00000014160a922b */ /* 0x0080a4000000000a */
[----:B0-----:R-:W4:Y:S01]  /*3c60*/  @!P0 LDG.E.64 R20, desc[UR10][R12.64+0xa8] ;  /* 0x0000a80a0c148981 */ /* 0x001f22000c1e1b00 */
[----:B------:R-:W-:Y:S02]  /*3c70*/  ISETP.LT.OR P5, PT, R6, -0x2, !P2 ;  /* 0xfffffffe0600780c */ /* 0x000fe400057a1670 */
[----:B------:R-:W-:Y:S02]  /*3c80*/  ISETP.LT.OR P6, PT, R33, -0x2, !P4 ;  /* 0xfffffffe2100780c */ /* 0x000fe400067c1670 */
[C---:B------:R-:W-:Y:S02]  /*3c90*/  ISETP.GE.OR P4, PT, R35.reuse, UR16, P5 ;  /* 0x0000001023007c0c */ /* 0x040fe4000af86670 */
[----:B------:R-:W-:Y:S02]  /*3ca0*/  ISETP.GE.OR P5, PT, R35, UR16, P6 ;  /* 0x0000001023007c0c */ /* 0x000fe4000b7a6670 */
[----:B------:R-:W-:-:S02]  /*3cb0*/  ISETP.GE.OR P4, PT, R32, UR17, P4 ;  /* 0x0000001120007c0c */ /* 0x000fc4000a786670 */
[----:B------:R-:W-:Y:S02]  /*3cc0*/  ISETP.GT.AND P1, PT, R33, -0x3, PT ;  /* 0xfffffffd2100780c */ /* 0x000fe40003f24270 */
[----:B------:R-:W-:Y:S02]  /*3cd0*/  ISETP.GE.OR P5, PT, R30, UR17, P5 ;  /* 0x000000111e007c0c */ /* 0x000fe4000afa6670 */
[----:B------:R-:W-:Y:S02]  /*3ce0*/  ISETP.GE.OR P4, PT, R29, UR18, P4 ;  /* 0x000000121d007c0c */ /* 0x000fe4000a786670 */
[----:B------:R-:W-:-:S15]  /*3cf0*/  ISETP.GE.OR P5, PT, R6, UR18, P5 ;  /* 0x0000001206007c0c */ /* 0x000fde000afa6670 */
[----:B------:R-:W-:-:S15]  /*3d00*/  NOP ;  /* 0x0000000000007918 */ /* 0x000fde0000000000 */
[----:B------:R-:W-:-:S15]  /*3d10*/  NOP ;  /* 0x0000000000007918 */ /* 0x000fde0000000000 */
[----:B--2---:R0:W4:Y:S01]  /*3d20*/  @!P3 DFMA R10, R18, R16, R10 ;  /* 0x00000010120ab22b */ /* 0x004122000000000a */
[----:B------:R-:W-:-:S04]  /*3d30*/  ISETP.LT.OR P3, PT, R6, -0x1, !P2 ;  /* 0xffffffff0600780c */ /* 0x000fc80005761670 */
[----:B------:R-:W-:-:S04]  /*3d40*/  ISETP.GE.OR P2, PT, R35, UR16, P3 ;  /* 0x0000001023007c0c */ /* 0x000fc80009f46670 */
[----:B------:R-:W-:Y:S01]  /*3d50*/  ISETP.GE.OR P2, PT, R32, UR17, P2 ;  /* 0x0000001120007c0c */ /* 0x000fe20009746670 */
[----:B0-----:R-:W-:Y:S01]  /*3d60*/  IMAD.U32 R17, RZ, RZ, UR18 ;  /* 0x00000012ff117e24 */ /* 0x001fe2000f8e00ff */
[----:B------:R-:W-:Y:S02]  /*3d70*/  ISETP.LT.OR P3, PT, R6, -0x1, !P1 ;  /* 0xffffffff0600780c */ /* 0x000fe40004f61670 */
[----:B------:R-:W-:Y:S01]  /*3d80*/  ISETP.GE.OR P2, PT, R36, UR18, P2 ;  /* 0x0000001224007c0c */ /* 0x000fe20009746670 */
[----:B------:R-:W-:Y:S01]  /*3d90*/  IMAD.U32 R18, RZ, RZ, UR9 ;  /* 0x00000009ff127e24 */ /* 0x000fe2000f8e00ff */
[----:B------:R-:W-:Y:S02]  /*3da0*/  ISETP.GE.OR P3, PT, R35, UR16, P3 ;  /* 0x0000001023007c0c */ /* 0x000fe40009f66670 */
[----:B------:R-:W-:Y:S02]  /*3db0*/  LEA R16, P6, R17, R24, 0x3 ;  /* 0x0000001811107211 */ /* 0x000fe400078c18ff */
[----:B------:R-:W-:-:S02]  /*3dc0*/  ISETP.LT.OR P1, PT, R6, -0x2, !P1 ;  /* 0xfffffffe0600780c */ /* 0x000fc40004f21670 */
[----:B------:R-:W-:Y:S02]  /*3dd0*/  ISETP.GE.OR P3, PT, R30, UR17, P3 ;  /* 0x000000111e007c0c */ /* 0x000fe40009f66670 */
[----:B------:R-:W-:Y:S02]  /*3de0*/  LEA.HI.X R17, R17, R25, R18, 0x3, P6 ;  /* 0x0000001911117211 */ /* 0x000fe400030f1c12 */
[----:B------:R-:W-:Y:S01]  /*3df0*/  ISETP.GE.OR P1, PT, R35, UR16, P1 ;  /* 0x0000001023007c0c */ /* 0x000fe20008f26670 */
[----:B------:R-:W2:Y:S01]  /*3e00*/  @!P2 LDG.E.64 R26, desc[UR10][R12.64+0xb0] ;  /* 0x0000b00a0c1aa981 */ /* 0x000ea2000c1e1b00 */
[----:B------:R-:W-:-:S03]  /*3e10*/  ISETP.GE.OR P3, PT, R36, UR18, P3 ;  /* 0x0000001224007c0c */ /* 0x000fc60009f66670 */
[----:B------:R-:W2:Y:S04]  /*3e20*/  @!P2 LDG.E.64 R22, desc[UR10][R24.64+0x8] ;  /* 0x0000080a1816a981 */ /* 0x000ea8000c1e1b00 */
[----:B------:R-:W3:Y:S04]  /*3e30*/  @!P5 LDG.E.64 R36, desc[UR10][R16.64] ;  /* 0x0000000a1024d981 */ /* 0x000ee8000c1e1b00 */
[----:B------:R-:W5:Y:S04]  /*3e40*/  @!P4 LDG.E.64 R24, desc[UR10][R24.64+0x10] ;  /* 0x0000100a1818c981 */ /* 0x000f68000c1e1b00 */
[----:B------:R-:W3:Y:S04]  /*3e50*/  @!P3 LDG.E.64 R18, desc[UR10][R12.64+0xc8] ;  /* 0x0000c80a0c12b981 */ /* 0x000ee8000c1e1b00 */
[----:B------:R-:W3:-:S15]  /*3e60*/  @!P3 LDG.E.64 R32, desc[UR10][R16.64+0x8] ;  /* 0x0000080a1020b981 */ /* 0x000ede000c1e1b00 */
[----:B------:R-:W-:-:S03]  /*3e70*/  NOP ;  /* 0x0000000000007918 */ /* 0x000fc60000000000 */
[----:B----4-:R0:W2:Y:S01]  /*3e80*/  @!P0 DFMA R10, R20, R14, R10 ;  /* 0x0000000e140a822b */ /* 0x0100a2000000000a */
[----:B------:R-:W-:Y:S01]  /*3e90*/  ISETP.GE.OR P0, PT, R30, UR17, P1 ;  /* 0x000000111e007c0c */ /* 0x000fe20008f06670 */
[----:B0-----:R-:W5:Y:S04]  /*3ea0*/  @!P4 LDG.E.64 R20, desc[UR10][R12.64+0xb8] ;  /* 0x0000b80a0c14c981 */ /* 0x001f68000c1e1b00 */
[----:B------:R-:W3:Y:S01]  /*3eb0*/  @!P5 LDG.E.64 R14, desc[UR10][R12.64+0xc0] ;  /* 0x0000c00a0c0ed981 */ /* 0x000ee2000c1e1b00 */
[----:B------:R-:W-:-:S13]  /*3ec0*/  ISETP.GE.OR P0, PT, R29, UR18, P0 ;  /* 0x000000121d007c0c */ /* 0x000fda0008706670 */
[----:B------:R-:W4:Y:S04]  /*3ed0*/  @!P0 LDG.E.64 R30, desc[UR10][R12.64+0xd0] ;  /* 0x0000d00a0c1e8981 */ /* 0x000f28000c1e1b00 */
[----:B------:R-:W4:Y:S01]  /*3ee0*/  @!P0 LDG.E.64 R34, desc[UR10][R16.64+0x10] ;  /* 0x0000100a10228981 */ /* 0x000f22000c1e1b00 */
[----:B------:R-:W-:Y:S02]  /*3ef0*/  IMAD R28, R28, UR23, RZ ;  /* 0x000000171c1c7c24 */ /* 0x000fe4000f8e02ff */
[----:B------:R-:W-:Y:S02]  /*3f00*/  IMAD R7, R7, UR22, RZ ;  /* 0x0000001607077c24 */ /* 0x000fe4000f8e02ff */
[----:B------:R-:W-:Y:S02]  /*3f10*/  IMAD R8, R8, UR21, RZ ;  /* 0x0000001508087c24 */ /* 0x000fe4000f8e02ff */
[----:B------:R-:W-:-:S02]  /*3f20*/  IMAD R9, R9, UR30, RZ ;  /* 0x0000001e09097c24 */ /* 0x000fc4000f8e02ff */
[----:B------:R-:W-:Y:S01]  /*3f30*/  IMAD R6, R5, UR20, RZ ;  /* 0x0000001405067c24 */ /* 0x000fe2000f8e02ff */
[----:B------:R-:W-:-:S15]  /*3f40*/  USHF.R.S32.HI UR8, URZ, 0x1f, UR4 ;  /* 0x0000001fff087899 */ /* 0x000fde0008011404 */
[----:B------:R-:W-:-:S15]  /*3f50*/  NOP ;  /* 0x0000000000007918 */ /* 0x000fde0000000000 */
[----:B--2---:R-:W5:-:S15]  /*3f60*/  @!P2 DFMA R10, R26, R22, R10 ;  /* 0x000000161a0aa22b */ /* 0x004f5e000000000a */
[----:B------:R-:W-:-:S15]  /*3f70*/  NOP ;  /* 0x0000000000007918 */ /* 0x000fde0000000000 */
[----:B------:R-:W-:-:S15]  /*3f80*/  NOP ;  /* 0x0000000000007918 */ /* 0x000fde0000000000 */
[----:B------:R-:W-:-:S15]  /*3f90*/  NOP ;  /* 0x0000000000007918 */ /* 0x000fde0000000000 */
[----:B------:R-:W-:-:S04]  /*3fa0*/  NOP ;  /* 0x0000000000007918 */ /* 0x000fc80000000000 */
[----:B-----5:R-:W3:-:S15]  /*3fb0*/  @!P4 DFMA R10, R20, R24, R10 ;  /* 0x00000018140ac22b */ /* 0x020ede000000000a */
[----:B------:R-:W-:-:S15]  /*3fc0*/  NOP ;  /* 0x0000000000007918 */ /* 0x000fde0000000000 */
[----:B------:R-:W-:-:S15]  /*3fd0*/  NOP ;  /* 0x0000000000007918 */ /* 0x000fde0000000000 */
[----:B------:R-:W-:-:S15]  /*3fe0*/  NOP ;  /* 0x0000000000007918 */ /* 0x000fde0000000000 */
[----:B------:R-:W-:-:S04]  /*3ff0*/  NOP ;  /* 0x0000000000007918 */ /* 0x000fc80000000000 */
[----:B---3--:R0:W1:Y:S02]  /*4000*/  @!P5 DFMA R10, R14, R36, R10 ;  /* 0x000000240e0ad22b */ /* 0x008064000000000a */
[--C-:B0-----:R-:W-:Y:S02]  /*4010*/  SHF.R.S32.HI R14, RZ, 0x1f, R28.reuse ;  /* 0x0000001fff0e7819 */ /* 0x101fe4000001141c */
        /* <DEDUP_REMOVED lines=9> */
[----:B------:R-:W-:-:S15]  /*40b0*/  LEA.HI.X R7, R5, UR33, R8, 0x3, P1 ;  /* 0x0000002105077c11 */ /* 0x000fde00088f1c08 */
[----:B------:R-:W-:-:S15]  /*40c0*/  NOP ;  /* 0x0000000000007918 */ /* 0x000fde0000000000 */
[----:B------:R-:W-:-:S06]  /*40d0*/  NOP ;  /* 0x0000000000007918 */ /* 0x000fcc0000000000 */
[----:B-1----:R-:W4:-:S15]  /*40e0*/  @!P3 DFMA R10, R18, R32, R10 ;  /* 0x00000020120ab22b */ /* 0x002f1e000000000a */
[----:B------:R-:W-:-:S15]  /*40f0*/  NOP ;  /* 0x0000000000007918 */ /* 0x000fde0000000000 */
[----:B------:R-:W-:-:S15]  /*4100*/  NOP ;  /* 0x0000000000007918 */ /* 0x000fde0000000000 */
[----:B------:R-:W-:-:S15]  /*4110*/  NOP ;  /* 0x0000000000007918 */ /* 0x000fde0000000000 */
[----:B------:R-:W-:-:S04]  /*4120*/  NOP ;  /* 0x0000000000007918 */ /* 0x000fc80000000000 */
[----:B----4-:R-:W0:Y:S01]  /*4130*/  @!P0 DFMA R10, R30, R34, R10 ;  /* 0x000000221e0a822b */ /* 0x010e22000000000a */
[----:B------:R-:W-:Y:S01]  /*4140*/  IADD3 R4, P0, PT, R4, UR6, RZ ;  /* 0x0000000604047c10 */ /* 0x000fe2000ff1e0ff */
[----:B0-----:R2:W-:Y:S04]  /*4150*/  STG.E.64 desc[UR10][R6.64], R10 ;  /* 0x0000000a06007986 */ /* 0x0015e8000c101b0a */
[----:B------:R-:W-:Y:S01]  /*4160*/  IMAD.X R3, RZ, RZ, R3, P0 ;  /* 0x000000ffff037224 */ /* 0x000fe200000e0603 */
[----:B------:R-:W-:-:S04]  /*4170*/  ISETP.GE.U32.AND P0, PT, R4, UR4, PT ;  /* 0x0000000404007c0c */ /* 0x000fc8000bf06070 */
[----:B------:R-:W-:-:S13]  /*4180*/  ISETP.GE.AND.EX P0, PT, R3, UR8, PT, P0 ;  /* 0x0000000803007c0c */ /* 0x000fda000bf06300 */
[----:B--2---:R-:W-:Y:S05]  /*4190*/  @!P0 BRA `(.L_x_818) ;  /* 0xffffffe000788947 */ /* 0x004fea000383ffff */
[----:B------:R-:W-:Y:S05]  /*41a0*/  BSYNC.RECONVERGENT B0 ;  /* 0x0000000000007941 */ /* 0x000fea0003800200 */
.L_x_817:
[----:B------:R-:W-:Y:S05]  /*41b0*/  EXIT ;  /* 0x000000000000794d */ /* 0x000fea0003800000 */
.L_x_819:
        /* <DEDUP_REMOVED lines=12> */
.L_x_891:


//--------------------- .nv.global.init           --------------------------
	.section	.nv.global.init,"aw",@progbits
.nv.global.init:
	.type		$str,@object
	.size		$str,(__unnamed_9 - $str)
$str:
        /*0000*/ 	.byte	0x5f, 0x5f, 0x70, 0x6f, 0x70, 0x63, 0x28, 0x62, 0x6c, 0x6f, 0x63, 0x6b, 0x44, 0x69, 0x6d, 0x2e
        /*0010*/ 	.byte	0x78, 0x29, 0x20, 0x3d, 0x3d, 0x20, 0x31, 0x00
	.type		__unnamed_9,@object
	.size		__unnamed_9,(__unnamed_1 - __unnamed_9)
__unnamed_9:
        /*0018*/ 	.byte	0x63, 0x6f, 0x6e, 0x76, 0x5f, 0x64, 0x65, 0x70, 0x74, 0x68, 0x77, 0x69, 0x73, 0x65, 0x33, 0x64
        /*0028*/ 	.byte	0x5f, 0x63, 0x75, 0x64, 0x61, 0x5f, 0x62, 0x61, 0x63, 0x6b, 0x77, 0x61, 0x72, 0x64, 0x5f, 0x77
        /*0038*/ 	.byte	0x65, 0x69, 0x67, 0x68, 0x74, 0x5f, 0x6b, 0x65, 0x72, 0x6e, 0x65, 0x6c, 0x00
	.type		__unnamed_1,@object
	.size		__unnamed_1,(__unnamed_5 - __unnamed_1)
__unnamed_1:
        /*0045*/ 	.byte	0x63, 0x6f, 0x6e, 0x76, 0x5f, 0x64, 0x65, 0x70, 0x74, 0x68, 0x77, 0x69, 0x73, 0x65, 0x33, 0x64
        /*0055*/ 	.byte	0x5f, 0x63, 0x75, 0x64, 0x61, 0x5f, 0x62, 0x61, 0x63, 0x6b, 0x77, 0x61, 0x72, 0x64, 0x5f, 0x77
        /*0065*/ 	.byte	0x65, 0x69, 0x67, 0x68, 0x74, 0x5f, 0x6b, 0x65, 0x72, 0x6e, 0x65, 0x6c, 0x00
	.type		__unnamed_5,@object
	.size		__unnamed_5,(__unnamed_11 - __unnamed_5)
__unnamed_5:
        /*0072*/ 	.byte	0x63, 0x6f, 0x6e, 0x76, 0x5f, 0x64, 0x65, 0x70, 0x74, 0x68, 0x77, 0x69, 0x73, 0x65, 0x33, 0x64
        /*0082*/ 	.byte	0x5f, 0x63, 0x75, 0x64, 0x61, 0x5f, 0x62, 0x61, 0x63, 0x6b, 0x77, 0x61, 0x72, 0x64, 0x5f, 0x77
        /*0092*/ 	.byte	0x65, 0x69, 0x67, 0x68, 0x74, 0x5f, 0x6b, 0x65, 0x72, 0x6e, 0x65, 0x6c, 0x00
	.type		__unnamed_11,@object
	.size		__unnamed_11,(__unnamed_3 - __unnamed_11)
__unnamed_11:
        /*009f*/ 	.byte	0x63, 0x6f, 0x6e, 0x76, 0x5f, 0x64, 0x65, 0x70, 0x74, 0x68, 0x77, 0x69, 0x73, 0x65, 0x33, 0x64
        /*00af*/ 	.byte	0x5f, 0x63, 0x75, 0x64, 0x61, 0x5f, 0x62, 0x61, 0x63, 0x6b, 0x77, 0x61, 0x72, 0x64, 0x5f, 0x77
        /*00bf*/ 	.byte	0x65, 0x69, 0x67, 0x68, 0x74, 0x5f, 0x6b, 0x65, 0x72, 0x6e, 0x65, 0x6c, 0x00
	.type		__unnamed_3,@object
	.size		__unnamed_3,(__unnamed_7 - __unnamed_3)
__unnamed_3:
        /*00cc*/ 	.byte	0x63, 0x6f, 0x6e, 0x76, 0x5f, 0x64, 0x65, 0x70, 0x74, 0x68, 0x77, 0x69, 0x73, 0x65, 0x33, 0x64
        /*00dc*/ 	.byte	0x5f, 0x63, 0x75, 0x64, 0x61, 0x5f, 0x62, 0x61, 0x63, 0x6b, 0x77, 0x61, 0x72, 0x64, 0x5f, 0x77
        /*00ec*/ 	.byte	0x65, 0x69, 0x67, 0x68, 0x74, 0x5f, 0x6b, 0x65, 0x72, 0x6e, 0x65, 0x6c, 0x00
	.type		__unnamed_7,@object
	.size		__unnamed_7,(__unnamed_10 - __unnamed_7)
__unnamed_7:
        /*00f9*/ 	.byte	0x63, 0x6f, 0x6e, 0x76, 0x5f, 0x64, 0x65, 0x70, 0x74, 0x68, 0x77, 0x69, 0x73, 0x65, 0x33, 0x64
        /*0109*/ 	.byte	0x5f, 0x63, 0x75, 0x64, 0x61, 0x5f, 0x62, 0x61, 0x63, 0x6b, 0x77, 0x61, 0x72, 0x64, 0x5f, 0x77
        /*0119*/ 	.byte	0x65, 0x69, 0x67, 0x68, 0x74, 0x5f, 0x6b, 0x65, 0x72, 0x6e, 0x65, 0x6c, 0x00
	.type		__unnamed_10,@object
	.size		__unnamed_10,(__unnamed_2 - __unnamed_10)
__unnamed_10:
        /*0126*/ 	.byte	0x63, 0x6f, 0x6e, 0x76, 0x5f, 0x64, 0x65, 0x70, 0x74, 0x68, 0x77, 0x69, 0x73, 0x65, 0x33, 0x64
        /*0136*/ 	.byte	0x5f, 0x63, 0x75, 0x64, 0x61, 0x5f, 0x62, 0x61, 0x63, 0x6b, 0x77, 0x61, 0x72, 0x64, 0x5f, 0x77
        /*0146*/ 	.byte	0x65, 0x69, 0x67, 0x68, 0x74, 0x5f, 0x6b, 0x65, 0x72, 0x6e, 0x65, 0x6c, 0x00
	.type		__unnamed_2,@object
	.size		__unnamed_2,(__unnamed_6 - __unnamed_2)
__unnamed_2:
        /*0153*/ 	.byte	0x63, 0x6f, 0x6e, 0x76, 0x5f, 0x64, 0x65, 0x70, 0x74, 0x68, 0x77, 0x69, 0x73, 0x65, 0x33, 0x64
        /*0163*/ 	.byte	0x5f, 0x63, 0x75, 0x64, 0x61, 0x5f, 0x62, 0x61, 0x63, 0x6b, 0x77, 0x61, 0x72, 0x64, 0x5f, 0x77
        /*0173*/ 	.byte	0x65, 0x69, 0x67, 0x68, 0x74, 0x5f, 0x6b, 0x65, 0x72, 0x6e, 0x65, 0x6c, 0x00
	.type		__unnamed_6,@object
	.size		__unnamed_6,(__unnamed_12 - __unnamed_6)
__unnamed_6:
        /*0180*/ 	.byte	0x63, 0x6f, 0x6e, 0x76, 0x5f, 0x64, 0x65, 0x70, 0x74, 0x68, 0x77, 0x69, 0x73, 0x65, 0x33, 0x64
        /*0190*/ 	.byte	0x5f, 0x63, 0x75, 0x64, 0x61, 0x5f, 0x62, 0x61, 0x63, 0x6b, 0x77, 0x61, 0x72, 0x64, 0x5f, 0x77
        /*01a0*/ 	.byte	0x65, 0x69, 0x67, 0x68, 0x74, 0x5f, 0x6b, 0x65, 0x72, 0x6e, 0x65, 0x6c, 0x00
	.type		__unnamed_12,@object
	.size		__unnamed_12,(__unnamed_4 - __unnamed_12)
__unnamed_12:
        /*01ad*/ 	.byte	0x63, 0x6f, 0x6e, 0x76, 0x5f, 0x64, 0x65, 0x70, 0x74, 0x68, 0x77, 0x69, 0x73, 0x65, 0x33, 0x64
        /*01bd*/ 	.byte	0x5f, 0x63, 0x75, 0x64, 0x61, 0x5f, 0x62, 0x61, 0x63, 0x6b, 0x77, 0x61, 0x72, 0x64, 0x5f, 0x77
        /*01cd*/ 	.byte	0x65, 0x69, 0x67, 0x68, 0x74, 0x5f, 0x6b, 0x65, 0x72, 0x6e, 0x65, 0x6c, 0x00
	.type		__unnamed_4,@object
	.size		__unnamed_4,(__unnamed_8 - __unnamed_4)
__unnamed_4:
        /*01da*/ 	.byte	0x63, 0x6f, 0x6e, 0x76, 0x5f, 0x64, 0x65, 0x70, 0x74, 0x68, 0x77, 0x69, 0x73, 0x65, 0x33, 0x64
        /*01ea*/ 	.byte	0x5f, 0x63, 0x75, 0x64, 0x61, 0x5f, 0x62, 0x61, 0x63, 0x6b, 0x77, 0x61, 0x72, 0x64, 0x5f, 0x77
        /*01fa*/ 	.byte	0x65, 0x69, 0x67, 0x68, 0x74, 0x5f, 0x6b, 0x65, 0x72, 0x6e, 0x65, 0x6c, 0x00
	.type		__unnamed_8,@object
	.size		__unnamed_8,($str$1 - __unnamed_8)
__unnamed_8:
        /*0207*/ 	.byte	0x63, 0x6f, 0x6e, 0x76, 0x5f, 0x64, 0x65, 0x70, 0x74, 0x68, 0x77, 0x69, 0x73, 0x65, 0x33, 0x64
        /*0217*/ 	.byte	0x5f, 0x63, 0x75, 0x64, 0x61, 0x5f, 0x62, 0x61, 0x63, 0x6b, 0x77, 0x61, 0x72, 0x64, 0x5f, 0x77
        /*0227*/ 	.byte	0x65, 0x69, 0x67, 0x68, 0x74, 0x5f, 0x6b, 0x65, 0x72, 0x6e, 0x65, 0x6c, 0x00
	.type		$str$1,@object
	.size		$str$1,(.L_41 - $str$1)
$str$1:
        /*0234*/ 	.byte	0x2f, 0x74, 0x6d, 0x70, 0x2f, 0x6f, 0x73, 0x73, 0x5f, 0x6b, 0x65, 0x72, 0x6e, 0x65, 0x6c, 0x73
        /*0244*/ 	.byte	0x5f, 0x73, 0x72, 0x63, 0x2f, 0x70, 0x79, 0x74, 0x6f, 0x72, 0x63, 0x68, 0x2f, 0x61, 0x74, 0x65
        /*0254*/ 	.byte	0x6e, 0x2f, 0x73, 0x72, 0x63, 0x2f, 0x41, 0x54, 0x65, 0x6e, 0x2f, 0x6e, 0x61, 0x74, 0x69, 0x76
        /*0264*/ 	.byte	0x65, 0x2f, 0x63, 0x75, 0x64, 0x61, 0x2f, 0x44, 0x65, 0x70, 0x74, 0x68, 0x77, 0x69, 0x73, 0x65
        /*0274*/ 	.byte	0x43, 0x6f, 0x6e, 0x76, 0x33, 0x64, 0x2e, 0x63, 0x75, 0x00
.L_41:


//--------------------- .nv.shared._ZN2at6native51_GLOBAL__N__11011a27_18_DepthwiseConv3d_cu_35e0c7b544conv_depthwise3d_cuda_backward_weight_kernelIN3c108BFloat16EfLin1ELin1EEEvNS_27GenericPackedTensorAccessorIKT_Lm5ENS_16DefaultPtrTraitsEiEES9_NS5_IS6_Lm5ES8_iEEiiiiiiiii --------------------------
	.section	.nv.shared._ZN2at6native51_GLOBAL__N__11011a27_18_DepthwiseConv3d_cu_35e0c7b544conv_depthwise3d_cuda_backward_weight_kernelIN3c108BFloat16EfLin1ELin1EEEvNS_27GenericPackedTensorAccessorIKT_Lm5ENS_16DefaultPtrTraitsEiEES9_NS5_IS6_Lm5ES8_iEEiiiiiiiii,"aw",@nobits
	.sectionflags	@""
	.align	16
	.zero		1024


//--------------------- .nv.shared.reserved.0     --------------------------
	.section	.nv.shared.reserved.0,"aw",@nobits
	.weak		__nv_reservedSMEM_offset_0_alias
	.size		__nv_reservedSMEM_offset_0_alias, 0, 64
	.other		__nv_reservedSMEM_offset_0_alias,@"STO_CUDA_RESERVED_SHARED STV_DEFAULT"
__nv_reservedSMEM_offset_0_alias:
	.zero		0
	.zero		64


//--------------------- .nv.global                --------------------------
	.section	.nv.global,"aw",@nobits
.nv.global:
	.type		_ZN49_INTERNAL_11011a27_18_DepthwiseConv3d_cu_35e0c7b54cuda3std3__48in_placeE,@object
	.size		_ZN49_INTERNAL_11011a27_18_DepthwiseConv3d_cu_35e0c7b54cuda3std3__48in_placeE,(_ZN49_INTERNAL_11011a27_18_DepthwiseConv3d_cu_35e0c7b54cuda3std6ranges3__45__cpo8distanceE - _ZN49_INTERNAL_11011a27_18_DepthwiseConv3d_cu_35e0c7b54cuda3std3__48in_placeE)
_ZN49_INTERNAL_11011a27_18_DepthwiseConv3d_cu_35e0c7b54cuda3std3__48in_placeE:
	.zero		1
	.type		_ZN49_INTERNAL_11011a27_18_DepthwiseConv3d_cu_35e0c7b54cuda3std6ranges3__45__cpo8distanceE,@object
	.size		_ZN49_INTERNAL_11011a27_18_DepthwiseConv3d_cu_35e0c7b54cuda3std6ranges3__45__cpo8distanceE,(_ZN49_INTERNAL_11011a27_18_DepthwiseConv3d_cu_35e0c7b54cuda3std3__45__cpo6cbeginE - _ZN49_INTERNAL_11011a27_18_DepthwiseConv3d_cu_35e0c7b54cuda3std6ranges3__45__cpo8distanceE)
_ZN49_INTERNAL_11011a27_18_DepthwiseConv3d_cu_35e0c7b54cuda3std6ranges3__45__cpo8distanceE:
	.zero		1
	.type		_ZN49_INTERNAL_11011a27_18_DepthwiseConv3d_cu_35e0c7b54cuda3std3__45__cpo6cbeginE,@object
	.size		_ZN49_INTERNAL_11011a27_18_DepthwiseConv3d_cu_35e0c7b54cuda3std3__45__cpo6cbeginE,(_ZN49_INTERNAL_11011a27_18_DepthwiseConv3d_cu_35e0c7b54cuda3std6ranges3__45__cpo7advanceE - _ZN49_INTERNAL_11011a27_18_DepthwiseConv3d_cu_35e0c7b54cuda3std3__45__cpo6cbeginE)
_ZN49_INTERNAL_11011a27_18_DepthwiseConv3d_cu_35e0c7b54cuda3std3__45__cpo6cbeginE:
	.zero		1
	.type		_ZN49_INTERNAL_11011a27_18_DepthwiseConv3d_cu_35e0c7b54cuda3std6ranges3__45__cpo7advanceE,@object
	.size		_ZN49_INTERNAL_11011a27_18_DepthwiseConv3d_cu_35e0c7b54cuda3std6ranges3__45__cpo7advanceE,(_ZN49_INTERNAL_11011a27_18_DepthwiseConv3d_cu_35e0c7b54cuda3std3__45__cpo7crbeginE - _ZN49_INTERNAL_11011a27_18_DepthwiseConv3d_cu_35e0c7b54cuda3std6ranges3__45__cpo7advanceE)
_ZN49_INTERNAL_11011a27_18_DepthwiseConv3d_cu_35e0c7b54cuda3std6ranges3__45__cpo7advanceE:
	.zero		1
	.type		_ZN49_INTERNAL_11011a27_18_DepthwiseConv3d_cu_35e0c7b54cuda3std3__45__cpo7crbeginE,@object
	.size		_ZN49_INTERNAL_11011a27_18_DepthwiseConv3d_cu_35e0c7b54cuda3std3__45__cpo7crbeginE,(_ZN49_INTERNAL_11011a27_18_DepthwiseConv3d_cu_35e0c7b54cuda3std6ranges3__45__cpo4dataE - _ZN49_INTERNAL_11011a27_18_DepthwiseConv3d_cu_35e0c7b54cuda3std3__45__cpo7crbeginE)
_ZN49_INTERNAL_11011a27_18_DepthwiseConv3d_cu_35e0c7b54cuda3std3__45__cpo7crbeginE:
	.zero		1
	.type		_ZN49_INTERNAL_11011a27_18_DepthwiseConv3d_cu_35e0c7b54cuda3std6ranges3__45__cpo4dataE,@object
	.size		_ZN49_INTERNAL_11011a27_18_DepthwiseConv3d_cu_35e0c7b54cuda3std6ranges3__45__cpo4dataE,(_ZN49_INTERNAL_11011a27_18_DepthwiseConv3d_cu_35e0c7b54cuda3std6ranges3__45__cpo5beginE - _ZN49_INTERNAL_11011a27_18_DepthwiseConv3d_cu_35e0c7b54cuda3std6ranges3__45__cpo4dataE)
_ZN49_INTERNAL_11011a27_18_DepthwiseConv3d_cu_35e0c7b54cuda3std6ranges3__45__cpo4dataE:
	.zero		1
	.type		_ZN49_INTERNAL_11011a27_18_DepthwiseConv3d_cu_35e0c7b54cuda3std6ranges3__45__cpo5beginE,@object
	.size		_ZN49_INTERNAL_11011a27_18_DepthwiseConv3d_cu_35e0c7b54cuda3std6ranges3__45__cpo5beginE,(_ZN49_INTERNAL_11011a27_18_DepthwiseConv3d_cu_35e0c7b54cuda3std3__451_GLOBAL__N__11011a27_18_DepthwiseConv3d_cu_35e0c7b56ignoreE - _ZN49_INTERNAL_11011a27_18_DepthwiseConv3d_cu_35e0c7b54cuda3std6ranges3__45__cpo5beginE)
_ZN49_INTERNAL_11011a27_18_DepthwiseConv3d_cu_35e0c7b54cuda3std6ranges3__45__cpo5beginE:
	.zero		1
	.type		_ZN49_INTERNAL_11011a27_18_DepthwiseConv3d_cu_35e0c7b54cuda3std3__451_GLOBAL__N__11011a27_18_DepthwiseConv3d_cu_35e0c7b56ignoreE,@object
	.size		_ZN49_INTERNAL_11011a27_18_DepthwiseConv3d_cu_35e0c7b54cuda3std3__451_GLOBAL__N__11011a27_18_DepthwiseConv3d_cu_35e0c7b56ignoreE,(_ZN49_INTERNAL_11011a27_18_DepthwiseConv3d_cu_35e0c7b54cuda3std6ranges3__45__cpo4sizeE - _ZN49_INTERNAL_11011a27_18_DepthwiseConv3d_cu_35e0c7b54cuda3std3__451_GLOBAL__N__11011a27_18_DepthwiseConv3d_cu_35e0c7b56ignoreE)
_ZN49_INTERNAL_11011a27_18_DepthwiseConv3d_cu_35e0c7b54cuda3std3__451_GLOBAL__N__11011a27_18_DepthwiseConv3d_cu_35e0c7b56ignoreE:
	.zero		1
	.type		_ZN49_INTERNAL_11011a27_18_DepthwiseConv3d_cu_35e0c7b54cuda3std6ranges3__45__cpo4sizeE,@object
	.size		_ZN49_INTERNAL_11011a27_18_DepthwiseConv3d_cu_35e0c7b54cuda3std6ranges3__45__cpo4sizeE,(_ZN49_INTERNAL_11011a27_18_DepthwiseConv3d_cu_35e0c7b54cuda3std3__45__cpo5beginE - _ZN49_INTERNAL_11011a27_18_DepthwiseConv3d_cu_35e0c7b54cuda3std6ranges3__45__cpo4sizeE)
_ZN49_INTERNAL_11011a27_18_DepthwiseConv3d_cu_35e0c7b54cuda3std6ranges3__45__cpo4sizeE:
	.zero		1
	.type		_ZN49_INTERNAL_11011a27_18_DepthwiseConv3d_cu_35e0c7b54cuda3std3__45__cpo5beginE,@object
	.size		_ZN49_INTERNAL_11011a27_18_DepthwiseConv3d_cu_35e0c7b54cuda3std3__45__cpo5beginE,(_ZN49_INTERNAL_11011a27_18_DepthwiseConv3d_cu_35e0c7b54cuda3std6ranges3__45__cpo6cbeginE - _ZN49_INTERNAL_11011a27_18_DepthwiseConv3d_cu_35e0c7b54cuda3std3__45__cpo5beginE)
_ZN49_INTERNAL_11011a27_18_DepthwiseConv3d_cu_35e0c7b54cuda3std3__45__cpo5beginE:
	.zero		1
	.type		_ZN49_INTERNAL_11011a27_18_DepthwiseConv3d_cu_35e0c7b54cuda3std6ranges3__45__cpo6cbeginE,@object
	.size		_ZN49_INTERNAL_11011a27_18_DepthwiseConv3d_cu_35e0c7b54cuda3std6ranges3__45__cpo6cbeginE,(_ZN49_INTERNAL_11011a27_18_DepthwiseConv3d_cu_35e0c7b54cuda3std3__45__cpo6rbeginE - _ZN49_INTERNAL_11011a27_18_DepthwiseConv3d_cu_35e0c7b54cuda3std6ranges3__45__cpo6cbeginE)
_ZN49_INTERNAL_11011a27_18_DepthwiseConv3d_cu_35e0c7b54cuda3std6ranges3__45__cpo6cbeginE:
	.zero		1
	.type		_ZN49_INTERNAL_11011a27_18_DepthwiseConv3d_cu_35e0c7b54cuda3std3__45__cpo6rbeginE,@object
	.size		_ZN49_INTERNAL_11011a27_18_DepthwiseConv3d_cu_35e0c7b54cuda3std3__45__cpo6rbeginE,(_ZN49_INTERNAL_11011a27_18_DepthwiseConv3d_cu_35e0c7b54cuda3std6ranges3__45__cpo4nextE - _ZN49_INTERNAL_11011a27_18_DepthwiseConv3d_cu_35e0c7b54cuda3std3__45__cpo6rbeginE)
_ZN49_INTERNAL_11011a27_18_DepthwiseConv3d_cu_35e0c7b54cuda3std3__45__cpo6rbeginE:
	.zero		1
	.type		_ZN49_INTERNAL_11011a27_18_DepthwiseConv3d_cu_35e0c7b54cuda3std6ranges3__45__cpo4nextE,@object
	.size		_ZN49_INTERNAL_11011a27_18_DepthwiseConv3d_cu_35e0c7b54cuda3std6ranges3__45__cpo4nextE,(_ZN49_INTERNAL_11011a27_18_DepthwiseConv3d_cu_35e0c7b54cuda3std6ranges3__45__cpo4swapE - _ZN49_INTERNAL_11011a27_18_DepthwiseConv3d_cu_35e0c7b54cuda3std6ranges3__45__cpo4nextE)
_ZN49_INTERNAL_11011a27_18_DepthwiseConv3d_cu_35e0c7b54cuda3std6ranges3__45__cpo4nextE:
	.zero		1
	.type		_ZN49_INTERNAL_11011a27_18_DepthwiseConv3d_cu_35e0c7b54cuda3std6ranges3__45__cpo4swapE,@object
	.size		_ZN49_INTERNAL_11011a27_18_DepthwiseConv3d_cu_35e0c7b54cuda3std6ranges3__45__cpo4swapE,(_ZN49_INTERNAL_11011a27_18_DepthwiseConv3d_cu_35e0c7b54cuda3std3__420unreachable_sentinelE - _ZN49_INTERNAL_11011a27_18_DepthwiseConv3d_cu_35e0c7b54cuda3std6ranges3__45__cpo4swapE)
_ZN49_INTERNAL_11011a27_18_DepthwiseConv3d_cu_35e0c7b54cuda3std6ranges3__45__cpo4swapE:
	.zero		1
	.type		_ZN49_INTERNAL_11011a27_18_DepthwiseConv3d_cu_35e0c7b54cuda3std3__420unreachable_sentinelE,@object
	.size		_ZN49_INTERNAL_11011a27_18_DepthwiseConv3d_cu_35e0c7b54cuda3std3__420unreachable_sentinelE,(_ZN49_INTERNAL_11011a27_18_DepthwiseConv3d_cu_35e0c7b56thrust24THRUST_300001_SM_1030_NS6system6detail10sequential3seqE - _ZN49_INTERNAL_11011a27_18_DepthwiseConv3d_cu_35e0c7b54cuda3std3__420unreachable_sentinelE)
_ZN49_INTERNAL_11011a27_18_DepthwiseConv3d_cu_35e0c7b54cuda3std3__420unreachable_sentinelE:
	.zero		1
	.type		_ZN49_INTERNAL_11011a27_18_DepthwiseConv3d_cu_35e0c7b56thrust24THRUST_300001_SM_1030_NS6system6detail10sequential3seqE,@object
	.size		_ZN49_INTERNAL_11011a27_18_DepthwiseConv3d_cu_35e0c7b56thrust24THRUST_300001_SM_1030_NS6system6detail10sequential3seqE,(_ZN49_INTERNAL_11011a27_18_DepthwiseConv3d_cu_35e0c7b54cuda3std3__45__cpo4cendE - _ZN49_INTERNAL_11011a27_18_DepthwiseConv3d_cu_35e0c7b56thrust24THRUST_300001_SM_1030_NS6system6detail10sequential3seqE)
_ZN49_INTERNAL_11011a27_18_DepthwiseConv3d_cu_35e0c7b56thrust24THRUST_300001_SM_1030_NS6system6detail10sequential3seqE:
	.zero		1
	.type		_ZN49_INTERNAL_11011a27_18_DepthwiseConv3d_cu_35e0c7b54cuda3std3__45__cpo4cendE,@object
	.size		_ZN49_INTERNAL_11011a27_18_DepthwiseConv3d_cu_35e0c7b54cuda3std3__45__cpo4cendE,(_ZN49_INTERNAL_11011a27_18_DepthwiseConv3d_cu_35e0c7b54cuda3std6ranges3__45__cpo9iter_swapE - _ZN49_INTERNAL_11011a27_18_DepthwiseConv3d_cu_35e0c7b54cuda3std3__45__cpo4cendE)
_ZN49_INTERNAL_11011a27_18_DepthwiseConv3d_cu_35e0c7b54cuda3std3__45__cpo4cendE:
	.zero		1
	.type		_ZN49_INTERNAL_11011a27_18_DepthwiseConv3d_cu_35e0c7b54cuda3std6ranges3__45__cpo9iter_swapE,@object
	.size		_ZN49_INTERNAL_11011a27_18_DepthwiseConv3d_cu_35e0c7b54cuda3std6ranges3__45__cpo9iter_swapE,(_ZN49_INTERNAL_11011a27_18_DepthwiseConv3d_cu_35e0c7b54cuda3std3__45__cpo5crendE - _ZN49_INTERNAL_11011a27_18_DepthwiseConv3d_cu_35e0c7b54cuda3std6ranges3__45__cpo9iter_swapE)
_ZN49_INTERNAL_11011a27_18_DepthwiseConv3d_cu_35e0c7b54cuda3std6ranges3__45__cpo9iter_swapE:
	.zero		1
	.type		_ZN49_INTERNAL_11011a27_18_DepthwiseConv3d_cu_35e0c7b54cuda3std3__45__cpo5crendE,@object
	.size		_ZN49_INTERNAL_11011a27_18_DepthwiseConv3d_cu_35e0c7b54cuda3std3__45__cpo5crendE,(_ZN49_INTERNAL_11011a27_18_DepthwiseConv3d_cu_35e0c7b54cuda3std6ranges3__45__cpo5cdataE - _ZN49_INTERNAL_11011a27_18_DepthwiseConv3d_cu_35e0c7b54cuda3std3__45__cpo5crendE)
_ZN49_INTERNAL_11011a27_18_DepthwiseConv3d_cu_35e0c7b54cuda3std3__45__cpo5crendE:
	.zero		1
	.type		_ZN49_INTERNAL_11011a27_18_DepthwiseConv3d_cu_35e0c7b54cuda3std6ranges3__45__cpo5cdataE,@object
	.size		_ZN49_INTERNAL_11011a27_18_DepthwiseConv3d_cu_35e0c7b54cuda3std6ranges3__45__cpo5cdataE,(_ZN49_INTERNAL_11011a27_18_DepthwiseConv3d_cu_35e0c7b54cuda3std6ranges3__45__cpo3endE - _ZN49_INTERNAL_11011a27_18_DepthwiseConv3d_cu_35e0c7b54cuda3std6ranges3__45__cpo5cdataE)
_ZN49_INTERNAL_11011a27_18_DepthwiseConv3d_cu_35e0c7b54cuda3std6ranges3__45__cpo5cdataE:
	.zero		1
	.type		_ZN49_INTERNAL_11011a27_18_DepthwiseConv3d_cu_35e0c7b54cuda3std6ranges3__45__cpo3endE,@object
	.size		_ZN49_INTERNAL_11011a27_18_DepthwiseConv3d_cu_35e0c7b54cuda3std6ranges3__45__cpo3endE,(_ZN49_INTERNAL_11011a27_18_DepthwiseConv3d_cu_35e0c7b54cuda3std3__419piecewise_constructE - _ZN49_INTERNAL_11011a27_18_DepthwiseConv3d_cu_35e0c7b54cuda3std6ranges3__45__cpo3endE)
_ZN49_INTERNAL_11011a27_18_DepthwiseConv3d_cu_35e0c7b54cuda3std6ranges3__45__cpo3endE:
	.zero		1
	.type		_ZN49_INTERNAL_11011a27_18_DepthwiseConv3d_cu_35e0c7b54cuda3std3__419piecewise_constructE,@object
	.size		_ZN49_INTERNAL_11011a27_18_DepthwiseConv3d_cu_35e0c7b54cuda3std3__419piecewise_constructE,(_ZN49_INTERNAL_11011a27_18_DepthwiseConv3d_cu_35e0c7b54cuda3std6ranges3__45__cpo5ssizeE - _ZN49_INTERNAL_11011a27_18_DepthwiseConv3d_cu_35e0c7b54cuda3std3__419piecewise_constructE)
_ZN49_INTERNAL_11011a27_18_DepthwiseConv3d_cu_35e0c7b54cuda3std3__419piecewise_constructE:
	.zero		1
	.type		_ZN49_INTERNAL_11011a27_18_DepthwiseConv3d_cu_35e0c7b54cuda3std6ranges3__45__cpo5ssizeE,@object
	.size		_ZN49_INTERNAL_11011a27_18_DepthwiseConv3d_cu_35e0c7b54cuda3std6ranges3__45__cpo5ssizeE,(_ZN49_INTERNAL_11011a27_18_DepthwiseConv3d_cu_35e0c7b54cuda3std3__45__cpo3endE - _ZN49_INTERNAL_11011a27_18_DepthwiseConv3d_cu_35e0c7b54cuda3std6ranges3__45__cpo5ssizeE)
_ZN49_INTERNAL_11011a27_18_DepthwiseConv3d_cu_35e0c7b54cuda3std6ranges3__45__cpo5ssizeE:
	.zero		1
	.type		_ZN49_INTERNAL_11011a27_18_DepthwiseConv3d_cu_35e0c7b54cuda3std3__45__cpo3endE,@object
	.size		_ZN49_INTERNAL_11011a27_18_DepthwiseConv3d_cu_35e0c7b54cuda3std3__45__cpo3endE,(_ZN49_INTERNAL_11011a27_18_DepthwiseConv3d_cu_35e0c7b54cuda3std6ranges3__45__cpo4cendE - _ZN49_INTERNAL_11011a27_18_DepthwiseConv3d_cu_35e0c7b54cuda3std3__45__cpo3endE)
_ZN49_INTERNAL_11011a27_18_DepthwiseConv3d_cu_35e0c7b54cuda3std3__45__cpo3endE:
	.zero		1
	.type		_ZN49_INTERNAL_11011a27_18_DepthwiseConv3d_cu_35e0c7b54cuda3std6ranges3__45__cpo4cendE,@object
	.size		_ZN49_INTERNAL_11011a27_18_DepthwiseConv3d_cu_35e0c7b54cuda3std6ranges3__45__cpo4cendE,(_ZN49_INTERNAL_11011a27_18_DepthwiseConv3d_cu_35e0c7b54cuda3std3__45__cpo4rendE - _ZN49_INTERNAL_11011a27_18_DepthwiseConv3d_cu_35e0c7b54cuda3std6ranges3__45__cpo4cendE)
_ZN49_INTERNAL_11011a27_18_DepthwiseConv3d_cu_35e0c7b54cuda3std6ranges3__45__cpo4cendE:
	.zero		1
	.type		_ZN49_INTERNAL_11011a27_18_DepthwiseConv3d_cu_35e0c7b54cuda3std3__45__cpo4rendE,@object
	.size		_ZN49_INTERNAL_11011a27_18_DepthwiseConv3d_cu_35e0c7b54cuda3std3__45__cpo4rendE,(_ZN49_INTERNAL_11011a27_18_DepthwiseConv3d_cu_35e0c7b54cuda3std6ranges3__45__cpo4prevE - _ZN49_INTERNAL_11011a27_18_DepthwiseConv3d_cu_35e0c7b54cuda3std3__45__cpo4rendE)
_ZN49_INTERNAL_11011a27_18_DepthwiseConv3d_cu_35e0c7b54cuda3std3__45__cpo4rendE:
	.zero		1
	.type		_ZN49_INTERNAL_11011a27_18_DepthwiseConv3d_cu_35e0c7b54cuda3std6ranges3__45__cpo4prevE,@object
	.size		_ZN49_INTERNAL_11011a27_18_DepthwiseConv3d_cu_35e0c7b54cuda3std6ranges3__45__cpo4prevE,(_ZN49_INTERNAL_11011a27_18_DepthwiseConv3d_cu_35e0c7b54cuda3std6ranges3__45__cpo9iter_moveE - _ZN49_INTERNAL_11011a27_18_DepthwiseConv3d_cu_35e0c7b54cuda3std6ranges3__45__cpo4prevE)
_ZN49_INTERNAL_11011a27_18_DepthwiseConv3d_cu_35e0c7b54cuda3std6ranges3__45__cpo4prevE:
	.zero		1
	.type		_ZN49_INTERNAL_11011a27_18_DepthwiseConv3d_cu_35e0c7b54cuda3std6ranges3__45__cpo9iter_moveE,@object
	.size		_ZN49_INTERNAL_11011a27_18_DepthwiseConv3d_cu_35e0c7b54cuda3std6ranges3__45__cpo9iter_moveE,(.L_25 - _ZN49_INTERNAL_11011a27_18_DepthwiseConv3d_cu_35e0c7b54cuda3std6ranges3__45__cpo9iter_moveE)
_ZN49_INTERNAL_11011a27_18_DepthwiseConv3d_cu_35e0c7b54cuda3std6ranges3__45__cpo9iter_moveE:
	.zero		1
.L_25:


//--------------------- .nv.shared._ZN2at6native51_GLOBAL__N__11011a27_18_DepthwiseConv3d_cu_35e0c7b544conv_depthwise3d_cuda_backward_weight_kernelIN3c108BFloat16EfLi2ELi2EEEvNS_27GenericPackedTensorAccessorIKT_Lm5ENS_16DefaultPtrTraitsEiEES9_NS5_IS6_Lm5ES8_iEEiiiiiiiii --------------------------
	.section	.nv.shared._ZN2at6native51_GLOBAL__N__11011a27_18_DepthwiseConv3d_cu_35e0c7b544conv_depthwise3d_cuda_backward_weight_kernelIN3c108BFloat16EfLi2ELi2EEEvNS_27GenericPackedTensorAccessorIKT_Lm5ENS_16DefaultPtrTraitsEiEES9_NS5_IS6_Lm5ES8_iEEiiiiiiiii,"aw",@nobits
	.sectionflags	@""
	.align	16
	.zero		1024


//--------------------- .nv.shared._ZN2at6native51_GLOBAL__N__11011a27_18_DepthwiseConv3d_cu_35e0c7b544conv_depthwise3d_cuda_backward_weight_kernelIN3c108BFloat16EfLi1ELi1EEEvNS_27GenericPackedTensorAccessorIKT_Lm5ENS_16DefaultPtrTraitsEiEES9_NS5_IS6_Lm5ES8_iEEiiiiiiiii --------------------------
	.section	.nv.shared._ZN2at6native51_GLOBAL__N__11011a27_18_DepthwiseConv3d_cu_35e0c7b544conv_depthwise3d_cuda_backward_weight_kernelIN3c108BFloat16EfLi1ELi1EEEvNS_27GenericPackedTensorAccessorIKT_Lm5ENS_16DefaultPtrTraitsEiEES9_NS5_IS6_Lm5ES8_iEEiiiiiiiii,"aw",@nobits
	.sectionflags	@""
	.align	16
	.zero		1024


//--------------------- .nv.shared._ZN2at6native51_GLOBAL__N__11011a27_18_DepthwiseConv3d_cu_35e0c7b544conv_depthwise3d_cuda_backward_weight_kernelIN3c104HalfEfLin1ELin1EEEvNS_27GenericPackedTensorAccessorIKT_Lm5ENS_16DefaultPtrTraitsEiEES9_NS5_IS6_Lm5ES8_iEEiiiiiiiii --------------------------
	.section	.nv.shared._ZN2at6native51_GLOBAL__N__11011a27_18_DepthwiseConv3d_cu_35e0c7b544conv_depthwise3d_cuda_backward_weight_kernelIN3c104HalfEfLin1ELin1EEEvNS_27GenericPackedTensorAccessorIKT_Lm5ENS_16DefaultPtrTraitsEiEES9_NS5_IS6_Lm5ES8_iEEiiiiiiiii,"aw",@nobits
	.sectionflags	@""
	.align	16
	.zero		1024


//--------------------- .nv.shared._ZN2at6native51_GLOBAL__N__11011a27_18_DepthwiseConv3d_cu_35e0c7b544conv_depthwise3d_cuda_backward_weight_kernelIN3c104HalfEfLi2ELi2EEEvNS_27GenericPackedTensorAccessorIKT_Lm5ENS_16DefaultPtrTraitsEiEES9_NS5_IS6_Lm5ES8_iEEiiiiiiiii --------------------------
	.section	.nv.shared._ZN2at6native51_GLOBAL__N__11011a27_18_DepthwiseConv3d_cu_35e0c7b544conv_depthwise3d_cuda_backward_weight_kernelIN3c104HalfEfLi2ELi2EEEvNS_27GenericPackedTensorAccessorIKT_Lm5ENS_16DefaultPtrTraitsEiEES9_NS5_IS6_Lm5ES8_iEEiiiiiiiii,"aw",@nobits
	.sectionflags	@""
	.align	16
	.zero		1024


//--------------------- .nv.shared._ZN2at6native51_GLOBAL__N__11011a27_18_DepthwiseConv3d_cu_35e0c7b544conv_depthwise3d_cuda_backward_weight_kernelIN3c104HalfEfLi1ELi1EEEvNS_27GenericPackedTensorAccessorIKT_Lm5ENS_16DefaultPtrTraitsEiEES9_NS5_IS6_Lm5ES8_iEEiiiiiiiii --------------------------
	.section	.nv.shared._ZN2at6native51_GLOBAL__N__11011a27_18_DepthwiseConv3d_cu_35e0c7b544conv_depthwise3d_cuda_backward_weight_kernelIN3c104HalfEfLi1ELi1EEEvNS_27GenericPackedTensorAccessorIKT_Lm5ENS_16DefaultPtrTraitsEiEES9_NS5_IS6_Lm5ES8_iEEiiiiiiiii,"aw",@nobits
	.sectionflags	@""
	.align	16
	.zero		1024


//--------------------- .nv.shared._ZN2at6native51_GLOBAL__N__11011a27_18_DepthwiseConv3d_cu_35e0c7b544conv_depthwise3d_cuda_backward_weight_kernelIffLin1ELin1EEEvNS_27GenericPackedTensorAccessorIKT_Lm5ENS_16DefaultPtrTraitsEiEES7_NS3_IS4_Lm5ES6_iEEiiiiiiiii --------------------------
	.section	.nv.shared._ZN2at6native51_GLOBAL__N__11011a27_18_DepthwiseConv3d_cu_35e0c7b544conv_depthwise3d_cuda_backward_weight_kernelIffLin1ELin1EEEvNS_27GenericPackedTensorAccessorIKT_Lm5ENS_16DefaultPtrTraitsEiEES7_NS3_IS4_Lm5ES6_iEEiiiiiiiii,"aw",@nobits
	.sectionflags	@""
	.align	16
	.zero		1024


//--------------------- .nv.shared._ZN2at6native51_GLOBAL__N__11011a27_18_DepthwiseConv3d_cu_35e0c7b544conv_depthwise3d_cuda_backward_weight_kernelIffLi2ELi2EEEvNS_27GenericPackedTensorAccessorIKT_Lm5ENS_16DefaultPtrTraitsEiEES7_NS3_IS4_Lm5ES6_iEEiiiiiiiii --------------------------
	.section	.nv.shared._ZN2at6native51_GLOBAL__N__11011a27_18_DepthwiseConv3d_cu_35e0c7b544conv_depthwise3d_cuda_backward_weight_kernelIffLi2ELi2EEEvNS_27GenericPackedTensorAccessorIKT_Lm5ENS_16DefaultPtrTraitsEiEES7_NS3_IS4_Lm5ES6_iEEiiiiiiiii,"aw",@nobits
	.sectionflags	@""
	.align	16
	.zero		1024


//--------------------- .nv.shared._ZN2at6native51_GLOBAL__N__11011a27_18_DepthwiseConv3d_cu_35e0c7b544conv_depthwise3d_cuda_backward_weight_kernelIffLi1ELi1EEEvNS_27GenericPackedTensorAccessorIKT_Lm5ENS_16DefaultPtrTraitsEiEES7_NS3_IS4_Lm5ES6_iEEiiiiiiiii --------------------------
	.section	.nv.shared._ZN2at6native51_GLOBAL__N__11011a27_18_DepthwiseConv3d_cu_35e0c7b544conv_depthwise3d_cuda_backward_weight_kernelIffLi1ELi1EEEvNS_27GenericPackedTensorAccessorIKT_Lm5ENS_16DefaultPtrTraitsEiEES7_NS3_IS4_Lm5ES6_iEEiiiiiiiii,"aw",@nobits
	.sectionflags	@""
	.align	16
	.zero		1024


//--------------------- .nv.shared._ZN2at6native51_GLOBAL__N__11011a27_18_DepthwiseConv3d_cu_35e0c7b544conv_depthwise3d_cuda_backward_weight_kernelIddLin1ELin1EEEvNS_27GenericPackedTensorAccessorIKT_Lm5ENS_16DefaultPtrTraitsEiEES7_NS3_IS4_Lm5ES6_iEEiiiiiiiii --------------------------
	.section	.nv.shared._ZN2at6native51_GLOBAL__N__11011a27_18_DepthwiseConv3d_cu_35e0c7b544conv_depthwise3d_cuda_backward_weight_kernelIddLin1ELin1EEEvNS_27GenericPackedTensorAccessorIKT_Lm5ENS_16DefaultPtrTraitsEiEES7_NS3_IS4_Lm5ES6_iEEiiiiiiiii,"aw",@nobits
	.sectionflags	@""
	.align	16
	.zero		1024


//--------------------- .nv.shared._ZN2at6native51_GLOBAL__N__11011a27_18_DepthwiseConv3d_cu_35e0c7b544conv_depthwise3d_cuda_backward_weight_kernelIddLi2ELi2EEEvNS_27GenericPackedTensorAccessorIKT_Lm5ENS_16DefaultPtrTraitsEiEES7_NS3_IS4_Lm5ES6_iEEiiiiiiiii --------------------------
	.section	.nv.shared._ZN2at6native51_GLOBAL__N__11011a27_18_DepthwiseConv3d_cu_35e0c7b544conv_depthwise3d_cuda_backward_weight_kernelIddLi2ELi2EEEvNS_27GenericPackedTensorAccessorIKT_Lm5ENS_16DefaultPtrTraitsEiEES7_NS3_IS4_Lm5ES6_iEEiiiiiiiii,"aw",@nobits
	.sectionflags	@""
	.align	16
	.zero		1024


//--------------------- .nv.shared._ZN2at6native51_GLOBAL__N__11011a27_18_DepthwiseConv3d_cu_35e0c7b544conv_depthwise3d_cuda_backward_weight_kernelIddLi1ELi1EEEvNS_27GenericPackedTensorAccessorIKT_Lm5ENS_16DefaultPtrTraitsEiEES7_NS3_IS4_Lm5ES6_iEEiiiiiiiii --------------------------
	.section	.nv.shared._ZN2at6native51_GLOBAL__N__11011a27_18_DepthwiseConv3d_cu_35e0c7b544conv_depthwise3d_cuda_backward_weight_kernelIddLi1ELi1EEEvNS_27GenericPackedTensorAccessorIKT_Lm5ENS_16DefaultPtrTraitsEiEES7_NS3_IS4_Lm5ES6_iEEiiiiiiiii,"aw",@nobits
	.sectionflags	@""
	.align	16
	.zero		1024


//--------------------- .nv.shared._ZN2at6native51_GLOBAL__N__11011a27_18_DepthwiseConv3d_cu_35e0c7b543conv_depthwise3d_cuda_backward_input_kernelIN3c108BFloat16EfLin1ELin1ELin1ELin1ELin1ELin1ELin1ELin1ELin1EEEvNS_27GenericPackedTensorAccessorIKT_Lm5ENS_16DefaultPtrTraitsEiEENS5_IS6_Lm5ES8_iEES9_iiiiiiiii --------------------------
	.section	.nv.shared._ZN2at6native51_GLOBAL__N__11011a27_18_DepthwiseConv3d_cu_35e0c7b543conv_depthwise3d_cuda_backward_input_kernelIN3c108BFloat16EfLin1ELin1ELin1ELin1ELin1ELin1ELin1ELin1ELin1EEEvNS_27GenericPackedTensorAccessorIKT_Lm5ENS_16DefaultPtrTraitsEiEENS5_IS6_Lm5ES8_iEES9_iiiiiiiii,"aw",@nobits
	.sectionflags	@""
	.align	16
	.zero		1024


//--------------------- .nv.shared._ZN2at6native51_GLOBAL__N__11011a27_18_DepthwiseConv3d_cu_35e0c7b543conv_depthwise3d_cuda_backward_input_kernelIN3c108BFloat16EfLi3ELi3ELi3ELin1ELin1ELin1ELin1ELin1ELin1EEEvNS_27GenericPackedTensorAccessorIKT_Lm5ENS_16DefaultPtrTraitsEiEENS5_IS6_Lm5ES8_iEES9_iiiiiiiii --------------------------
	.section	.nv.shared._ZN2at6native51_GLOBAL__N__11011a27_18_DepthwiseConv3d_cu_35e0c7b543conv_depthwise3d_cuda_backward_input_kernelIN3c108BFloat16EfLi3ELi3ELi3ELin1ELin1ELin1ELin1ELin1ELin1EEEvNS_27GenericPackedTensorAccessorIKT_Lm5ENS_16DefaultPtrTraitsEiEENS5_IS6_Lm5ES8_iEES9_iiiiiiiii,"aw",@nobits
	.sectionflags	@""
	.align	16
	.zero		1024


//--------------------- .nv.shared._ZN2at6native51_GLOBAL__N__11011a27_18_DepthwiseConv3d_cu_35e0c7b543conv_depthwise3d_cuda_backward_input_kernelIN3c108BFloat16EfLi3ELi3ELi3ELin1ELin1ELin1ELi1ELi1ELi1EEEvNS_27GenericPackedTensorAccessorIKT_Lm5ENS_16DefaultPtrTraitsEiEENS5_IS6_Lm5ES8_iEES9_iiiiiiiii --------------------------
	.section	.nv.shared._ZN2at6native51_GLOBAL__N__11011a27_18_DepthwiseConv3d_cu_35e0c7b543conv_depthwise3d_cuda_backward_input_kernelIN3c108BFloat16EfLi3ELi3ELi3ELin1ELin1ELin1ELi1ELi1ELi1EEEvNS_27GenericPackedTensorAccessorIKT_Lm5ENS_16DefaultPtrTraitsEiEENS5_IS6_Lm5ES8_iEES9_iiiiiiiii,"aw",@nobits
	.sectionflags	@""
	.align	16
	.zero		1024


//--------------------- .nv.shared._ZN2at6native51_GLOBAL__N__11011a27_18_DepthwiseConv3d_cu_35e0c7b543conv_depthwise3d_cuda_backward_input_kernelIN3c108BFloat16EfLi3ELi3ELi3ELi1ELi1ELi1ELin1ELin1ELin1EEEvNS_27GenericPackedTensorAccessorIKT_Lm5ENS_16DefaultPtrTraitsEiEENS5_IS6_Lm5ES8_iEES9_iiiiiiiii --------------------------
	.section	.nv.shared._ZN2at6native51_GLOBAL__N__11011a27_18_DepthwiseConv3d_cu_35e0c7b543conv_depthwise3d_cuda_backward_input_kernelIN3c108BFloat16EfLi3ELi3ELi3ELi1ELi1ELi1ELin1ELin1ELin1EEEvNS_27GenericPackedTensorAccessorIKT_Lm5ENS_16DefaultPtrTraitsEiEENS5_IS6_Lm5ES8_iEES9_iiiiiiiii,"aw",@nobits
	.sectionflags	@""
	.align	16
	.zero		1024


//--------------------- .nv.shared._ZN2at6native51_GLOBAL__N__11011a27_18_DepthwiseConv3d_cu_35e0c7b543conv_depthwise3d_cuda_backward_input_kernelIN3c108BFloat16EfLi3ELi3ELi3ELi1ELi1ELi1ELi1ELi1ELi1EEEvNS_27GenericPackedTensorAccessorIKT_Lm5ENS_16DefaultPtrTraitsEiEENS5_IS6_Lm5ES8_iEES9_iiiiiiiii --------------------------
	.section	.nv.shared._ZN2at6native51_GLOBAL__N__11011a27_18_DepthwiseConv3d_cu_35e0c7b543conv_depthwise3d_cuda_backward_input_kernelIN3c108BFloat16EfLi3ELi3ELi3ELi1ELi1ELi1ELi1ELi1ELi1EEEvNS_27GenericPackedTensorAccessorIKT_Lm5ENS_16DefaultPtrTraitsEiEENS5_IS6_Lm5ES8_iEES9_iiiiiiiii,"aw",@nobits
	.sectionflags	@""
	.align	16
	.zero		1024


//--------------------- .nv.shared._ZN2at6native51_GLOBAL__N__11011a27_18_DepthwiseConv3d_cu_35e0c7b543conv_depthwise3d_cuda_backward_input_kernelIN3c104HalfEfLin1ELin1ELin1ELin1ELin1ELin1ELin1ELin1ELin1EEEvNS_27GenericPackedTensorAccessorIKT_Lm5ENS_16DefaultPtrTraitsEiEENS5_IS6_Lm5ES8_iEES9_iiiiiiiii --------------------------
	.section	.nv.shared._ZN2at6native51_GLOBAL__N__11011a27_18_DepthwiseConv3d_cu_35e0c7b543conv_depthwise3d_cuda_backward_input_kernelIN3c104HalfEfLin1ELin1ELin1ELin1ELin1ELin1ELin1ELin1ELin1EEEvNS_27GenericPackedTensorAccessorIKT_Lm5ENS_16DefaultPtrTraitsEiEENS5_IS6_Lm5ES8_iEES9_iiiiiiiii,"aw",@nobits
	.sectionflags	@""
	.align	16
	.zero		1024


//--------------------- .nv.shared._ZN2at6native51_GLOBAL__N__11011a27_18_DepthwiseConv3d_cu_35e0c7b543conv_depthwise3d_cuda_backward_input_kernelIN3c104HalfEfLi3ELi3ELi3ELin1ELin1ELin1ELin1ELin1ELin1EEEvNS_27GenericPackedTensorAccessorIKT_Lm5ENS_16DefaultPtrTraitsEiEENS5_IS6_Lm5ES8_iEES9_iiiiiiiii --------------------------
	.section	.nv.shared._ZN2at6native51_GLOBAL__N__11011a27_18_DepthwiseConv3d_cu_35e0c7b543conv_depthwise3d_cuda_backward_input_kernelIN3c104HalfEfLi3ELi3ELi3ELin1ELin1ELin1ELin1ELin1ELin1EEEvNS_27GenericPackedTensorAccessorIKT_Lm5ENS_16DefaultPtrTraitsEiEENS5_IS6_Lm5ES8_iEES9_iiiiiiiii,"aw",@nobits
	.sectionflags	@""
	.align	16
	.zero		1024


//--------------------- .nv.shared._ZN2at6native51_GLOBAL__N__11011a27_18_DepthwiseConv3d_cu_35e0c7b543conv_depthwise3d_cuda_backward_input_kernelIN3c104HalfEfLi3ELi3ELi3ELin1ELin1ELin1ELi1ELi1ELi1EEEvNS_27GenericPackedTensorAccessorIKT_Lm5ENS_16DefaultPtrTraitsEiEENS5_IS6_Lm5ES8_iEES9_iiiiiiiii --------------------------
	.section	.nv.shared._ZN2at6native51_GLOBAL__N__11011a27_18_DepthwiseConv3d_cu_35e0c7b543conv_depthwise3d_cuda_backward_input_kernelIN3c104HalfEfLi3ELi3ELi3ELin1ELin1ELin1ELi1ELi1ELi1EEEvNS_27GenericPackedTensorAccessorIKT_Lm5ENS_16DefaultPtrTraitsEiEENS5_IS6_Lm5ES8_iEES9_iiiiiiiii,"aw",@nobits
	.sectionflags	@""
	.align	16
	.zero		1024


//--------------------- .nv.shared._ZN2at6native51_GLOBAL__N__11011a27_18_DepthwiseConv3d_cu_35e0c7b543conv_depthwise3d_cuda_backward_input_kernelIN3c104HalfEfLi3ELi3ELi3ELi1ELi1ELi1ELin1ELin1ELin1EEEvNS_27GenericPackedTensorAccessorIKT_Lm5ENS_16DefaultPtrTraitsEiEENS5_IS6_Lm5ES8_iEES9_iiiiiiiii --------------------------
	.section	.nv.shared._ZN2at6native51_GLOBAL__N__11011a27_18_DepthwiseConv3d_cu_35e0c7b543conv_depthwise3d_cuda_backward_input_kernelIN3c104HalfEfLi3ELi3ELi3ELi1ELi1ELi1ELin1ELin1ELin1EEEvNS_27GenericPackedTensorAccessorIKT_Lm5ENS_16DefaultPtrTraitsEiEENS5_IS6_Lm5ES8_iEES9_iiiiiiiii,"aw",@nobits
	.sectionflags	@""
	.align	16
	.zero		1024


//--------------------- .nv.shared._ZN2at6native51_GLOBAL__N__11011a27_18_DepthwiseConv3d_cu_35e0c7b543conv_depthwise3d_cuda_backward_input_kernelIN3c104HalfEfLi3ELi3ELi3ELi1ELi1ELi1ELi1ELi1ELi1EEEvNS_27GenericPackedTensorAccessorIKT_Lm5ENS_16DefaultPtrTraitsEiEENS5_IS6_Lm5ES8_iEES9_iiiiiiiii --------------------------
	.section	.nv.shared._ZN2at6native51_GLOBAL__N__11011a27_18_DepthwiseConv3d_cu_35e0c7b543conv_depthwise3d_cuda_backward_input_kernelIN3c104HalfEfLi3ELi3ELi3ELi1ELi1ELi1ELi1ELi1ELi1EEEvNS_27GenericPackedTensorAccessorIKT_Lm5ENS_16DefaultPtrTraitsEiEENS5_IS6_Lm5ES8_iEES9_iiiiiiiii,"aw",@nobits
	.sectionflags	@""
	.align	16
	.zero		1024


//--------------------- .nv.shared._ZN2at6native51_GLOBAL__N__11011a27_18_DepthwiseConv3d_cu_35e0c7b543conv_depthwise3d_cuda_backward_input_kernelIffLin1ELin1ELin1ELin1ELin1ELin1ELin1ELin1ELin1EEEvNS_27GenericPackedTensorAccessorIKT_Lm5ENS_16DefaultPtrTraitsEiEENS3_IS4_Lm5ES6_iEES7_iiiiiiiii --------------------------
	.section	.nv.shared._ZN2at6native51_GLOBAL__N__11011a27_18_DepthwiseConv3d_cu_35e0c7b543conv_depthwise3d_cuda_backward_input_kernelIffLin1ELin1ELin1ELin1ELin1ELin1ELin1ELin1ELin1EEEvNS_27GenericPackedTensorAccessorIKT_Lm5ENS_16DefaultPtrTraitsEiEENS3_IS4_Lm5ES6_iEES7_iiiiiiiii,"aw",@nobits
	.sectionflags	@""
	.align	16
	.zero		1024


//--------------------- .nv.shared._ZN2at6native51_GLOBAL__N__11011a27_18_DepthwiseConv3d_cu_35e0c7b543conv_depthwise3d_cuda_backward_input_kernelIffLi3ELi3ELi3ELin1ELin1ELin1ELin1ELin1ELin1EEEvNS_27GenericPackedTensorAccessorIKT_Lm5ENS_16DefaultPtrTraitsEiEENS3_IS4_Lm5ES6_iEES7_iiiiiiiii --------------------------
	.section	.nv.shared._ZN2at6native51_GLOBAL__N__11011a27_18_DepthwiseConv3d_cu_35e0c7b543conv_depthwise3d_cuda_backward_input_kernelIffLi3ELi3ELi3ELin1ELin1ELin1ELin1ELin1ELin1EEEvNS_27GenericPackedTensorAccessorIKT_Lm5ENS_16DefaultPtrTraitsEiEENS3_IS4_Lm5ES6_iEES7_iiiiiiiii,"aw",@nobits
	.sectionflags	@""
	.align	16
	.zero		1024


//--------------------- .nv.shared._ZN2at6native51_GLOBAL__N__11011a27_18_DepthwiseConv3d_cu_35e0c7b543conv_depthwise3d_cuda_backward_input_kernelIffLi3ELi3ELi3ELin1ELin1ELin1ELi1ELi1ELi1EEEvNS_27GenericPackedTensorAccessorIKT_Lm5ENS_16DefaultPtrTraitsEiEENS3_IS4_Lm5ES6_iEES7_iiiiiiiii --------------------------
	.section	.nv.shared._ZN2at6native51_GLOBAL__N__11011a27_18_DepthwiseConv3d_cu_35e0c7b543conv_depthwise3d_cuda_backward_input_kernelIffLi3ELi3ELi3ELin1ELin1ELin1ELi1ELi1ELi1EEEvNS_27GenericPackedTensorAccessorIKT_Lm5ENS_16DefaultPtrTraitsEiEENS3_IS4_Lm5ES6_iEES7_iiiiiiiii,"aw",@nobits
	.sectionflags	@""
	.align	16
	.zero		1024


//--------------------- .nv.shared._ZN2at6native51_GLOBAL__N__11011a27_18_DepthwiseConv3d_cu_35e0c7b543conv_depthwise3d_cuda_backward_input_kernelIffLi3ELi3ELi3ELi1ELi1ELi1ELin1ELin1ELin1EEEvNS_27GenericPackedTensorAccessorIKT_Lm5ENS_16DefaultPtrTraitsEiEENS3_IS4_Lm5ES6_iEES7_iiiiiiiii --------------------------
	.section	.nv.shared._ZN2at6native51_GLOBAL__N__11011a27_18_DepthwiseConv3d_cu_35e0c7b543conv_depthwise3d_cuda_backward_input_kernelIffLi3ELi3ELi3ELi1ELi1ELi1ELin1ELin1ELin1EEEvNS_27GenericPackedTensorAccessorIKT_Lm5ENS_16DefaultPtrTraitsEiEENS3_IS4_Lm5ES6_iEES7_iiiiiiiii,"aw",@nobits
	.sectionflags	@""
	.align	16
	.zero		1024


//--------------------- .nv.shared._ZN2at6native51_GLOBAL__N__11011a27_18_DepthwiseConv3d_cu_35e0c7b543conv_depthwise3d_cuda_backward_input_kernelIffLi3ELi3ELi3ELi1ELi1ELi1ELi1ELi1ELi1EEEvNS_27GenericPackedTensorAccessorIKT_Lm5ENS_16DefaultPtrTraitsEiEENS3_IS4_Lm5ES6_iEES7_iiiiiiiii --------------------------
	.section	.nv.shared._ZN2at6native51_GLOBAL__N__11011a27_18_DepthwiseConv3d_cu_35e0c7b543conv_depthwise3d_cuda_backward_input_kernelIffLi3ELi3ELi3ELi1ELi1ELi1ELi1ELi1ELi1EEEvNS_27GenericPackedTensorAccessorIKT_Lm5ENS_16DefaultPtrTraitsEiEENS3_IS4_Lm5ES6_iEES7_iiiiiiiii,"aw",@nobits
	.sectionflags	@""
	.align	16
	.zero		1024


//--------------------- .nv.shared._ZN2at6native51_GLOBAL__N__11011a27_18_DepthwiseConv3d_cu_35e0c7b543conv_depthwise3d_cuda_backward_input_kernelIddLin1ELin1ELin1ELin1ELin1ELin1ELin1ELin1ELin1EEEvNS_27GenericPackedTensorAccessorIKT_Lm5ENS_16DefaultPtrTraitsEiEENS3_IS4_Lm5ES6_iEES7_iiiiiiiii --------------------------
	.section	.nv.shared._ZN2at6native51_GLOBAL__N__11011a27_18_DepthwiseConv3d_cu_35e0c7b543conv_depthwise3d_cuda_backward_input_kernelIddLin1ELin1ELin1ELin1ELin1ELin1ELin1ELin1ELin1EEEvNS_27GenericPackedTensorAccessorIKT_Lm5ENS_16DefaultPtrTraitsEiEENS3_IS4_Lm5ES6_iEES7_iiiiiiiii,"aw",@nobits
	.sectionflags	@""
	.align	16
	.zero		1024


//--------------------- .nv.shared._ZN2at6native51_GLOBAL__N__11011a27_18_DepthwiseConv3d_cu_35e0c7b543conv_depthwise3d_cuda_backward_input_kernelIddLi3ELi3ELi3ELin1ELin1ELin1ELin1ELin1ELin1EEEvNS_27GenericPackedTensorAccessorIKT_Lm5ENS_16DefaultPtrTraitsEiEENS3_IS4_Lm5ES6_iEES7_iiiiiiiii --------------------------
	.section	.nv.shared._ZN2at6native51_GLOBAL__N__11011a27_18_DepthwiseConv3d_cu_35e0c7b543conv_depthwise3d_cuda_backward_input_kernelIddLi3ELi3ELi3ELin1ELin1ELin1ELin1ELin1ELin1EEEvNS_27GenericPackedTensorAccessorIKT_Lm5ENS_16DefaultPtrTraitsEiEENS3_IS4_Lm5ES6_iEES7_iiiiiiiii,"aw",@nobits
	.sectionflags	@""
	.align	16
	.zero		1024


//--------------------- .nv.shared._ZN2at6native51_GLOBAL__N__11011a27_18_DepthwiseConv3d_cu_35e0c7b543conv_depthwise3d_cuda_backward_input_kernelIddLi3ELi3ELi3ELin1ELin1ELin1ELi1ELi1ELi1EEEvNS_27GenericPackedTensorAccessorIKT_Lm5ENS_16DefaultPtrTraitsEiEENS3_IS4_Lm5ES6_iEES7_iiiiiiiii --------------------------
	.section	.nv.shared._ZN2at6native51_GLOBAL__N__11011a27_18_DepthwiseConv3d_cu_35e0c7b543conv_depthwise3d_cuda_backward_input_kernelIddLi3ELi3ELi3ELin1ELin1ELin1ELi1ELi1ELi1EEEvNS_27GenericPackedTensorAccessorIKT_Lm5ENS_16DefaultPtrTraitsEiEENS3_IS4_Lm5ES6_iEES7_iiiiiiiii,"aw",@nobits
	.sectionflags	@""
	.align	16
	.zero		1024


//--------------------- .nv.shared._ZN2at6native51_GLOBAL__N__11011a27_18_DepthwiseConv3d_cu_35e0c7b543conv_depthwise3d_cuda_backward_input_kernelIddLi3ELi3ELi3ELi1ELi1ELi1ELin1ELin1ELin1EEEvNS_27GenericPackedTensorAccessorIKT_Lm5ENS_16DefaultPtrTraitsEiEENS3_IS4_Lm5ES6_iEES7_iiiiiiiii --------------------------
	.section	.nv.shared._ZN2at6native51_GLOBAL__N__11011a27_18_DepthwiseConv3d_cu_35e0c7b543conv_depthwise3d_cuda_backward_input_kernelIddLi3ELi3ELi3ELi1ELi1ELi1ELin1ELin1ELin1EEEvNS_27GenericPackedTensorAccessorIKT_Lm5ENS_16DefaultPtrTraitsEiEENS3_IS4_Lm5ES6_iEES7_iiiiiiiii,"aw",@nobits
	.sectionflags	@""
	.align	16
	.zero		1024


//--------------------- .nv.shared._ZN2at6native51_GLOBAL__N__11011a27_18_DepthwiseConv3d_cu_35e0c7b543conv_depthwise3d_cuda_backward_input_kernelIddLi3ELi3ELi3ELi1ELi1ELi1ELi1ELi1ELi1EEEvNS_27GenericPackedTensorAccessorIKT_Lm5ENS_16DefaultPtrTraitsEiEENS3_IS4_Lm5ES6_iEES7_iiiiiiiii --------------------------
	.section	.nv.shared._ZN2at6native51_GLOBAL__N__11011a27_18_DepthwiseConv3d_cu_35e0c7b543conv_depthwise3d_cuda_backward_input_kernelIddLi3ELi3ELi3ELi1ELi1ELi1ELi1ELi1ELi1EEEvNS_27GenericPackedTensorAccessorIKT_Lm5ENS_16DefaultPtrTraitsEiEENS3_IS4_Lm5ES6_iEES7_iiiiiiiii,"aw",@nobits
	.sectionflags	@""
	.align	16
	.zero		1024


//--------------------- .nv.shared._ZN2at6native51_GLOBAL__N__11011a27_18_DepthwiseConv3d_cu_35e0c7b528conv_depthwise3d_cuda_kernelIN3c108BFloat16EfLin1ELin1ELin1ELin1ELin1ELin1EEEvNS_27GenericPackedTensorAccessorIKT_Lm5ENS_16DefaultPtrTraitsEiEENS5_IS6_Lm5ES8_iEES9_PS7_iiiiiiiii --------------------------
	.section	.nv.shared._ZN2at6native51_GLOBAL__N__11011a27_18_DepthwiseConv3d_cu_35e0c7b528conv_depthwise3d_cuda_kernelIN3c108BFloat16EfLin1ELin1ELin1ELin1ELin1ELin1EEEvNS_27GenericPackedTensorAccessorIKT_Lm5ENS_16DefaultPtrTraitsEiEENS5_IS6_Lm5ES8_iEES9_PS7_iiiiiiiii,"aw",@nobits
	.sectionflags	@""
	.align	16
	.zero		1024


//--------------------- .nv.shared._ZN2at6native51_GLOBAL__N__11011a27_18_DepthwiseConv3d_cu_35e0c7b528conv_depthwise3d_cuda_kernelIN3c108BFloat16EfLin1ELin1ELin1ELi1ELi1ELi1EEEvNS_27GenericPackedTensorAccessorIKT_Lm5ENS_16DefaultPtrTraitsEiEENS5_IS6_Lm5ES8_iEES9_PS7_iiiiiiiii --------------------------
	.section	.nv.shared._ZN2at6native51_GLOBAL__N__11011a27_18_DepthwiseConv3d_cu_35e0c7b528conv_depthwise3d_cuda_kernelIN3c108BFloat16EfLin1ELin1ELin1ELi1ELi1ELi1EEEvNS_27GenericPackedTensorAccessorIKT_Lm5ENS_16DefaultPtrTraitsEiEENS5_IS6_Lm5ES8_iEES9_PS7_iiiiiiiii,"aw",@nobits
	.sectionflags	@""
	.align	16
	.zero		1024


//--------------------- .nv.shared._ZN2at6native51_GLOBAL__N__11011a27_18_DepthwiseConv3d_cu_35e0c7b528conv_depthwise3d_cuda_kernelIN3c108BFloat16EfLi3ELi3ELi3ELi1ELi1ELi1EEEvNS_27GenericPackedTensorAccessorIKT_Lm5ENS_16DefaultPtrTraitsEiEENS5_IS6_Lm5ES8_iEES9_PS7_iiiiiiiii --------------------------
	.section	.nv.shared._ZN2at6native51_GLOBAL__N__11011a27_18_DepthwiseConv3d_cu_35e0c7b528conv_depthwise3d_cuda_kernelIN3c108BFloat16EfLi3ELi3ELi3ELi1ELi1ELi1EEEvNS_27GenericPackedTensorAccessorIKT_Lm5ENS_16DefaultPtrTraitsEiEENS5_IS6_Lm5ES8_iEES9_PS7_iiiiiiiii,"aw",@nobits
	.sectionflags	@""
	.align	16
	.zero		1024


//--------------------- .nv.shared._ZN2at6native51_GLOBAL__N__11011a27_18_DepthwiseConv3d_cu_35e0c7b528conv_depthwise3d_cuda_kernelIN3c104HalfEfLin1ELin1ELin1ELin1ELin1ELin1EEEvNS_27GenericPackedTensorAccessorIKT_Lm5ENS_16DefaultPtrTraitsEiEENS5_IS6_Lm5ES8_iEES9_PS7_iiiiiiiii --------------------------
	.section	.nv.shared._ZN2at6native51_GLOBAL__N__11011a27_18_DepthwiseConv3d_cu_35e0c7b528conv_depthwise3d_cuda_kernelIN3c104HalfEfLin1ELin1ELin1ELin1ELin1ELin1EEEvNS_27GenericPackedTensorAccessorIKT_Lm5ENS_16DefaultPtrTraitsEiEENS5_IS6_Lm5ES8_iEES9_PS7_iiiiiiiii,"aw",@nobits
	.sectionflags	@""
	.align	16
	.zero		1024


//--------------------- .nv.shared._ZN2at6native51_GLOBAL__N__11011a27_18_DepthwiseConv3d_cu_35e0c7b528conv_depthwise3d_cuda_kernelIN3c104HalfEfLin1ELin1ELin1ELi1ELi1ELi1EEEvNS_27GenericPackedTensorAccessorIKT_Lm5ENS_16DefaultPtrTraitsEiEENS5_IS6_Lm5ES8_iEES9_PS7_iiiiiiiii --------------------------
	.section	.nv.shared._ZN2at6native51_GLOBAL__N__11011a27_18_DepthwiseConv3d_cu_35e0c7b528conv_depthwise3d_cuda_kernelIN3c104HalfEfLin1ELin1ELin1ELi1ELi1ELi1EEEvNS_27GenericPackedTensorAccessorIKT_Lm5ENS_16DefaultPtrTraitsEiEENS5_IS6_Lm5ES8_iEES9_PS7_iiiiiiiii,"aw",@nobits
	.sectionflags	@""
	.align	16
	.zero		1024


//--------------------- .nv.shared._ZN2at6native51_GLOBAL__N__11011a27_18_DepthwiseConv3d_cu_35e0c7b528conv_depthwise3d_cuda_kernelIN3c104HalfEfLi3ELi3ELi3ELi1ELi1ELi1EEEvNS_27GenericPackedTensorAccessorIKT_Lm5ENS_16DefaultPtrTraitsEiEENS5_IS6_Lm5ES8_iEES9_PS7_iiiiiiiii --------------------------
	.section	.nv.shared._ZN2at6native51_GLOBAL__N__11011a27_18_DepthwiseConv3d_cu_35e0c7b528conv_depthwise3d_cuda_kernelIN3c104HalfEfLi3ELi3ELi3ELi1ELi1ELi1EEEvNS_27GenericPackedTensorAccessorIKT_Lm5ENS_16DefaultPtrTraitsEiEENS5_IS6_Lm5ES8_iEES9_PS7_iiiiiiiii,"aw",@nobits
	.sectionflags	@""
	.align	16
	.zero		1024


//--------------------- .nv.shared._ZN2at6native51_GLOBAL__N__11011a27_18_DepthwiseConv3d_cu_35e0c7b528conv_depthwise3d_cuda_kernelIffLin1ELin1ELin1ELin1ELin1ELin1EEEvNS_27GenericPackedTensorAccessorIKT_Lm5ENS_16DefaultPtrTraitsEiEENS3_IS4_Lm5ES6_iEES7_PS5_iiiiiiiii --------------------------
	.section	.nv.shared._ZN2at6native51_GLOBAL__N__11011a27_18_DepthwiseConv3d_cu_35e0c7b528conv_depthwise3d_cuda_kernelIffLin1ELin1ELin1ELin1ELin1ELin1EEEvNS_27GenericPackedTensorAccessorIKT_Lm5ENS_16DefaultPtrTraitsEiEENS3_IS4_Lm5ES6_iEES7_PS5_iiiiiiiii,"aw",@nobits
	.sectionflags	@""
	.align	16
	.zero		1024


//--------------------- .nv.shared._ZN2at6native51_GLOBAL__N__11011a27_18_DepthwiseConv3d_cu_35e0c7b528conv_depthwise3d_cuda_kernelIffLin1ELin1ELin1ELi1ELi1ELi1EEEvNS_27GenericPackedTensorAccessorIKT_Lm5ENS_16DefaultPtrTraitsEiEENS3_IS4_Lm5ES6_iEES7_PS5_iiiiiiiii --------------------------
	.section	.nv.shared._ZN2at6native51_GLOBAL__N__11011a27_18_DepthwiseConv3d_cu_35e0c7b528conv_depthwise3d_cuda_kernelIffLin1ELin1ELin1ELi1ELi1ELi1EEEvNS_27GenericPackedTensorAccessorIKT_Lm5ENS_16DefaultPtrTraitsEiEENS3_IS4_Lm5ES6_iEES7_PS5_iiiiiiiii,"aw",@nobits
	.sectionflags	@""
	.align	16
	.zero		1024


//--------------------- .nv.shared._ZN2at6native51_GLOBAL__N__11011a27_18_DepthwiseConv3d_cu_35e0c7b528conv_depthwise3d_cuda_kernelIffLi3ELi3ELi3ELi1ELi1ELi1EEEvNS_27GenericPackedTensorAccessorIKT_Lm5ENS_16DefaultPtrTraitsEiEENS3_IS4_Lm5ES6_iEES7_PS5_iiiiiiiii --------------------------
	.section	.nv.shared._ZN2at6native51_GLOBAL__N__11011a27_18_DepthwiseConv3d_cu_35e0c7b528conv_depthwise3d_cuda_kernelIffLi3ELi3ELi3ELi1ELi1ELi1EEEvNS_27GenericPackedTensorAccessorIKT_Lm5ENS_16DefaultPtrTraitsEiEENS3_IS4_Lm5ES6_iEES7_PS5_iiiiiiiii,"aw",@nobits
	.sectionflags	@""
	.align	16
	.zero		1024


//--------------------- .nv.shared._ZN2at6native51_GLOBAL__N__11011a27_18_DepthwiseConv3d_cu_35e0c7b528conv_depthwise3d_cuda_kernelIddLin1ELin1ELin1ELin1ELin1ELin1EEEvNS_27GenericPackedTensorAccessorIKT_Lm5ENS_16DefaultPtrTraitsEiEENS3_IS4_Lm5ES6_iEES7_PS5_iiiiiiiii --------------------------
	.section	.nv.shared._ZN2at6native51_GLOBAL__N__11011a27_18_DepthwiseConv3d_cu_35e0c7b528conv_depthwise3d_cuda_kernelIddLin1ELin1ELin1ELin1ELin1ELin1EEEvNS_27GenericPackedTensorAccessorIKT_Lm5ENS_16DefaultPtrTraitsEiEENS3_IS4_Lm5ES6_iEES7_PS5_iiiiiiiii,"aw",@nobits
	.sectionflags	@""
	.align	16
	.zero		1024


//--------------------- .nv.shared._ZN2at6native51_GLOBAL__N__11011a27_18_DepthwiseConv3d_cu_35e0c7b528conv_depthwise3d_cuda_kernelIddLin1ELin1ELin1ELi1ELi1ELi1EEEvNS_27GenericPackedTensorAccessorIKT_Lm5ENS_16DefaultPtrTraitsEiEENS3_IS4_Lm5ES6_iEES7_PS5_iiiiiiiii --------------------------
	.section	.nv.shared._ZN2at6native51_GLOBAL__N__11011a27_18_DepthwiseConv3d_cu_35e0c7b528conv_depthwise3d_cuda_kernelIddLin1ELin1ELin1ELi1ELi1ELi1EEEvNS_27GenericPackedTensorAccessorIKT_Lm5ENS_16DefaultPtrTraitsEiEENS3_IS4_Lm5ES6_iEES7_PS5_iiiiiiiii,"aw",@nobits
	.sectionflags	@""
	.align	16
	.zero		1024


//--------------------- .nv.shared._ZN2at6native51_GLOBAL__N__11011a27_18_DepthwiseConv3d_cu_35e0c7b528conv_depthwise3d_cuda_kernelIddLi3ELi3ELi3ELi1ELi1ELi1EEEvNS_27GenericPackedTensorAccessorIKT_Lm5ENS_16DefaultPtrTraitsEiEENS3_IS4_Lm5ES6_iEES7_PS5_iiiiiiiii --------------------------
	.section	.nv.shared._ZN2at6native51_GLOBAL__N__11011a27_18_DepthwiseConv3d_cu_35e0c7b528conv_depthwise3d_cuda_kernelIddLi3ELi3ELi3ELi1ELi1ELi1EEEvNS_27GenericPackedTensorAccessorIKT_Lm5ENS_16DefaultPtrTraitsEiEENS3_IS4_Lm5ES6_iEES7_PS5_iiiiiiiii,"aw",@nobits
	.sectionflags	@""
	.align	16
	.zero		1024


//--------------------- .nv.constant0._ZN2at6native51_GLOBAL__N__11011a27_18_DepthwiseConv3d_cu_35e0c7b544conv_depthwise3d_cuda_backward_weight_kernelIN3c108BFloat16EfLin1ELin1EEEvNS_27GenericPackedTensorAccessorIKT_Lm5ENS_16DefaultPtrTraitsEiEES9_NS5_IS6_Lm5ES8_iEEiiiiiiiii --------------------------
	.section	.nv.constant0._ZN2at6native51_GLOBAL__N__11011a27_18_DepthwiseConv3d_cu_35e0c7b544conv_depthwise3d_cuda_backward_weight_kernelIN3c108BFloat16EfLin1ELin1EEEvNS_27GenericPackedTensorAccessorIKT_Lm5ENS_16DefaultPtrTraitsEiEES9_NS5_IS6_Lm5ES8_iEEiiiiiiiii,"a",@progbits
	.sectionflags	@""
	.align	4
.nv.constant0._ZN2at6native51_GLOBAL__N__11011a27_18_DepthwiseConv3d_cu_35e0c7b544conv_depthwise3d_cuda_backward_weight_kernelIN3c108BFloat16EfLin1ELin1EEEvNS_27GenericPackedTensorAccessorIKT_Lm5ENS_16DefaultPtrTraitsEiEES9_NS5_IS6_Lm5ES8_iEEiiiiiiiii:
	.zero		1076


//--------------------- .nv.constant0._ZN2at6native51_GLOBAL__N__11011a27_18_DepthwiseConv3d_cu_35e0c7b544conv_depthwise3d_cuda_backward_weight_kernelIN3c108BFloat16EfLi2ELi2EEEvNS_27GenericPackedTensorAccessorIKT_Lm5ENS_16DefaultPtrTraitsEiEES9_NS5_IS6_Lm5ES8_iEEiiiiiiiii --------------------------
	.section	.nv.constant0._ZN2at6native51_GLOBAL__N__11011a27_18_DepthwiseConv3d_cu_35e0c7b544conv_depthwise3d_cuda_backward_weight_kernelIN3c108BFloat16EfLi2ELi2EEEvNS_27GenericPackedTensorAccessorIKT_Lm5ENS_16DefaultPtrTraitsEiEES9_NS5_IS6_Lm5ES8_iEEiiiiiiiii,"a",@progbits
	.sectionflags	@""
	.align	4
.nv.constant0._ZN2at6native51_GLOBAL__N__11011a27_18_DepthwiseConv3d_cu_35e0c7b544conv_depthwise3d_cuda_backward_weight_kernelIN3c108BFloat16EfLi2ELi2EEEvNS_27GenericPackedTensorAccessorIKT_Lm5ENS_16DefaultPtrTraitsEiEES9_NS5_IS6_Lm5ES8_iEEiiiiiiiii:
	.zero		1076


//--------------------- .nv.constant0._ZN2at6native51_GLOBAL__N__11011a27_18_DepthwiseConv3d_cu_35e0c7b544conv_depthwise3d_cuda_backward_weight_kernelIN3c108BFloat16EfLi1ELi1EEEvNS_27GenericPackedTensorAccessorIKT_Lm5ENS_16DefaultPtrTraitsEiEES9_NS5_IS6_Lm5ES8_iEEiiiiiiiii --------------------------
	.section	.nv.constant0._ZN2at6native51_GLOBAL__N__11011a27_18_DepthwiseConv3d_cu_35e0c7b544conv_depthwise3d_cuda_backward_weight_kernelIN3c108BFloat16EfLi1ELi1EEEvNS_27GenericPackedTensorAccessorIKT_Lm5ENS_16DefaultPtrTraitsEiEES9_NS5_IS6_Lm5ES8_iEEiiiiiiiii,"a",@progbits
	.sectionflags	@""
	.align	4
.nv.constant0._ZN2at6native51_GLOBAL__N__11011a27_18_DepthwiseConv3d_cu_35e0c7b544conv_depthwise3d_cuda_backward_weight_kernelIN3c108BFloat16EfLi1ELi1EEEvNS_27GenericPackedTensorAccessorIKT_Lm5ENS_16DefaultPtrTraitsEiEES9_NS5_IS6_Lm5ES8_iEEiiiiiiiii:
	.zero		1076


//--------------------- .nv.constant0._ZN2at6native51_GLOBAL__N__11011a27_18_DepthwiseConv3d_cu_35e0c7b544conv_depthwise3d_cuda_backward_weight_kernelIN3c104HalfEfLin1ELin1EEEvNS_27GenericPackedTensorAccessorIKT_Lm5ENS_16DefaultPtrTraitsEiEES9_NS5_IS6_Lm5ES8_iEEiiiiiiiii --------------------------
	.section	.nv.constant0._ZN2at6native51_GLOBAL__N__11011a27_18_DepthwiseConv3d_cu_35e0c7b544conv_depthwise3d_cuda_backward_weight_kernelIN3c104HalfEfLin1ELin1EEEvNS_27GenericPackedTensorAccessorIKT_Lm5ENS_16DefaultPtrTraitsEiEES9_NS5_IS6_Lm5ES8_iEEiiiiiiiii,"a",@progbits
	.sectionflags	@""
	.align	4
.nv.constant0._ZN2at6native51_GLOBAL__N__11011a27_18_DepthwiseConv3d_cu_35e0c7b544conv_depthwise3d_cuda_backward_weight_kernelIN3c104HalfEfLin1ELin1EEEvNS_27GenericPackedTensorAccessorIKT_Lm5ENS_16DefaultPtrTraitsEiEES9_NS5_IS6_Lm5ES8_iEEiiiiiiiii:
	.zero		1076


//--------------------- .nv.constant0._ZN2at6native51_GLOBAL__N__11011a27_18_DepthwiseConv3d_cu_35e0c7b544conv_depthwise3d_cuda_backward_weight_kernelIN3c104HalfEfLi2ELi2EEEvNS_27GenericPackedTensorAccessorIKT_Lm5ENS_16DefaultPtrTraitsEiEES9_NS5_IS6_Lm5ES8_iEEiiiiiiiii --------------------------
	.section	.nv.constant0._ZN2at6native51_GLOBAL__N__11011a27_18_DepthwiseConv3d_cu_35e0c7b544conv_depthwise3d_cuda_backward_weight_kernelIN3c104HalfEfLi2ELi2EEEvNS_27GenericPackedTensorAccessorIKT_Lm5ENS_16DefaultPtrTraitsEiEES9_NS5_IS6_Lm5ES8_iEEiiiiiiiii,"a",@progbits
	.sectionflags	@""
	.align	4
.nv.constant0._ZN2at6native51_GLOBAL__N__11011a27_18_DepthwiseConv3d_cu_35e0c7b544conv_depthwise3d_cuda_backward_weight_kernelIN3c104HalfEfLi2ELi2EEEvNS_27GenericPackedTensorAccessorIKT_Lm5ENS_16DefaultPtrTraitsEiEES9_NS5_IS6_Lm5ES8_iEEiiiiiiiii:
	.zero		1076


//--------------------- .nv.constant0._ZN2at6native51_GLOBAL__N__11011a27_18_DepthwiseConv3d_cu_35e0c7b544conv_depthwise3d_cuda_backward_weight_kernelIN3c104HalfEfLi1ELi1EEEvNS_27GenericPackedTensorAccessorIKT_Lm5ENS_16DefaultPtrTraitsEiEES9_NS5_IS6_Lm5ES8_iEEiiiiiiiii --------------------------
	.section	.nv.constant0._ZN2at6native51_GLOBAL__N__11011a27_18_DepthwiseConv3d_cu_35e0c7b544conv_depthwise3d_cuda_backward_weight_kernelIN3c104HalfEfLi1ELi1EEEvNS_27GenericPackedTensorAccessorIKT_Lm5ENS_16DefaultPtrTraitsEiEES9_NS5_IS6_Lm5ES8_iEEiiiiiiiii,"a",@progbits
	.sectionflags	@""
	.align	4
.nv.constant0._ZN2at6native51_GLOBAL__N__11011a27_18_DepthwiseConv3d_cu_35e0c7b544conv_depthwise3d_cuda_backward_weight_kernelIN3c104HalfEfLi1ELi1EEEvNS_27GenericPackedTensorAccessorIKT_Lm5ENS_16DefaultPtrTraitsEiEES9_NS5_IS6_Lm5ES8_iEEiiiiiiiii:
	.zero		1076


//--------------------- .nv.constant0._ZN2at6native51_GLOBAL__N__11011a27_18_DepthwiseConv3d_cu_35e0c7b544conv_depthwise3d_cuda_backward_weight_kernelIffLin1ELin1EEEvNS_27GenericPackedTensorAccessorIKT_Lm5ENS_16DefaultPtrTraitsEiEES7_NS3_IS4_Lm5ES6_iEEiiiiiiiii --------------------------
	.section	.nv.constant0._ZN2at6native51_GLOBAL__N__11011a27_18_DepthwiseConv3d_cu_35e0c7b544conv_depthwise3d_cuda_backward_weight_kernelIffLin1ELin1EEEvNS_27GenericPackedTensorAccessorIKT_Lm5ENS_16DefaultPtrTraitsEiEES7_NS3_IS4_Lm5ES6_iEEiiiiiiiii,"a",@progbits
	.sectionflags	@""
	.align	4
.nv.constant0._ZN2at6native51_GLOBAL__N__11011a27_18_DepthwiseConv3d_cu_35e0c7b544conv_depthwise3d_cuda_backward_weight_kernelIffLin1ELin1EEEvNS_27GenericPackedTensorAccessorIKT_Lm5ENS_16DefaultPtrTraitsEiEES7_NS3_IS4_Lm5ES6_iEEiiiiiiiii:
	.zero		1076


//--------------------- .nv.constant0._ZN2at6native51_GLOBAL__N__11011a27_18_DepthwiseConv3d_cu_35e0c7b544conv_depthwise3d_cuda_backward_weight_kernelIffLi2ELi2EEEvNS_27GenericPackedTensorAccessorIKT_Lm5ENS_16DefaultPtrTraitsEiEES7_NS3_IS4_Lm5ES6_iEEiiiiiiiii --------------------------
	.section	.nv.constant0._ZN2at6native51_GLOBAL__N__11011a27_18_DepthwiseConv3d_cu_35e0c7b544conv_depthwise3d_cuda_backward_weight_kernelIffLi2ELi2EEEvNS_27GenericPackedTensorAccessorIKT_Lm5ENS_16DefaultPtrTraitsEiEES7_NS3_IS4_Lm5ES6_iEEiiiiiiiii,"a",@progbits
	.sectionflags	@""
	.align	4
.nv.constant0._ZN2at6native51_GLOBAL__N__11011a27_18_DepthwiseConv3d_cu_35e0c7b544conv_depthwise3d_cuda_backward_weight_kernelIffLi2ELi2EEEvNS_27GenericPackedTensorAccessorIKT_Lm5ENS_16DefaultPtrTraitsEiEES7_NS3_IS4_Lm5ES6_iEEiiiiiiiii:
	.zero		1076


//--------------------- .nv.constant0._ZN2at6native51_GLOBAL__N__11011a27_18_DepthwiseConv3d_cu_35e0c7b544conv_depthwise3d_cuda_backward_weight_kernelIffLi1ELi1EEEvNS_27GenericPackedTensorAccessorIKT_Lm5ENS_16DefaultPtrTraitsEiEES7_NS3_IS4_Lm5ES6_iEEiiiiiiiii --------------------------
	.section	.nv.constant0._ZN2at6native51_GLOBAL__N__11011a27_18_DepthwiseConv3d_cu_35e0c7b544conv_depthwise3d_cuda_backward_weight_kernelIffLi1ELi1EEEvNS_27GenericPackedTensorAccessorIKT_Lm5ENS_16DefaultPtrTraitsEiEES7_NS3_IS4_Lm5ES6_iEEiiiiiiiii,"a",@progbits
	.sectionflags	@""
	.align	4
.nv.constant0._ZN2at6native51_GLOBAL__N__11011a27_18_DepthwiseConv3d_cu_35e0c7b544conv_depthwise3d_cuda_backward_weight_kernelIffLi1ELi1EEEvNS_27GenericPackedTensorAccessorIKT_Lm5ENS_16DefaultPtrTraitsEiEES7_NS3_IS4_Lm5ES6_iEEiiiiiiiii:
	.zero		1076


//--------------------- .nv.constant0._ZN2at6native51_GLOBAL__N__11011a27_18_DepthwiseConv3d_cu_35e0c7b544conv_depthwise3d_cuda_backward_weight_kernelIddLin1ELin1EEEvNS_27GenericPackedTensorAccessorIKT_Lm5ENS_16DefaultPtrTraitsEiEES7_NS3_IS4_Lm5ES6_iEEiiiiiiiii --------------------------
	.section	.nv.constant0._ZN2at6native51_GLOBAL__N__11011a27_18_DepthwiseConv3d_cu_35e0c7b544conv_depthwise3d_cuda_backward_weight_kernelIddLin1ELin1EEEvNS_27GenericPackedTensorAccessorIKT_Lm5ENS_16DefaultPtrTraitsEiEES7_NS3_IS4_Lm5ES6_iEEiiiiiiiii,"a",@progbits
	.sectionflags	@""
	.align	4
.nv.constant0._ZN2at6native51_GLOBAL__N__11011a27_18_DepthwiseConv3d_cu_35e0c7b544conv_depthwise3d_cuda_backward_weight_kernelIddLin1ELin1EEEvNS_27GenericPackedTensorAccessorIKT_Lm5ENS_16DefaultPtrTraitsEiEES7_NS3_IS4_Lm5ES6_iEEiiiiiiiii:
	.zero		1076


//--------------------- .nv.constant0._ZN2at6native51_GLOBAL__N__11011a27_18_DepthwiseConv3d_cu_35e0c7b544conv_depthwise3d_cuda_backward_weight_kernelIddLi2ELi2EEEvNS_27GenericPackedTensorAccessorIKT_Lm5ENS_16DefaultPtrTraitsEiEES7_NS3_IS4_Lm5ES6_iEEiiiiiiiii --------------------------
	.section	.nv.constant0._ZN2at6native51_GLOBAL__N__11011a27_18_DepthwiseConv3d_cu_35e0c7b544conv_depthwise3d_cuda_backward_weight_kernelIddLi2ELi2EEEvNS_27GenericPackedTensorAccessorIKT_Lm5ENS_16DefaultPtrTraitsEiEES7_NS3_IS4_Lm5ES6_iEEiiiiiiiii,"a",@progbits
	.sectionflags	@""
	.align	4
.nv.constant0._ZN2at6native51_GLOBAL__N__11011a27_18_DepthwiseConv3d_cu_35e0c7b544conv_depthwise3d_cuda_backward_weight_kernelIddLi2ELi2EEEvNS_27GenericPackedTensorAccessorIKT_Lm5ENS_16DefaultPtrTraitsEiEES7_NS3_IS4_Lm5ES6_iEEiiiiiiiii:
	.zero		1076


//--------------------- .nv.constant0._ZN2at6native51_GLOBAL__N__11011a27_18_DepthwiseConv3d_cu_35e0c7b544conv_depthwise3d_cuda_backward_weight_kernelIddLi1ELi1EEEvNS_27GenericPackedTensorAccessorIKT_Lm5ENS_16DefaultPtrTraitsEiEES7_NS3_IS4_Lm5ES6_iEEiiiiiiiii --------------------------
	.section	.nv.constant0._ZN2at6native51_GLOBAL__N__11011a27_18_DepthwiseConv3d_cu_35e0c7b544conv_depthwise3d_cuda_backward_weight_kernelIddLi1ELi1EEEvNS_27GenericPackedTensorAccessorIKT_Lm5ENS_16DefaultPtrTraitsEiEES7_NS3_IS4_Lm5ES6_iEEiiiiiiiii,"a",@progbits
	.sectionflags	@""
	.align	4
.nv.constant0._ZN2at6native51_GLOBAL__N__11011a27_18_DepthwiseConv3d_cu_35e0c7b544conv_depthwise3d_cuda_backward_weight_kernelIddLi1ELi1EEEvNS_27GenericPackedTensorAccessorIKT_Lm5ENS_16DefaultPtrTraitsEiEES7_NS3_IS4_Lm5ES6_iEEiiiiiiiii:
	.zero		1076


//--------------------- .nv.constant0._ZN2at6native51_GLOBAL__N__11011a27_18_DepthwiseConv3d_cu_35e0c7b543conv_depthwise3d_cuda_backward_input_kernelIN3c108BFloat16EfLin1ELin1ELin1ELin1ELin1ELin1ELin1ELin1ELin1EEEvNS_27GenericPackedTensorAccessorIKT_Lm5ENS_16DefaultPtrTraitsEiEENS5_IS6_Lm5ES8_iEES9_iiiiiiiii --------------------------
	.section	.nv.constant0._ZN2at6native51_GLOBAL__N__11011a27_18_DepthwiseConv3d_cu_35e0c7b543conv_depthwise3d_cuda_backward_input_kernelIN3c108BFloat16EfLin1ELin1ELin1ELin1ELin1ELin1ELin1ELin1ELin1EEEvNS_27GenericPackedTensorAccessorIKT_Lm5ENS_16DefaultPtrTraitsEiEENS5_IS6_Lm5ES8_iEES9_iiiiiiiii,"a",@progbits
	.sectionflags	@""
	.align	4
.nv.constant0._ZN2at6native51_GLOBAL__N__11011a27_18_DepthwiseConv3d_cu_35e0c7b543conv_depthwise3d_cuda_backward_input_kernelIN3c108BFloat16EfLin1ELin1ELin1ELin1ELin1ELin1ELin1ELin1ELin1EEEvNS_27GenericPackedTensorAccessorIKT_Lm5ENS_16DefaultPtrTraitsEiEENS5_IS6_Lm5ES8_iEES9_iiiiiiiii:
	.zero		1076


//--------------------- .nv.constant0._ZN2at6native51_GLOBAL__N__11011a27_18_DepthwiseConv3d_cu_35e0c7b543conv_depthwise3d_cuda_backward_input_kernelIN3c108BFloat16EfLi3ELi3ELi3ELin1ELin1ELin1ELin1ELin1ELin1EEEvNS_27GenericPackedTensorAccessorIKT_Lm5ENS_16DefaultPtrTraitsEiEENS5_IS6_Lm5ES8_iEES9_iiiiiiiii --------------------------
	.section	.nv.constant0._ZN2at6native51_GLOBAL__N__11011a27_18_DepthwiseConv3d_cu_35e0c7b543conv_depthwise3d_cuda_backward_input_kernelIN3c108BFloat16EfLi3ELi3ELi3ELin1ELin1ELin1ELin1ELin1ELin1EEEvNS_27GenericPackedTensorAccessorIKT_Lm5ENS_16DefaultPtrTraitsEiEENS5_IS6_Lm5ES8_iEES9_iiiiiiiii,"a",@progbits
	.sectionflags	@""
	.align	4
.nv.constant0._ZN2at6native51_GLOBAL__N__11011a27_18_DepthwiseConv3d_cu_35e0c7b543conv_depthwise3d_cuda_backward_input_kernelIN3c108BFloat16EfLi3ELi3ELi3ELin1ELin1ELin1ELin1ELin1ELin1EEEvNS_27GenericPackedTensorAccessorIKT_Lm5ENS_16DefaultPtrTraitsEiEENS5_IS6_Lm5ES8_iEES9_iiiiiiiii:
	.zero		1076


//--------------------- .nv.constant0._ZN2at6native51_GLOBAL__N__11011a27_18_DepthwiseConv3d_cu_35e0c7b543conv_depthwise3d_cuda_backward_input_kernelIN3c108BFloat16EfLi3ELi3ELi3ELin1ELin1ELin1ELi1ELi1ELi1EEEvNS_27GenericPackedTensorAccessorIKT_Lm5ENS_16DefaultPtrTraitsEiEENS5_IS6_Lm5ES8_iEES9_iiiiiiiii --------------------------
	.section	.nv.constant0._ZN2at6native51_GLOBAL__N__11011a27_18_DepthwiseConv3d_cu_35e0c7b543conv_depthwise3d_cuda_backward_input_kernelIN3c108BFloat16EfLi3ELi3ELi3ELin1ELin1ELin1ELi1ELi1ELi1EEEvNS_27GenericPackedTensorAccessorIKT_Lm5ENS_16DefaultPtrTraitsEiEENS5_IS6_Lm5ES8_iEES9_iiiiiiiii,"a",@progbits
	.sectionflags	@""
	.align	4
.nv.constant0._ZN2at6native51_GLOBAL__N__11011a27_18_DepthwiseConv3d_cu_35e0c7b543conv_depthwise3d_cuda_backward_input_kernelIN3c108BFloat16EfLi3ELi3ELi3ELin1ELin1ELin1ELi1ELi1ELi1EEEvNS_27GenericPackedTensorAccessorIKT_Lm5ENS_16DefaultPtrTraitsEiEENS5_IS6_Lm5ES8_iEES9_iiiiiiiii:
	.zero		1076


//--------------------- .nv.constant0._ZN2at6native51_GLOBAL__N__11011a27_18_DepthwiseConv3d_cu_35e0c7b543conv_depthwise3d_cuda_backward_input_kernelIN3c108BFloat16EfLi3ELi3ELi3ELi1ELi1ELi1ELin1ELin1ELin1EEEvNS_27GenericPackedTensorAccessorIKT_Lm5ENS_16DefaultPtrTraitsEiEENS5_IS6_Lm5ES8_iEES9_iiiiiiiii --------------------------
	.section	.nv.constant0._ZN2at6native51_GLOBAL__N__11011a27_18_DepthwiseConv3d_cu_35e0c7b543conv_depthwise3d_cuda_backward_input_kernelIN3c108BFloat16EfLi3ELi3ELi3ELi1ELi1ELi1ELin1ELin1ELin1EEEvNS_27GenericPackedTensorAccessorIKT_Lm5ENS_16DefaultPtrTraitsEiEENS5_IS6_Lm5ES8_iEES9_iiiiiiiii,"a",@progbits
	.sectionflags	@""
	.align	4
.nv.constant0._ZN2at6native51_GLOBAL__N__11011a27_18_DepthwiseConv3d_cu_35e0c7b543conv_depthwise3d_cuda_backward_input_kernelIN3c108BFloat16EfLi3ELi3ELi3ELi1ELi1ELi1ELin1ELin1ELin1EEEvNS_27GenericPackedTensorAccessorIKT_Lm5ENS_16DefaultPtrTraitsEiEENS5_IS6_Lm5ES8_iEES9_iiiiiiiii:
	.zero		1076


//--------------------- .nv.constant0._ZN2at6native51_GLOBAL__N__11011a27_18_DepthwiseConv3d_cu_35e0c7b543conv_depthwise3d_cuda_backward_input_kernelIN3c108BFloat16EfLi3ELi3ELi3ELi1ELi1ELi1ELi1ELi1ELi1EEEvNS_27GenericPackedTensorAccessorIKT_Lm5ENS_16DefaultPtrTraitsEiEENS5_IS6_Lm5ES8_iEES9_iiiiiiiii --------------------------
	.section	.nv.constant0._ZN2at6native51_GLOBAL__N__11011a27_18_DepthwiseConv3d_cu_35e0c7b543conv_depthwise3d_cuda_backward_input_kernelIN3c108BFloat16EfLi3ELi3ELi3ELi1ELi1ELi1ELi1ELi1ELi1EEEvNS_27GenericPackedTensorAccessorIKT_Lm5ENS_16DefaultPtrTraitsEiEENS5_IS6_Lm5ES8_iEES9_iiiiiiiii,"a",@progbits
	.sectionflags	@""
	.align	4
.nv.constant0._ZN2at6native51_GLOBAL__N__11011a27_18_DepthwiseConv3d_cu_35e0c7b543conv_depthwise3d_cuda_backward_input_kernelIN3c108BFloat16EfLi3ELi3ELi3ELi1ELi1ELi1ELi1ELi1ELi1EEEvNS_27GenericPackedTensorAccessorIKT_Lm5ENS_16DefaultPtrTraitsEiEENS5_IS6_Lm5ES8_iEES9_iiiiiiiii:
	.zero		1076


//--------------------- .nv.constant0._ZN2at6native51_GLOBAL__N__11011a27_18_DepthwiseConv3d_cu_35e0c7b543conv_depthwise3d_cuda_backward_input_kernelIN3c104HalfEfLin1ELin1ELin1ELin1ELin1ELin1ELin1ELin1ELin1EEEvNS_27GenericPackedTensorAccessorIKT_Lm5ENS_16DefaultPtrTraitsEiEENS5_IS6_Lm5ES8_iEES9_iiiiiiiii --------------------------
	.section	.nv.constant0._ZN2at6native51_GLOBAL__N__11011a27_18_DepthwiseConv3d_cu_35e0c7b543conv_depthwise3d_cuda_backward_input_kernelIN3c104HalfEfLin1ELin1ELin1ELin1ELin1ELin1ELin1ELin1ELin1EEEvNS_27GenericPackedTensorAccessorIKT_Lm5ENS_16DefaultPtrTraitsEiEENS5_IS6_Lm5ES8_iEES9_iiiiiiiii,"a",@progbits
	.sectionflags	@""
	.align	4
.nv.constant0._ZN2at6native51_GLOBAL__N__11011a27_18_DepthwiseConv3d_cu_35e0c7b543conv_depthwise3d_cuda_backward_input_kernelIN3c104HalfEfLin1ELin1ELin1ELin1ELin1ELin1ELin1ELin1ELin1EEEvNS_27GenericPackedTensorAccessorIKT_Lm5ENS_16DefaultPtrTraitsEiEENS5_IS6_Lm5ES8_iEES9_iiiiiiiii:
	.zero		1076


//--------------------- .nv.constant0._ZN2at6native51_GLOBAL__N__11011a27_18_DepthwiseConv3d_cu_35e0c7b543conv_depthwise3d_cuda_backward_input_kernelIN3c104HalfEfLi3ELi3ELi3ELin1ELin1ELin1ELin1ELin1ELin1EEEvNS_27GenericPackedTensorAccessorIKT_Lm5ENS_16DefaultPtrTraitsEiEENS5_IS6_Lm5ES8_iEES9_iiiiiiiii --------------------------
	.section	.nv.constant0._ZN2at6native51_GLOBAL__N__11011a27_18_DepthwiseConv3d_cu_35e0c7b543conv_depthwise3d_cuda_backward_input_kernelIN3c104HalfEfLi3ELi3ELi3ELin1ELin1ELin1ELin1ELin1ELin1EEEvNS_27GenericPackedTensorAccessorIKT_Lm5ENS_16DefaultPtrTraitsEiEENS5_IS6_Lm5ES8_iEES9_iiiiiiiii,"a",@progbits
	.sectionflags	@""
	.align	4
.nv.constant0._ZN2at6native51_GLOBAL__N__11011a27_18_DepthwiseConv3d_cu_35e0c7b543conv_depthwise3d_cuda_backward_input_kernelIN3c104HalfEfLi3ELi3ELi3ELin1ELin1ELin1ELin1ELin1ELin1EEEvNS_27GenericPackedTensorAccessorIKT_Lm5ENS_16DefaultPtrTraitsEiEENS5_IS6_Lm5ES8_iEES9_iiiiiiiii:
	.zero		1076


//--------------------- .nv.constant0._ZN2at6native51_GLOBAL__N__11011a27_18_DepthwiseConv3d_cu_35e0c7b543conv_depthwise3d_cuda_backward_input_kernelIN3c104HalfEfLi3ELi3ELi3ELin1ELin1ELin1ELi1ELi1ELi1EEEvNS_27GenericPackedTensorAccessorIKT_Lm5ENS_16DefaultPtrTraitsEiEENS5_IS6_Lm5ES8_iEES9_iiiiiiiii --------------------------
	.section	.nv.constant0._ZN2at6native51_GLOBAL__N__11011a27_18_DepthwiseConv3d_cu_35e0c7b543conv_depthwise3d_cuda_backward_input_kernelIN3c104HalfEfLi3ELi3ELi3ELin1ELin1ELin1ELi1ELi1ELi1EEEvNS_27GenericPackedTensorAccessorIKT_Lm5ENS_16DefaultPtrTraitsEiEENS5_IS6_Lm5ES8_iEES9_iiiiiiiii,"a",@progbits
	.sectionflags	@""
	.align	4
.nv.constant0._ZN2at6native51_GLOBAL__N__11011a27_18_DepthwiseConv3d_cu_35e0c7b543conv_depthwise3d_cuda_backward_input_kernelIN3c104HalfEfLi3ELi3ELi3ELin1ELin1ELin1ELi1ELi1ELi1EEEvNS_27GenericPackedTensorAccessorIKT_Lm5ENS_16DefaultPtrTraitsEiEENS5_IS6_Lm5ES8_iEES9_iiiiiiiii:
	.zero		1076


//--------------------- .nv.constant0._ZN2at6native51_GLOBAL__N__11011a27_18_DepthwiseConv3d_cu_35e0c7b543conv_depthwise3d_cuda_backward_input_kernelIN3c104HalfEfLi3ELi3ELi3ELi1ELi1ELi1ELin1ELin1ELin1EEEvNS_27GenericPackedTensorAccessorIKT_Lm5ENS_16DefaultPtrTraitsEiEENS5_IS6_Lm5ES8_iEES9_iiiiiiiii --------------------------
	.section	.nv.constant0._ZN2at6native51_GLOBAL__N__11011a27_18_DepthwiseConv3d_cu_35e0c7b543conv_depthwise3d_cuda_backward_input_kernelIN3c104HalfEfLi3ELi3ELi3ELi1ELi1ELi1ELin1ELin1ELin1EEEvNS_27GenericPackedTensorAccessorIKT_Lm5ENS_16DefaultPtrTraitsEiEENS5_IS6_Lm5ES8_iEES9_iiiiiiiii,"a",@progbits
	.sectionflags	@""
	.align	4
.nv.constant0._ZN2at6native51_GLOBAL__N__11011a27_18_DepthwiseConv3d_cu_35e0c7b543conv_depthwise3d_cuda_backward_input_kernelIN3c104HalfEfLi3ELi3ELi3ELi1ELi1ELi1ELin1ELin1ELin1EEEvNS_27GenericPackedTensorAccessorIKT_Lm5ENS_16DefaultPtrTraitsEiEENS5_IS6_Lm5ES8_iEES9_iiiiiiiii:
	.zero		1076


//--------------------- .nv.constant0._ZN2at6native51_GLOBAL__N__11011a27_18_DepthwiseConv3d_cu_35e0c7b543conv_depthwise3d_cuda_backward_input_kernelIN3c104HalfEfLi3ELi3ELi3ELi1ELi1ELi1ELi1ELi1ELi1EEEvNS_27GenericPackedTensorAccessorIKT_Lm5ENS_16DefaultPtrTraitsEiEENS5_IS6_Lm5ES8_iEES9_iiiiiiiii --------------------------
	.section	.nv.constant0._ZN2at6native51_GLOBAL__N__11011a27_18_DepthwiseConv3d_cu_35e0c7b543conv_depthwise3d_cuda_backward_input_kernelIN3c104HalfEfLi3ELi3ELi3ELi1ELi1ELi1ELi1ELi1ELi1EEEvNS_27GenericPackedTensorAccessorIKT_Lm5ENS_16DefaultPtrTraitsEiEENS5_IS6_Lm5ES8_iEES9_iiiiiiiii,"a",@progbits
	.sectionflags	@""
	.align	4
.nv.constant0._ZN2at6native51_GLOBAL__N__11011a27_18_DepthwiseConv3d_cu_35e0c7b543conv_depthwise3d_cuda_backward_input_kernelIN3c104HalfEfLi3ELi3ELi3ELi1ELi1ELi1ELi1ELi1ELi1EEEvNS_27GenericPackedTensorAccessorIKT_Lm5ENS_16DefaultPtrTraitsEiEENS5_IS6_Lm5ES8_iEES9_iiiiiiiii:
	.zero		1076


//--------------------- .nv.constant0._ZN2at6native51_GLOBAL__N__11011a27_18_DepthwiseConv3d_cu_35e0c7b543conv_depthwise3d_cuda_backward_input_kernelIffLin1ELin1ELin1ELin1ELin1ELin1ELin1ELin1ELin1EEEvNS_27GenericPackedTensorAccessorIKT_Lm5ENS_16DefaultPtrTraitsEiEENS3_IS4_Lm5ES6_iEES7_iiiiiiiii --------------------------
	.section	.nv.constant0._ZN2at6native51_GLOBAL__N__11011a27_18_DepthwiseConv3d_cu_35e0c7b543conv_depthwise3d_cuda_backward_input_kernelIffLin1ELin1ELin1ELin1ELin1ELin1ELin1ELin1ELin1EEEvNS_27GenericPackedTensorAccessorIKT_Lm5ENS_16DefaultPtrTraitsEiEENS3_IS4_Lm5ES6_iEES7_iiiiiiiii,"a",@progbits
	.sectionflags	@""
	.align	4
.nv.constant0._ZN2at6native51_GLOBAL__N__11011a27_18_DepthwiseConv3d_cu_35e0c7b543conv_depthwise3d_cuda_backward_input_kernelIffLin1ELin1ELin1ELin1ELin1ELin1ELin1ELin1ELin1EEEvNS_27GenericPackedTensorAccessorIKT_Lm5ENS_16DefaultPtrTraitsEiEENS3_IS4_Lm5ES6_iEES7_iiiiiiiii:
	.zero		1076


//--------------------- .nv.constant0._ZN2at6native51_GLOBAL__N__11011a27_18_DepthwiseConv3d_cu_35e0c7b543conv_depthwise3d_cuda_backward_input_kernelIffLi3ELi3ELi3ELin1ELin1ELin1ELin1ELin1ELin1EEEvNS_27GenericPackedTensorAccessorIKT_Lm5ENS_16DefaultPtrTraitsEiEENS3_IS4_Lm5ES6_iEES7_iiiiiiiii --------------------------
	.section	.nv.constant0._ZN2at6native51_GLOBAL__N__11011a27_18_DepthwiseConv3d_cu_35e0c7b543conv_depthwise3d_cuda_backward_input_kernelIffLi3ELi3ELi3ELin1ELin1ELin1ELin1ELin1ELin1EEEvNS_27GenericPackedTensorAccessorIKT_Lm5ENS_16DefaultPtrTraitsEiEENS3_IS4_Lm5ES6_iEES7_iiiiiiiii,"a",@progbits
	.sectionflags	@""
	.align	4
.nv.constant0._ZN2at6native51_GLOBAL__N__11011a27_18_DepthwiseConv3d_cu_35e0c7b543conv_depthwise3d_cuda_backward_input_kernelIffLi3ELi3ELi3ELin1ELin1ELin1ELin1ELin1ELin1EEEvNS_27GenericPackedTensorAccessorIKT_Lm5ENS_16DefaultPtrTraitsEiEENS3_IS4_Lm5ES6_iEES7_iiiiiiiii:
	.zero		1076


//--------------------- .nv.constant0._ZN2at6native51_GLOBAL__N__11011a27_18_DepthwiseConv3d_cu_35e0c7b543conv_depthwise3d_cuda_backward_input_kernelIffLi3ELi3ELi3ELin1ELin1ELin1ELi1ELi1ELi1EEEvNS_27GenericPackedTensorAccessorIKT_Lm5ENS_16DefaultPtrTraitsEiEENS3_IS4_Lm5ES6_iEES7_iiiiiiiii --------------------------
	.section	.nv.constant0._ZN2at6native51_GLOBAL__N__11011a27_18_DepthwiseConv3d_cu_35e0c7b543conv_depthwise3d_cuda_backward_input_kernelIffLi3ELi3ELi3ELin1ELin1ELin1ELi1ELi1ELi1EEEvNS_27GenericPackedTensorAccessorIKT_Lm5ENS_16DefaultPtrTraitsEiEENS3_IS4_Lm5ES6_iEES7_iiiiiiiii,"a",@progbits
	.sectionflags	@""
	.align	4
.nv.constant0._ZN2at6native51_GLOBAL__N__11011a27_18_DepthwiseConv3d_cu_35e0c7b543conv_depthwise3d_cuda_backward_input_kernelIffLi3ELi3ELi3ELin1ELin1ELin1ELi1ELi1ELi1EEEvNS_27GenericPackedTensorAccessorIKT_Lm5ENS_16DefaultPtrTraitsEiEENS3_IS4_Lm5ES6_iEES7_iiiiiiiii:
	.zero		1076


//--------------------- .nv.constant0._ZN2at6native51_GLOBAL__N__11011a27_18_DepthwiseConv3d_cu_35e0c7b543conv_depthwise3d_cuda_backward_input_kernelIffLi3ELi3ELi3ELi1ELi1ELi1ELin1ELin1ELin1EEEvNS_27GenericPackedTensorAccessorIKT_Lm5ENS_16DefaultPtrTraitsEiEENS3_IS4_Lm5ES6_iEES7_iiiiiiiii --------------------------
	.section	.nv.constant0._ZN2at6native51_GLOBAL__N__11011a27_18_DepthwiseConv3d_cu_35e0c7b543conv_depthwise3d_cuda_backward_input_kernelIffLi3ELi3ELi3ELi1ELi1ELi1ELin1ELin1ELin1EEEvNS_27GenericPackedTensorAccessorIKT_Lm5ENS_16DefaultPtrTraitsEiEENS3_IS4_Lm5ES6_iEES7_iiiiiiiii,"a",@progbits
	.sectionflags	@""
	.align	4
.nv.constant0._ZN2at6native51_GLOBAL__N__11011a27_18_DepthwiseConv3d_cu_35e0c7b543conv_depthwise3d_cuda_backward_input_kernelIffLi3ELi3ELi3ELi1ELi1ELi1ELin1ELin1ELin1EEEvNS_27GenericPackedTensorAccessorIKT_Lm5ENS_16DefaultPtrTraitsEiEENS3_IS4_Lm5ES6_iEES7_iiiiiiiii:
	.zero		1076


//--------------------- .nv.constant0._ZN2at6native51_GLOBAL__N__11011a27_18_DepthwiseConv3d_cu_35e0c7b543conv_depthwise3d_cuda_backward_input_kernelIffLi3ELi3ELi3ELi1ELi1ELi1ELi1ELi1ELi1EEEvNS_27GenericPackedTensorAccessorIKT_Lm5ENS_16DefaultPtrTraitsEiEENS3_IS4_Lm5ES6_iEES7_iiiiiiiii --------------------------
	.section	.nv.constant0._ZN2at6native51_GLOBAL__N__11011a27_18_DepthwiseConv3d_cu_35e0c7b543conv_depthwise3d_cuda_backward_input_kernelIffLi3ELi3ELi3ELi1ELi1ELi1ELi1ELi1ELi1EEEvNS_27GenericPackedTensorAccessorIKT_Lm5ENS_16DefaultPtrTraitsEiEENS3_IS4_Lm5ES6_iEES7_iiiiiiiii,"a",@progbits
	.sectionflags	@""
	.align	4
.nv.constant0._ZN2at6native51_GLOBAL__N__11011a27_18_DepthwiseConv3d_cu_35e0c7b543conv_depthwise3d_cuda_backward_input_kernelIffLi3ELi3ELi3ELi1ELi1ELi1ELi1ELi1ELi1EEEvNS_27GenericPackedTensorAccessorIKT_Lm5ENS_16DefaultPtrTraitsEiEENS3_IS4_Lm5ES6_iEES7_iiiiiiiii:
	.zero		1076


//--------------------- .nv.constant0._ZN2at6native51_GLOBAL__N__11011a27_18_DepthwiseConv3d_cu_35e0c7b543conv_depthwise3d_cuda_backward_input_kernelIddLin1ELin1ELin1ELin1ELin1ELin1ELin1ELin1ELin1EEEvNS_27GenericPackedTensorAccessorIKT_Lm5ENS_16DefaultPtrTraitsEiEENS3_IS4_Lm5ES6_iEES7_iiiiiiiii --------------------------
	.section	.nv.constant0._ZN2at6native51_GLOBAL__N__11011a27_18_DepthwiseConv3d_cu_35e0c7b543conv_depthwise3d_cuda_backward_input_kernelIddLin1ELin1ELin1ELin1ELin1ELin1ELin1ELin1ELin1EEEvNS_27GenericPackedTensorAccessorIKT_Lm5ENS_16DefaultPtrTraitsEiEENS3_IS4_Lm5ES6_iEES7_iiiiiiiii,"a",@progbits
	.sectionflags	@""
	.align	4
.nv.constant0._ZN2at6native51_GLOBAL__N__11011a27_18_DepthwiseConv3d_cu_35e0c7b543conv_depthwise3d_cuda_backward_input_kernelIddLin1ELin1ELin1ELin1ELin1ELin1ELin1ELin1ELin1EEEvNS_27GenericPackedTensorAccessorIKT_Lm5ENS_16DefaultPtrTraitsEiEENS3_IS4_Lm5ES6_iEES7_iiiiiiiii:
	.zero		1076


//--------------------- .nv.constant0._ZN2at6native51_GLOBAL__N__11011a27_18_DepthwiseConv3d_cu_35e0c7b543conv_depthwise3d_cuda_backward_input_kernelIddLi3ELi3ELi3ELin1ELin1ELin1ELin1ELin1ELin1EEEvNS_27GenericPackedTensorAccessorIKT_Lm5ENS_16DefaultPtrTraitsEiEENS3_IS4_Lm5ES6_iEES7_iiiiiiiii --------------------------
	.section	.nv.constant0._ZN2at6native51_GLOBAL__N__11011a27_18_DepthwiseConv3d_cu_35e0c7b543conv_depthwise3d_cuda_backward_input_kernelIddLi3ELi3ELi3ELin1ELin1ELin1ELin1ELin1ELin1EEEvNS_27GenericPackedTensorAccessorIKT_Lm5ENS_16DefaultPtrTraitsEiEENS3_IS4_Lm5ES6_iEES7_iiiiiiiii,"a",@progbits
	.sectionflags	@""
	.align	4
.nv.constant0._ZN2at6native51_GLOBAL__N__11011a27_18_DepthwiseConv3d_cu_35e0c7b543conv_depthwise3d_cuda_backward_input_kernelIddLi3ELi3ELi3ELin1ELin1ELin1ELin1ELin1ELin1EEEvNS_27GenericPackedTensorAccessorIKT_Lm5ENS_16DefaultPtrTraitsEiEENS3_IS4_Lm5ES6_iEES7_iiiiiiiii:
	.zero		1076


//--------------------- .nv.constant0._ZN2at6native51_GLOBAL__N__11011a27_18_DepthwiseConv3d_cu_35e0c7b543conv_depthwise3d_cuda_backward_input_kernelIddLi3ELi3ELi3ELin1ELin1ELin1ELi1ELi1ELi1EEEvNS_27GenericPackedTensorAccessorIKT_Lm5ENS_16DefaultPtrTraitsEiEENS3_IS4_Lm5ES6_iEES7_iiiiiiiii --------------------------
	.section	.nv.constant0._ZN2at6native51_GLOBAL__N__11011a27_18_DepthwiseConv3d_cu_35e0c7b543conv_depthwise3d_cuda_backward_input_kernelIddLi3ELi3ELi3ELin1ELin1ELin1ELi1ELi1ELi1EEEvNS_27GenericPackedTensorAccessorIKT_Lm5ENS_16DefaultPtrTraitsEiEENS3_IS4_Lm5ES6_iEES7_iiiiiiiii,"a",@progbits
	.sectionflags	@""
	.align	4
.nv.constant0._ZN2at6native51_GLOBAL__N__11011a27_18_DepthwiseConv3d_cu_35e0c7b543conv_depthwise3d_cuda_backward_input_kernelIddLi3ELi3ELi3ELin1ELin1ELin1ELi1ELi1ELi1EEEvNS_27GenericPackedTensorAccessorIKT_Lm5ENS_16DefaultPtrTraitsEiEENS3_IS4_Lm5ES6_iEES7_iiiiiiiii:
	.zero		1076


//--------------------- .nv.constant0._ZN2at6native51_GLOBAL__N__11011a27_18_DepthwiseConv3d_cu_35e0c7b543conv_depthwise3d_cuda_backward_input_kernelIddLi3ELi3ELi3ELi1ELi1ELi1ELin1ELin1ELin1EEEvNS_27GenericPackedTensorAccessorIKT_Lm5ENS_16DefaultPtrTraitsEiEENS3_IS4_Lm5ES6_iEES7_iiiiiiiii --------------------------
	.section	.nv.constant0._ZN2at6native51_GLOBAL__N__11011a27_18_DepthwiseConv3d_cu_35e0c7b543conv_depthwise3d_cuda_backward_input_kernelIddLi3ELi3ELi3ELi1ELi1ELi1ELin1ELin1ELin1EEEvNS_27GenericPackedTensorAccessorIKT_Lm5ENS_16DefaultPtrTraitsEiEENS3_IS4_Lm5ES6_iEES7_iiiiiiiii,"a",@progbits
	.sectionflags	@""
	.align	4
.nv.constant0._ZN2at6native51_GLOBAL__N__11011a27_18_DepthwiseConv3d_cu_35e0c7b543conv_depthwise3d_cuda_backward_input_kernelIddLi3ELi3ELi3ELi1ELi1ELi1ELin1ELin1ELin1EEEvNS_27GenericPackedTensorAccessorIKT_Lm5ENS_16DefaultPtrTraitsEiEENS3_IS4_Lm5ES6_iEES7_iiiiiiiii:
	.zero		1076


//--------------------- .nv.constant0._ZN2at6native51_GLOBAL__N__11011a27_18_DepthwiseConv3d_cu_35e0c7b543conv_depthwise3d_cuda_backward_input_kernelIddLi3ELi3ELi3ELi1ELi1ELi1ELi1ELi1ELi1EEEvNS_27GenericPackedTensorAccessorIKT_Lm5ENS_16DefaultPtrTraitsEiEENS3_IS4_Lm5ES6_iEES7_iiiiiiiii --------------------------
	.section	.nv.constant0._ZN2at6native51_GLOBAL__N__11011a27_18_DepthwiseConv3d_cu_35e0c7b543conv_depthwise3d_cuda_backward_input_kernelIddLi3ELi3ELi3ELi1ELi1ELi1ELi1ELi1ELi1EEEvNS_27GenericPackedTensorAccessorIKT_Lm5ENS_16DefaultPtrTraitsEiEENS3_IS4_Lm5ES6_iEES7_iiiiiiiii,"a",@progbits
	.sectionflags	@""
	.align	4
.nv.constant0._ZN2at6native51_GLOBAL__N__11011a27_18_DepthwiseConv3d_cu_35e0c7b543conv_depthwise3d_cuda_backward_input_kernelIddLi3ELi3ELi3ELi1ELi1ELi1ELi1ELi1ELi1EEEvNS_27GenericPackedTensorAccessorIKT_Lm5ENS_16DefaultPtrTraitsEiEENS3_IS4_Lm5ES6_iEES7_iiiiiiiii:
	.zero		1076


//--------------------- .nv.constant0._ZN2at6native51_GLOBAL__N__11011a27_18_DepthwiseConv3d_cu_35e0c7b528conv_depthwise3d_cuda_kernelIN3c108BFloat16EfLin1ELin1ELin1ELin1ELin1ELin1EEEvNS_27GenericPackedTensorAccessorIKT_Lm5ENS_16DefaultPtrTraitsEiEENS5_IS6_Lm5ES8_iEES9_PS7_iiiiiiiii --------------------------
	.section	.nv.constant0._ZN2at6native51_GLOBAL__N__11011a27_18_DepthwiseConv3d_cu_35e0c7b528conv_depthwise3d_cuda_kernelIN3c108BFloat16EfLin1ELin1ELin1ELin1ELin1ELin1EEEvNS_27GenericPackedTensorAccessorIKT_Lm5ENS_16DefaultPtrTraitsEiEENS5_IS6_Lm5ES8_iEES9_PS7_iiiiiiiii,"a",@progbits
	.sectionflags	@""
	.align	4
.nv.constant0._ZN2at6native51_GLOBAL__N__11011a27_18_DepthwiseConv3d_cu_35e0c7b528conv_depthwise3d_cuda_kernelIN3c108BFloat16EfLin1ELin1ELin1ELin1ELin1ELin1EEEvNS_27GenericPackedTensorAccessorIKT_Lm5ENS_16DefaultPtrTraitsEiEENS5_IS6_Lm5ES8_iEES9_PS7_iiiiiiiii:
	.zero		1084


//--------------------- .nv.constant0._ZN2at6native51_GLOBAL__N__11011a27_18_DepthwiseConv3d_cu_35e0c7b528conv_depthwise3d_cuda_kernelIN3c108BFloat16EfLin1ELin1ELin1ELi1ELi1ELi1EEEvNS_27GenericPackedTensorAccessorIKT_Lm5ENS_16DefaultPtrTraitsEiEENS5_IS6_Lm5ES8_iEES9_PS7_iiiiiiiii --------------------------
	.section	.nv.constant0._ZN2at6native51_GLOBAL__N__11011a27_18_DepthwiseConv3d_cu_35e0c7b528conv_depthwise3d_cuda_kernelIN3c108BFloat16EfLin1ELin1ELin1ELi1ELi1ELi1EEEvNS_27GenericPackedTensorAccessorIKT_Lm5ENS_16DefaultPtrTraitsEiEENS5_IS6_Lm5ES8_iEES9_PS7_iiiiiiiii,"a",@progbits
	.sectionflags	@""
	.align	4
.nv.constant0._ZN2at6native51_GLOBAL__N__11011a27_18_DepthwiseConv3d_cu_35e0c7b528conv_depthwise3d_cuda_kernelIN3c108BFloat16EfLin1ELin1ELin1ELi1ELi1ELi1EEEvNS_27GenericPackedTensorAccessorIKT_Lm5ENS_16DefaultPtrTraitsEiEENS5_IS6_Lm5ES8_iEES9_PS7_iiiiiiiii:
	.zero		1084


//--------------------- .nv.constant0._ZN2at6native51_GLOBAL__N__11011a27_18_DepthwiseConv3d_cu_35e0c7b528conv_depthwise3d_cuda_kernelIN3c108BFloat16EfLi3ELi3ELi3ELi1ELi1ELi1EEEvNS_27GenericPackedTensorAccessorIKT_Lm5ENS_16DefaultPtrTraitsEiEENS5_IS6_Lm5ES8_iEES9_PS7_iiiiiiiii --------------------------
	.section	.nv.constant0._ZN2at6native51_GLOBAL__N__11011a27_18_DepthwiseConv3d_cu_35e0c7b528conv_depthwise3d_cuda_kernelIN3c108BFloat16EfLi3ELi3ELi3ELi1ELi1ELi1EEEvNS_27GenericPackedTensorAccessorIKT_Lm5ENS_16DefaultPtrTraitsEiEENS5_IS6_Lm5ES8_iEES9_PS7_iiiiiiiii,"a",@progbits
	.sectionflags	@""
	.align	4
.nv.constant0._ZN2at6native51_GLOBAL__N__11011a27_18_DepthwiseConv3d_cu_35e0c7b528conv_depthwise3d_cuda_kernelIN3c108BFloat16EfLi3ELi3ELi3ELi1ELi1ELi1EEEvNS_27GenericPackedTensorAccessorIKT_Lm5ENS_16DefaultPtrTraitsEiEENS5_IS6_Lm5ES8_iEES9_PS7_iiiiiiiii:
	.zero		1084


//--------------------- .nv.constant0._ZN2at6native51_GLOBAL__N__11011a27_18_DepthwiseConv3d_cu_35e0c7b528conv_depthwise3d_cuda_kernelIN3c104HalfEfLin1ELin1ELin1ELin1ELin1ELin1EEEvNS_27GenericPackedTensorAccessorIKT_Lm5ENS_16DefaultPtrTraitsEiEENS5_IS6_Lm5ES8_iEES9_PS7_iiiiiiiii --------------------------
	.section	.nv.constant0._ZN2at6native51_GLOBAL__N__11011a27_18_DepthwiseConv3d_cu_35e0c7b528conv_depthwise3d_cuda_kernelIN3c104HalfEfLin1ELin1ELin1ELin1ELin1ELin1EEEvNS_27GenericPackedTensorAccessorIKT_Lm5ENS_16DefaultPtrTraitsEiEENS5_IS6_Lm5ES8_iEES9_PS7_iiiiiiiii,"a",@progbits
	.sectionflags	@""
	.align	4
.nv.constant0._ZN2at6native51_GLOBAL__N__11011a27_18_DepthwiseConv3d_cu_35e0c7b528conv_depthwise3d_cuda_kernelIN3c104HalfEfLin1ELin1ELin1ELin1ELin1ELin1EEEvNS_27GenericPackedTensorAccessorIKT_Lm5ENS_16DefaultPtrTraitsEiEENS5_IS6_Lm5ES8_iEES9_PS7_iiiiiiiii:
	.zero		1084


//--------------------- .nv.constant0._ZN2at6native51_GLOBAL__N__11011a27_18_DepthwiseConv3d_cu_35e0c7b528conv_depthwise3d_cuda_kernelIN3c104HalfEfLin1ELin1ELin1ELi1ELi1ELi1EEEvNS_27GenericPackedTensorAccessorIKT_Lm5ENS_16DefaultPtrTraitsEiEENS5_IS6_Lm5ES8_iEES9_PS7_iiiiiiiii --------------------------
	.section	.nv.constant0._ZN2at6native51_GLOBAL__N__11011a27_18_DepthwiseConv3d_cu_35e0c7b528conv_depthwise3d_cuda_kernelIN3c104HalfEfLin1ELin1ELin1ELi1ELi1ELi1EEEvNS_27GenericPackedTensorAccessorIKT_Lm5ENS_16DefaultPtrTraitsEiEENS5_IS6_Lm5ES8_iEES9_PS7_iiiiiiiii,"a",@progbits
	.sectionflags	@""
	.align	4
.nv.constant0._ZN2at6native51_GLOBAL__N__11011a27_18_DepthwiseConv3d_cu_35e0c7b528conv_depthwise3d_cuda_kernelIN3c104HalfEfLin1ELin1ELin1ELi1ELi1ELi1EEEvNS_27GenericPackedTensorAccessorIKT_Lm5ENS_16DefaultPtrTraitsEiEENS5_IS6_Lm5ES8_iEES9_PS7_iiiiiiiii:
	.zero		1084


//--------------------- .nv.constant0._ZN2at6native51_GLOBAL__N__11011a27_18_DepthwiseConv3d_cu_35e0c7b528conv_depthwise3d_cuda_kernelIN3c104HalfEfLi3ELi3ELi3ELi1ELi1ELi1EEEvNS_27GenericPackedTensorAccessorIKT_Lm5ENS_16DefaultPtrTraitsEiEENS5_IS6_Lm5ES8_iEES9_PS7_iiiiiiiii --------------------------
	.section	.nv.constant0._ZN2at6native51_GLOBAL__N__11011a27_18_DepthwiseConv3d_cu_35e0c7b528conv_depthwise3d_cuda_kernelIN3c104HalfEfLi3ELi3ELi3ELi1ELi1ELi1EEEvNS_27GenericPackedTensorAccessorIKT_Lm5ENS_16DefaultPtrTraitsEiEENS5_IS6_Lm5ES8_iEES9_PS7_iiiiiiiii,"a",@progbits
	.sectionflags	@""
	.align	4
.nv.constant0._ZN2at6native51_GLOBAL__N__11011a27_18_DepthwiseConv3d_cu_35e0c7b528conv_depthwise3d_cuda_kernelIN3c104HalfEfLi3ELi3ELi3ELi1ELi1ELi1EEEvNS_27GenericPackedTensorAccessorIKT_Lm5ENS_16DefaultPtrTraitsEiEENS5_IS6_Lm5ES8_iEES9_PS7_iiiiiiiii:
	.zero		1084


//--------------------- .nv.constant0._ZN2at6native51_GLOBAL__N__11011a27_18_DepthwiseConv3d_cu_35e0c7b528conv_depthwise3d_cuda_kernelIffLin1ELin1ELin1ELin1ELin1ELin1EEEvNS_27GenericPackedTensorAccessorIKT_Lm5ENS_16DefaultPtrTraitsEiEENS3_IS4_Lm5ES6_iEES7_PS5_iiiiiiiii --------------------------
	.section	.nv.constant0._ZN2at6native51_GLOBAL__N__11011a27_18_DepthwiseConv3d_cu_35e0c7b528conv_depthwise3d_cuda_kernelIffLin1ELin1ELin1ELin1ELin1ELin1EEEvNS_27GenericPackedTensorAccessorIKT_Lm5ENS_16DefaultPtrTraitsEiEENS3_IS4_Lm5ES6_iEES7_PS5_iiiiiiiii,"a",@progbits
	.sectionflags	@""
	.align	4
.nv.constant0._ZN2at6native51_GLOBAL__N__11011a27_18_DepthwiseConv3d_cu_35e0c7b528conv_depthwise3d_cuda_kernelIffLin1ELin1ELin1ELin1ELin1ELin1EEEvNS_27GenericPackedTensorAccessorIKT_Lm5ENS_16DefaultPtrTraitsEiEENS3_IS4_Lm5ES6_iEES7_PS5_iiiiiiiii:
	.zero		1084


//--------------------- .nv.constant0._ZN2at6native51_GLOBAL__N__11011a27_18_DepthwiseConv3d_cu_35e0c7b528conv_depthwise3d_cuda_kernelIffLin1ELin1ELin1ELi1ELi1ELi1EEEvNS_27GenericPackedTensorAccessorIKT_Lm5ENS_16DefaultPtrTraitsEiEENS3_IS4_Lm5ES6_iEES7_PS5_iiiiiiiii --------------------------
	.section	.nv.constant0._ZN2at6native51_GLOBAL__N__11011a27_18_DepthwiseConv3d_cu_35e0c7b528conv_depthwise3d_cuda_kernelIffLin1ELin1ELin1ELi1ELi1ELi1EEEvNS_27GenericPackedTensorAccessorIKT_Lm5ENS_16DefaultPtrTraitsEiEENS3_IS4_Lm5ES6_iEES7_PS5_iiiiiiiii,"a",@progbits
	.sectionflags	@""
	.align	4
.nv.constant0._ZN2at6native51_GLOBAL__N__11011a27_18_DepthwiseConv3d_cu_35e0c7b528conv_depthwise3d_cuda_kernelIffLin1ELin1ELin1ELi1ELi1ELi1EEEvNS_27GenericPackedTensorAccessorIKT_Lm5ENS_16DefaultPtrTraitsEiEENS3_IS4_Lm5ES6_iEES7_PS5_iiiiiiiii:
	.zero		1084


//--------------------- .nv.constant0._ZN2at6native51_GLOBAL__N__11011a27_18_DepthwiseConv3d_cu_35e0c7b528conv_depthwise3d_cuda_kernelIffLi3ELi3ELi3ELi1ELi1ELi1EEEvNS_27GenericPackedTensorAccessorIKT_Lm5ENS_16DefaultPtrTraitsEiEENS3_IS4_Lm5ES6_iEES7_PS5_iiiiiiiii --------------------------
	.section	.nv.constant0._ZN2at6native51_GLOBAL__N__11011a27_18_DepthwiseConv3d_cu_35e0c7b528conv_depthwise3d_cuda_kernelIffLi3ELi3ELi3ELi1ELi1ELi1EEEvNS_27GenericPackedTensorAccessorIKT_Lm5ENS_16DefaultPtrTraitsEiEENS3_IS4_Lm5ES6_iEES7_PS5_iiiiiiiii,"a",@progbits
	.sectionflags	@""
	.align	4
.nv.constant0._ZN2at6native51_GLOBAL__N__11011a27_18_DepthwiseConv3d_cu_35e0c7b528conv_depthwise3d_cuda_kernelIffLi3ELi3ELi3ELi1ELi1ELi1EEEvNS_27GenericPackedTensorAccessorIKT_Lm5ENS_16DefaultPtrTraitsEiEENS3_IS4_Lm5ES6_iEES7_PS5_iiiiiiiii:
	.zero		1084


//--------------------- .nv.constant0._ZN2at6native51_GLOBAL__N__11011a27_18_DepthwiseConv3d_cu_35e0c7b528conv_depthwise3d_cuda_kernelIddLin1ELin1ELin1ELin1ELin1ELin1EEEvNS_27GenericPackedTensorAccessorIKT_Lm5ENS_16DefaultPtrTraitsEiEENS3_IS4_Lm5ES6_iEES7_PS5_iiiiiiiii --------------------------
	.section	.nv.constant0._ZN2at6native51_GLOBAL__N__11011a27_18_DepthwiseConv3d_cu_35e0c7b528conv_depthwise3d_cuda_kernelIddLin1ELin1ELin1ELin1ELin1ELin1EEEvNS_27GenericPackedTensorAccessorIKT_Lm5ENS_16DefaultPtrTraitsEiEENS3_IS4_Lm5ES6_iEES7_PS5_iiiiiiiii,"a",@progbits
	.sectionflags	@""
	.align	4
.nv.constant0._ZN2at6native51_GLOBAL__N__11011a27_18_DepthwiseConv3d_cu_35e0c7b528conv_depthwise3d_cuda_kernelIddLin1ELin1ELin1ELin1ELin1ELin1EEEvNS_27GenericPackedTensorAccessorIKT_Lm5ENS_16DefaultPtrTraitsEiEENS3_IS4_Lm5ES6_iEES7_PS5_iiiiiiiii:
	.zero		1084


//--------------------- .nv.constant0._ZN2at6native51_GLOBAL__N__11011a27_18_DepthwiseConv3d_cu_35e0c7b528conv_depthwise3d_cuda_kernelIddLin1ELin1ELin1ELi1ELi1ELi1EEEvNS_27GenericPackedTensorAccessorIKT_Lm5ENS_16DefaultPtrTraitsEiEENS3_IS4_Lm5ES6_iEES7_PS5_iiiiiiiii --------------------------
	.section	.nv.constant0._ZN2at6native51_GLOBAL__N__11011a27_18_DepthwiseConv3d_cu_35e0c7b528conv_depthwise3d_cuda_kernelIddLin1ELin1ELin1ELi1ELi1ELi1EEEvNS_27GenericPackedTensorAccessorIKT_Lm5ENS_16DefaultPtrTraitsEiEENS3_IS4_Lm5ES6_iEES7_PS5_iiiiiiiii,"a",@progbits
	.sectionflags	@""
	.align	4
.nv.constant0._ZN2at6native51_GLOBAL__N__11011a27_18_DepthwiseConv3d_cu_35e0c7b528conv_depthwise3d_cuda_kernelIddLin1ELin1ELin1ELi1ELi1ELi1EEEvNS_27GenericPackedTensorAccessorIKT_Lm5ENS_16DefaultPtrTraitsEiEENS3_IS4_Lm5ES6_iEES7_PS5_iiiiiiiii:
	.zero		1084


//--------------------- .nv.constant0._ZN2at6native51_GLOBAL__N__11011a27_18_DepthwiseConv3d_cu_35e0c7b528conv_depthwise3d_cuda_kernelIddLi3ELi3ELi3ELi1ELi1ELi1EEEvNS_27GenericPackedTensorAccessorIKT_Lm5ENS_16DefaultPtrTraitsEiEENS3_IS4_Lm5ES6_iEES7_PS5_iiiiiiiii --------------------------
	.section	.nv.constant0._ZN2at6native51_GLOBAL__N__11011a27_18_DepthwiseConv3d_cu_35e0c7b528conv_depthwise3d_cuda_kernelIddLi3ELi3ELi3ELi1ELi1ELi1EEEvNS_27GenericPackedTensorAccessorIKT_Lm5ENS_16DefaultPtrTraitsEiEENS3_IS4_Lm5ES6_iEES7_PS5_iiiiiiiii,"a",@progbits
	.sectionflags	@""
	.align	4
.nv.constant0._ZN2at6native51_GLOBAL__N__11011a27_18_DepthwiseConv3d_cu_35e0c7b528conv_depthwise3d_cuda_kernelIddLi3ELi3ELi3ELi1ELi1ELi1EEEvNS_27GenericPackedTensorAccessorIKT_Lm5ENS_16DefaultPtrTraitsEiEENS3_IS4_Lm5ES6_iEES7_PS5_iiiiiiiii:
	.zero		1084


//--------------------- SYMBOLS --------------------------

	.type		.nv.reservedSmem.offset0,@object
	.size		.nv.reservedSmem.offset0,0x4
	.type		.nv.reservedSmem.cap,@object
	.size		.nv.reservedSmem.cap,0x4
	.type		__assertfail,@function
